//
// Generated by NVIDIA NVVM Compiler
//
// Compiler Build ID: CL-36424714
// Cuda compilation tools, release 13.0, V13.0.88
// Based on NVVM 20.0.0
//

.version 9.0
.target sm_100
.address_size 64

	// .globl	_Z27calculateTurbulentViscosityPfS_S_i

.visible .entry _Z27calculateTurbulentViscosityPfS_S_i(
	.param .u64 .ptr .align 1 _Z27calculateTurbulentViscosityPfS_S_i_param_0,
	.param .u64 .ptr .align 1 _Z27calculateTurbulentViscosityPfS_S_i_param_1,
	.param .u64 .ptr .align 1 _Z27calculateTurbulentViscosityPfS_S_i_param_2,
	.param .u32 _Z27calculateTurbulentViscosityPfS_S_i_param_3
)
{
	.reg .pred 	%p<2>;
	.reg .b32 	%r<6>;
	.reg .b32 	%f<6>;
	.reg .b64 	%rd<11>;

	ld.param.u64 	%rd1, [_Z27calculateTurbulentViscosityPfS_S_i_param_0];
	ld.param.u64 	%rd2, [_Z27calculateTurbulentViscosityPfS_S_i_param_1];
	ld.param.u64 	%rd3, [_Z27calculateTurbulentViscosityPfS_S_i_param_2];
	ld.param.u32 	%r2, [_Z27calculateTurbulentViscosityPfS_S_i_param_3];
	mov.u32 	%r3, %ctaid.x;
	mov.u32 	%r4, %ntid.x;
	mov.u32 	%r5, %tid.x;
	mad.lo.s32 	%r1, %r3, %r4, %r5;
	setp.ge.s32 	%p1, %r1, %r2;
	@%p1 bra 	$L__BB0_2;
	cvta.to.global.u64 	%rd4, %rd2;
	cvta.to.global.u64 	%rd5, %rd3;
	cvta.to.global.u64 	%rd6, %rd1;
	mul.wide.s32 	%rd7, %r1, 4;
	add.s64 	%rd8, %rd4, %rd7;
	ld.global.f32 	%f1, [%rd8];
	mul.f32 	%f2, %f1, %f1;
	mul.f32 	%f3, %f2, 0f3DB851EC;
	add.s64 	%rd9, %rd5, %rd7;
	ld.global.f32 	%f4, [%rd9];
	div.rn.f32 	%f5, %f3, %f4;
	add.s64 	%rd10, %rd6, %rd7;
	st.global.f32 	[%rd10], %f5;
$L__BB0_2:
	ret;

}
	// .globl	_Z15calculateMaxCFLPfS_S_S_i
.visible .entry _Z15calculateMaxCFLPfS_S_S_i(
	.param .u64 .ptr .align 1 _Z15calculateMaxCFLPfS_S_S_i_param_0,
	.param .u64 .ptr .align 1 _Z15calculateMaxCFLPfS_S_S_i_param_1,
	.param .u64 .ptr .align 1 _Z15calculateMaxCFLPfS_S_S_i_param_2,
	.param .u64 .ptr .align 1 _Z15calculateMaxCFLPfS_S_S_i_param_3,
	.param .u32 _Z15calculateMaxCFLPfS_S_S_i_param_4
)
{
	.reg .pred 	%p<5>;
	.reg .b32 	%r<10>;
	.reg .b32 	%f<15>;
	.reg .b64 	%rd<13>;

	ld.param.u64 	%rd5, [_Z15calculateMaxCFLPfS_S_S_i_param_0];
	ld.param.u64 	%rd2, [_Z15calculateMaxCFLPfS_S_S_i_param_1];
	ld.param.u64 	%rd3, [_Z15calculateMaxCFLPfS_S_S_i_param_2];
	ld.param.u64 	%rd4, [_Z15calculateMaxCFLPfS_S_S_i_param_3];
	ld.param.u32 	%r2, [_Z15calculateMaxCFLPfS_S_S_i_param_4];
	cvta.to.global.u64 	%rd1, %rd5;
	mov.u32 	%r3, %ctaid.x;
	mov.u32 	%r4, %ntid.x;
	mov.u32 	%r5, %tid.x;
	mad.lo.s32 	%r1, %r3, %r4, %r5;
	setp.ge.s32 	%p1, %r1, %r2;
	@%p1 bra 	$L__BB1_3;
	cvta.to.global.u64 	%rd6, %rd2;
	cvta.to.global.u64 	%rd7, %rd3;
	cvta.to.global.u64 	%rd8, %rd4;
	mul.wide.s32 	%rd9, %r1, 4;
	add.s64 	%rd10, %rd6, %rd9;
	ld.global.f32 	%f5, [%rd10];
	add.s64 	%rd11, %rd7, %rd9;
	ld.global.f32 	%f6, [%rd11];
	mul.f32 	%f7, %f6, %f6;
	fma.rn.f32 	%f8, %f5, %f5, %f7;
	add.s64 	%rd12, %rd8, %rd9;
	ld.global.f32 	%f9, [%rd12];
	fma.rn.f32 	%f10, %f9, %f9, %f8;
	sqrt.rn.f32 	%f11, %f10;
	mul.f32 	%f12, %f11, 0f38D1B717;
	div.rn.f32 	%f1, %f12, 0f3DCCCCCD;
	ld.global.f32 	%f14, [%rd1];
$L__BB1_2:
	mov.b32 	%r6, %f14;
	max.f32 	%f13, %f14, %f1;
	mov.b32 	%r7, %f13;
	atom.relaxed.global.cas.b32 	%r8, [%rd1], %r6, %r7;
	mov.b32 	%f4, %r8;
	setp.lt.f32 	%p2, %f14, %f1;
	setp.neu.f32 	%p3, %f14, %f4;
	and.pred  	%p4, %p2, %p3;
	mov.f32 	%f14, %f4;
	@%p4 bra 	$L__BB1_2;
$L__BB1_3:
	ret;

}
	// .globl	_Z18calculateResidualsPfS_S_S_S_S_S_S_S_S_S_i
.visible .entry _Z18calculateResidualsPfS_S_S_S_S_S_S_S_S_S_i(
	.param .u64 .ptr .align 1 _Z18calculateResidualsPfS_S_S_S_S_S_S_S_S_S_i_param_0,
	.param .u64 .ptr .align 1 _Z18calculateResidualsPfS_S_S_S_S_S_S_S_S_S_i_param_1,
	.param .u64 .ptr .align 1 _Z18calculateResidualsPfS_S_S_S_S_S_S_S_S_S_i_param_2,
	.param .u64 .ptr .align 1 _Z18calculateResidualsPfS_S_S_S_S_S_S_S_S_S_i_param_3,
	.param .u64 .ptr .align 1 _Z18calculateResidualsPfS_S_S_S_S_S_S_S_S_S_i_param_4,
	.param .u64 .ptr .align 1 _Z18calculateResidualsPfS_S_S_S_S_S_S_S_S_S_i_param_5,
	.param .u64 .ptr .align 1 _Z18calculateResidualsPfS_S_S_S_S_S_S_S_S_S_i_param_6,
	.param .u64 .ptr .align 1 _Z18calculateResidualsPfS_S_S_S_S_S_S_S_S_S_i_param_7,
	.param .u64 .ptr .align 1 _Z18calculateResidualsPfS_S_S_S_S_S_S_S_S_S_i_param_8,
	.param .u64 .ptr .align 1 _Z18calculateResidualsPfS_S_S_S_S_S_S_S_S_S_i_param_9,
	.param .u64 .ptr .align 1 _Z18calculateResidualsPfS_S_S_S_S_S_S_S_S_S_i_param_10,
	.param .u32 _Z18calculateResidualsPfS_S_S_S_S_S_S_S_S_S_i_param_11
)
{
	.reg .pred 	%p<17>;
	.reg .b32 	%r<26>;
	.reg .b32 	%f<46>;
	.reg .b64 	%rd<37>;

	ld.param.u64 	%rd12, [_Z18calculateResidualsPfS_S_S_S_S_S_S_S_S_S_i_param_0];
	ld.param.u64 	%rd3, [_Z18calculateResidualsPfS_S_S_S_S_S_S_S_S_S_i_param_2];
	ld.param.u64 	%rd5, [_Z18calculateResidualsPfS_S_S_S_S_S_S_S_S_S_i_param_4];
	ld.param.u64 	%rd6, [_Z18calculateResidualsPfS_S_S_S_S_S_S_S_S_S_i_param_5];
	ld.param.u64 	%rd7, [_Z18calculateResidualsPfS_S_S_S_S_S_S_S_S_S_i_param_6];
	ld.param.u64 	%rd9, [_Z18calculateResidualsPfS_S_S_S_S_S_S_S_S_S_i_param_8];
	ld.param.u64 	%rd10, [_Z18calculateResidualsPfS_S_S_S_S_S_S_S_S_S_i_param_9];
	ld.param.u64 	%rd11, [_Z18calculateResidualsPfS_S_S_S_S_S_S_S_S_S_i_param_10];
	ld.param.u32 	%r2, [_Z18calculateResidualsPfS_S_S_S_S_S_S_S_S_S_i_param_11];
	cvta.to.global.u64 	%rd1, %rd12;
	mov.u32 	%r3, %ctaid.x;
	mov.u32 	%r4, %ntid.x;
	mov.u32 	%r5, %tid.x;
	mad.lo.s32 	%r1, %r3, %r4, %r5;
	setp.ge.s32 	%p1, %r1, %r2;
	@%p1 bra 	$L__BB2_11;
	ld.param.u64 	%rd36, [_Z18calculateResidualsPfS_S_S_S_S_S_S_S_S_S_i_param_7];
	ld.param.u64 	%rd35, [_Z18calculateResidualsPfS_S_S_S_S_S_S_S_S_S_i_param_3];
	ld.param.u64 	%rd34, [_Z18calculateResidualsPfS_S_S_S_S_S_S_S_S_S_i_param_1];
	cvta.to.global.u64 	%rd13, %rd34;
	cvta.to.global.u64 	%rd14, %rd3;
	cvta.to.global.u64 	%rd15, %rd35;
	cvta.to.global.u64 	%rd16, %rd5;
	cvta.to.global.u64 	%rd17, %rd6;
	cvta.to.global.u64 	%rd18, %rd7;
	cvta.to.global.u64 	%rd19, %rd36;
	cvta.to.global.u64 	%rd20, %rd9;
	cvta.to.global.u64 	%rd21, %rd10;
	cvta.to.global.u64 	%rd22, %rd11;
	mul.wide.s32 	%rd23, %r1, 4;
	add.s64 	%rd24, %rd13, %rd23;
	ld.global.f32 	%f25, [%rd24];
	add.s64 	%rd25, %rd14, %rd23;
	ld.global.f32 	%f26, [%rd25];
	sub.f32 	%f27, %f25, %f26;
	abs.f32 	%f1, %f27;
	add.s64 	%rd26, %rd15, %rd23;
	ld.global.f32 	%f28, [%rd26];
	add.s64 	%rd27, %rd16, %rd23;
	ld.global.f32 	%f29, [%rd27];
	sub.f32 	%f2, %f28, %f29;
	add.s64 	%rd28, %rd17, %rd23;
	ld.global.f32 	%f30, [%rd28];
	add.s64 	%rd29, %rd18, %rd23;
	ld.global.f32 	%f31, [%rd29];
	sub.f32 	%f3, %f30, %f31;
	add.s64 	%rd30, %rd19, %rd23;
	ld.global.f32 	%f32, [%rd30];
	add.s64 	%rd31, %rd20, %rd23;
	ld.global.f32 	%f33, [%rd31];
	sub.f32 	%f4, %f32, %f33;
	add.s64 	%rd32, %rd21, %rd23;
	ld.global.f32 	%f34, [%rd32];
	add.s64 	%rd33, %rd22, %rd23;
	ld.global.f32 	%f35, [%rd33];
	sub.f32 	%f5, %f34, %f35;
	ld.global.f32 	%f41, [%rd1];
$L__BB2_2:
	mov.b32 	%r6, %f41;
	max.f32 	%f36, %f41, %f1;
	mov.b32 	%r7, %f36;
	atom.relaxed.global.cas.b32 	%r8, [%rd1], %r6, %r7;
	mov.b32 	%f8, %r8;
	setp.lt.f32 	%p2, %f41, %f1;
	setp.neu.f32 	%p3, %f41, %f8;
	and.pred  	%p4, %p2, %p3;
	mov.f32 	%f41, %f8;
	@%p4 bra 	$L__BB2_2;
	abs.f32 	%f9, %f2;
	ld.global.f32 	%f42, [%rd1+4];
$L__BB2_4:
	mov.b32 	%r10, %f42;
	max.f32 	%f37, %f42, %f9;
	mov.b32 	%r11, %f37;
	atom.relaxed.global.cas.b32 	%r12, [%rd1+4], %r10, %r11;
	mov.b32 	%f12, %r12;
	setp.lt.f32 	%p5, %f42, %f9;
	setp.neu.f32 	%p6, %f42, %f12;
	and.pred  	%p7, %p5, %p6;
	mov.f32 	%f42, %f12;
	@%p7 bra 	$L__BB2_4;
	abs.f32 	%f13, %f3;
	ld.global.f32 	%f43, [%rd1+8];
$L__BB2_6:
	mov.b32 	%r14, %f43;
	max.f32 	%f38, %f43, %f13;
	mov.b32 	%r15, %f38;
	atom.relaxed.global.cas.b32 	%r16, [%rd1+8], %r14, %r15;
	mov.b32 	%f16, %r16;
	setp.lt.f32 	%p8, %f43, %f13;
	setp.neu.f32 	%p9, %f43, %f16;
	and.pred  	%p10, %p8, %p9;
	mov.f32 	%f43, %f16;
	@%p10 bra 	$L__BB2_6;
	abs.f32 	%f17, %f4;
	ld.global.f32 	%f44, [%rd1+12];
$L__BB2_8:
	mov.b32 	%r18, %f44;
	max.f32 	%f39, %f44, %f17;
	mov.b32 	%r19, %f39;
	atom.relaxed.global.cas.b32 	%r20, [%rd1+12], %r18, %r19;
	mov.b32 	%f20, %r20;
	setp.lt.f32 	%p11, %f44, %f17;
	setp.neu.f32 	%p12, %f44, %f20;
	and.pred  	%p13, %p11, %p12;
	mov.f32 	%f44, %f20;
	@%p13 bra 	$L__BB2_8;
	abs.f32 	%f21, %f5;
	ld.global.f32 	%f45, [%rd1+16];
$L__BB2_10:
	mov.b32 	%r22, %f45;
	max.f32 	%f40, %f45, %f21;
	mov.b32 	%r23, %f40;
	atom.relaxed.global.cas.b32 	%r24, [%rd1+16], %r22, %r23;
	mov.b32 	%f24, %r24;
	setp.lt.f32 	%p14, %f45, %f21;
	setp.neu.f32 	%p15, %f45, %f24;
	and.pred  	%p16, %p14, %p15;
	mov.f32 	%f45, %f24;
	@%p16 bra 	$L__BB2_10;
$L__BB2_11:
	ret;

}
	// .globl	_Z14storeOldValuesPfS_S_S_S_S_S_S_S_S_i
.visible .entry _Z14storeOldValuesPfS_S_S_S_S_S_S_S_S_i(
	.param .u64 .ptr .align 1 _Z14storeOldValuesPfS_S_S_S_S_S_S_S_S_i_param_0,
	.param .u64 .ptr .align 1 _Z14storeOldValuesPfS_S_S_S_S_S_S_S_S_i_param_1,
	.param .u64 .ptr .align 1 _Z14storeOldValuesPfS_S_S_S_S_S_S_S_S_i_param_2,
	.param .u64 .ptr .align 1 _Z14storeOldValuesPfS_S_S_S_S_S_S_S_S_i_param_3,
	.param .u64 .ptr .align 1 _Z14storeOldValuesPfS_S_S_S_S_S_S_S_S_i_param_4,
	.param .u64 .ptr .align 1 _Z14storeOldValuesPfS_S_S_S_S_S_S_S_S_i_param_5,
	.param .u64 .ptr .align 1 _Z14storeOldValuesPfS_S_S_S_S_S_S_S_S_i_param_6,
	.param .u64 .ptr .align 1 _Z14storeOldValuesPfS_S_S_S_S_S_S_S_S_i_param_7,
	.param .u64 .ptr .align 1 _Z14storeOldValuesPfS_S_S_S_S_S_S_S_S_i_param_8,
	.param .u64 .ptr .align 1 _Z14storeOldValuesPfS_S_S_S_S_S_S_S_S_i_param_9,
	.param .u32 _Z14storeOldValuesPfS_S_S_S_S_S_S_S_S_i_param_10
)
{
	.reg .pred 	%p<2>;
	.reg .b32 	%r<6>;
	.reg .b32 	%f<6>;
	.reg .b64 	%rd<34>;

	ld.param.u64 	%rd2, [_Z14storeOldValuesPfS_S_S_S_S_S_S_S_S_i_param_1];
	ld.param.u64 	%rd4, [_Z14storeOldValuesPfS_S_S_S_S_S_S_S_S_i_param_3];
	ld.param.u64 	%rd5, [_Z14storeOldValuesPfS_S_S_S_S_S_S_S_S_i_param_4];
	ld.param.u64 	%rd6, [_Z14storeOldValuesPfS_S_S_S_S_S_S_S_S_i_param_5];
	ld.param.u64 	%rd7, [_Z14storeOldValuesPfS_S_S_S_S_S_S_S_S_i_param_6];
	ld.param.u64 	%rd8, [_Z14storeOldValuesPfS_S_S_S_S_S_S_S_S_i_param_7];
	ld.param.u64 	%rd9, [_Z14storeOldValuesPfS_S_S_S_S_S_S_S_S_i_param_8];
	ld.param.u64 	%rd10, [_Z14storeOldValuesPfS_S_S_S_S_S_S_S_S_i_param_9];
	ld.param.u32 	%r2, [_Z14storeOldValuesPfS_S_S_S_S_S_S_S_S_i_param_10];
	mov.u32 	%r3, %ctaid.x;
	mov.u32 	%r4, %ntid.x;
	mov.u32 	%r5, %tid.x;
	mad.lo.s32 	%r1, %r3, %r4, %r5;
	setp.ge.s32 	%p1, %r1, %r2;
	@%p1 bra 	$L__BB3_2;
	ld.param.u64 	%rd33, [_Z14storeOldValuesPfS_S_S_S_S_S_S_S_S_i_param_2];
	ld.param.u64 	%rd32, [_Z14storeOldValuesPfS_S_S_S_S_S_S_S_S_i_param_0];
	cvta.to.global.u64 	%rd11, %rd6;
	cvta.to.global.u64 	%rd12, %rd32;
	cvta.to.global.u64 	%rd13, %rd7;
	cvta.to.global.u64 	%rd14, %rd2;
	cvta.to.global.u64 	%rd15, %rd8;
	cvta.to.global.u64 	%rd16, %rd33;
	cvta.to.global.u64 	%rd17, %rd9;
	cvta.to.global.u64 	%rd18, %rd4;
	cvta.to.global.u64 	%rd19, %rd10;
	cvta.to.global.u64 	%rd20, %rd5;
	mul.wide.s32 	%rd21, %r1, 4;
	add.s64 	%rd22, %rd11, %rd21;
	ld.global.f32 	%f1, [%rd22];
	add.s64 	%rd23, %rd12, %rd21;
	st.global.f32 	[%rd23], %f1;
	add.s64 	%rd24, %rd13, %rd21;
	ld.global.f32 	%f2, [%rd24];
	add.s64 	%rd25, %rd14, %rd21;
	st.global.f32 	[%rd25], %f2;
	add.s64 	%rd26, %rd15, %rd21;
	ld.global.f32 	%f3, [%rd26];
	add.s64 	%rd27, %rd16, %rd21;
	st.global.f32 	[%rd27], %f3;
	add.s64 	%rd28, %rd17, %rd21;
	ld.global.f32 	%f4, [%rd28];
	add.s64 	%rd29, %rd18, %rd21;
	st.global.f32 	[%rd29], %f4;
	add.s64 	%rd30, %rd19, %rd21;
	ld.global.f32 	%f5, [%rd30];
	add.s64 	%rd31, %rd20, %rd21;
	st.global.f32 	[%rd31], %f5;
$L__BB3_2:
	ret;

}
	// .globl	_Z18initializePressurePfi
.visible .entry _Z18initializePressurePfi(
	.param .u64 .ptr .align 1 _Z18initializePressurePfi_param_0,
	.param .u32 _Z18initializePressurePfi_param_1
)
{
	.reg .pred 	%p<2>;
	.reg .b32 	%r<7>;
	.reg .b64 	%rd<5>;

	ld.param.u64 	%rd1, [_Z18initializePressurePfi_param_0];
	ld.param.u32 	%r2, [_Z18initializePressurePfi_param_1];
	mov.u32 	%r3, %ctaid.x;
	mov.u32 	%r4, %ntid.x;
	mov.u32 	%r5, %tid.x;
	mad.lo.s32 	%r1, %r3, %r4, %r5;
	setp.ge.s32 	%p1, %r1, %r2;
	@%p1 bra 	$L__BB4_2;
	cvta.to.global.u64 	%rd2, %rd1;
	mul.wide.s32 	%rd3, %r1, 4;
	add.s64 	%rd4, %rd2, %rd3;
	mov.b32 	%r6, 1204151936;
	st.global.u32 	[%rd4], %r6;
$L__BB4_2:
	ret;

}
	// .globl	_Z16initializeFieldsPfS_S_S_S_iii
.visible .entry _Z16initializeFieldsPfS_S_S_S_iii(
	.param .u64 .ptr .align 1 _Z16initializeFieldsPfS_S_S_S_iii_param_0,
	.param .u64 .ptr .align 1 _Z16initializeFieldsPfS_S_S_S_iii_param_1,
	.param .u64 .ptr .align 1 _Z16initializeFieldsPfS_S_S_S_iii_param_2,
	.param .u64 .ptr .align 1 _Z16initializeFieldsPfS_S_S_S_iii_param_3,
	.param .u64 .ptr .align 1 _Z16initializeFieldsPfS_S_S_S_iii_param_4,
	.param .u32 _Z16initializeFieldsPfS_S_S_S_iii_param_5,
	.param .u32 _Z16initializeFieldsPfS_S_S_S_iii_param_6,
	.param .u32 _Z16initializeFieldsPfS_S_S_S_iii_param_7
)
{
	.reg .pred 	%p<25>;
	.reg .b32 	%r<44>;
	.reg .b32 	%f<190>;
	.reg .b64 	%rd<22>;

	ld.param.u64 	%rd7, [_Z16initializeFieldsPfS_S_S_S_iii_param_0];
	ld.param.u64 	%rd8, [_Z16initializeFieldsPfS_S_S_S_iii_param_1];
	ld.param.u64 	%rd4, [_Z16initializeFieldsPfS_S_S_S_iii_param_2];
	ld.param.u64 	%rd5, [_Z16initializeFieldsPfS_S_S_S_iii_param_3];
	ld.param.u64 	%rd6, [_Z16initializeFieldsPfS_S_S_S_iii_param_4];
	ld.param.u32 	%r3, [_Z16initializeFieldsPfS_S_S_S_iii_param_5];
	ld.param.u32 	%r4, [_Z16initializeFieldsPfS_S_S_S_iii_param_6];
	ld.param.u32 	%r5, [_Z16initializeFieldsPfS_S_S_S_iii_param_7];
	cvta.to.global.u64 	%rd1, %rd8;
	cvta.to.global.u64 	%rd2, %rd7;
	mov.u32 	%r6, %ctaid.x;
	mov.u32 	%r7, %ntid.x;
	mov.u32 	%r8, %tid.x;
	mad.lo.s32 	%r1, %r6, %r7, %r8;
	mul.lo.s32 	%r2, %r4, %r3;
	mul.lo.s32 	%r9, %r2, %r5;
	setp.ge.s32 	%p1, %r1, %r9;
	@%p1 bra 	$L__BB5_16;
	cvta.to.global.u64 	%rd9, %rd4;
	cvta.to.global.u64 	%rd10, %rd5;
	cvta.to.global.u64 	%rd11, %rd6;
	div.s32 	%r10, %r1, %r2;
	mul.lo.s32 	%r11, %r2, %r10;
	sub.s32 	%r12, %r1, %r11;
	div.s32 	%r13, %r12, %r3;
	mad.lo.s32 	%r14, %r13, %r3, %r11;
	sub.s32 	%r15, %r1, %r14;
	mul.wide.s32 	%rd12, %r1, 4;
	add.s64 	%rd13, %rd9, %rd12;
	ld.global.f32 	%f14, [%rd13];
	add.s64 	%rd14, %rd10, %rd12;
	ld.global.f32 	%f15, [%rd14];
	mul.f32 	%f16, %f15, %f15;
	fma.rn.f32 	%f17, %f14, %f14, %f16;
	add.s64 	%rd15, %rd11, %rd12;
	ld.global.f32 	%f18, [%rd15];
	fma.rn.f32 	%f1, %f18, %f18, %f17;
	cvt.rn.f32.s32 	%f19, %r15;
	fma.rn.f32 	%f20, %f19, 0f3DCCCCCD, 0fC0CCCCCD;
	cvt.rn.f32.s32 	%f21, %r13;
	fma.rn.f32 	%f22, %f21, 0f3DCCCCCD, 0fC0CCCCCD;
	cvt.rn.f32.s32 	%f23, %r10;
	fma.rn.f32 	%f24, %f23, 0f3DCCCCCD, 0fC0CCCCCD;
	mul.f32 	%f25, %f20, %f20;
	fma.rn.f32 	%f26, %f22, %f22, %f25;
	fma.rn.f32 	%f27, %f24, %f24, %f26;
	setp.gtu.f32 	%p2, %f27, 0f40800000;
	@%p2 bra 	$L__BB5_3;
	add.s64 	%rd17, %rd2, %rd12;
	mov.b32 	%r16, 786163455;
	st.global.u32 	[%rd17], %r16;
	add.s64 	%rd18, %rd1, %rd12;
	st.global.u32 	[%rd18], %r16;
	bra.uni 	$L__BB5_16;
$L__BB5_3:
	sqrt.rn.f32 	%f29, %f1;
	mul.f32 	%f2, %f29, 0f3D4CCCCD;
	abs.f32 	%f3, %f2;
	setp.eq.f32 	%p3, %f2, 0f3F800000;
	mov.f32 	%f188, 0f3F800000;
	@%p3 bra 	$L__BB5_8;
	setp.num.f32 	%p4, %f3, %f3;
	@%p4 bra 	$L__BB5_6;
	mov.f32 	%f85, 0f40000000;
	add.rn.f32 	%f188, %f2, %f85;
	bra.uni 	$L__BB5_8;
$L__BB5_6:
	setp.lt.f32 	%p5, %f3, 0f00800000;
	mul.f32 	%f30, %f3, 0f4B800000;
	selp.f32 	%f31, %f30, %f3, %p5;
	mov.b32 	%r17, %f31;
	add.s32 	%r18, %r17, -1060439283;
	and.b32  	%r19, %r18, -8388608;
	sub.s32 	%r20, %r17, %r19;
	mov.b32 	%f32, %r20;
	cvt.rn.f32.s32 	%f33, %r19;
	selp.f32 	%f34, 0fC1C00000, 0f00000000, %p5;
	fma.rn.f32 	%f35, %f33, 0f34000000, %f34;
	add.f32 	%f36, %f32, 0fBF800000;
	add.f32 	%f37, %f32, 0f3F800000;
	rcp.approx.ftz.f32 	%f38, %f37;
	add.f32 	%f39, %f36, %f36;
	mul.f32 	%f40, %f39, %f38;
	mul.f32 	%f41, %f40, %f40;
	neg.f32 	%f42, %f40;
	sub.f32 	%f43, %f36, %f40;
	add.f32 	%f44, %f43, %f43;
	fma.rn.f32 	%f45, %f42, %f36, %f44;
	mul.rn.f32 	%f46, %f38, %f45;
	fma.rn.f32 	%f47, %f41, 0f3A2C32E4, 0f3B52E7DB;
	fma.rn.f32 	%f48, %f47, %f41, 0f3C93BB73;
	fma.rn.f32 	%f49, %f48, %f41, 0f3DF6384F;
	mul.rn.f32 	%f50, %f49, %f41;
	fma.rn.f32 	%f51, %f40, 0f3FB8AA3B, %f35;
	mul.f32 	%f52, %f50, 0f40400000;
	sub.f32 	%f53, %f35, %f51;
	fma.rn.f32 	%f54, %f40, 0f3FB8AA3B, %f53;
	fma.rn.f32 	%f55, %f46, 0f3FB8AA3B, %f54;
	fma.rn.f32 	%f56, %f40, 0f32A55E34, %f55;
	fma.rn.f32 	%f57, %f52, %f46, %f56;
	fma.rn.f32 	%f58, %f50, %f40, %f57;
	add.rn.f32 	%f59, %f51, %f58;
	mov.f32 	%f60, 0f40000000;
	mul.rn.f32 	%f61, %f59, %f60;
	cvt.rni.f32.f32 	%f62, %f61;
	sub.f32 	%f63, %f61, %f62;
	neg.f32 	%f64, %f61;
	fma.rn.f32 	%f65, %f59, 0f40000000, %f64;
	neg.f32 	%f66, %f51;
	add.rn.f32 	%f67, %f59, %f66;
	neg.f32 	%f68, %f67;
	add.rn.f32 	%f69, %f58, %f68;
	fma.rn.f32 	%f70, %f69, 0f40000000, %f65;
	add.f32 	%f71, %f63, %f70;
	setp.gt.f32 	%p6, %f62, 0f00000000;
	selp.b32 	%r21, 0, -2097152000, %p6;
	setp.neu.f32 	%p7, %f2, 0f00000000;
	setp.neu.f32 	%p8, %f3, 0f7F800000;
	setp.lt.f32 	%p9, %f61, 0f00000000;
	selp.f32 	%f72, 0f00000000, 0f7F800000, %p9;
	abs.f32 	%f73, %f61;
	setp.gt.f32 	%p10, %f73, 0f43180000;
	cvt.rzi.s32.f32 	%r22, %f62;
	shl.b32 	%r23, %r22, 23;
	sub.s32 	%r24, %r23, %r21;
	mov.b32 	%f74, %r24;
	add.s32 	%r25, %r21, 2130706432;
	mov.b32 	%f75, %r25;
	fma.rn.f32 	%f76, %f71, 0f391FCB8E, 0f3AAF85ED;
	fma.rn.f32 	%f77, %f76, %f71, 0f3C1D9856;
	fma.rn.f32 	%f78, %f77, %f71, 0f3D6357BB;
	fma.rn.f32 	%f79, %f78, %f71, 0f3E75FDEC;
	fma.rn.f32 	%f80, %f79, %f71, 0f3F317218;
	fma.rn.f32 	%f81, %f80, %f71, 0f3F800000;
	mul.f32 	%f82, %f81, %f75;
	mul.f32 	%f83, %f82, %f74;
	selp.f32 	%f188, %f72, %f83, %p10;
	and.pred  	%p11, %p7, %p8;
	@%p11 bra 	$L__BB5_8;
	add.f32 	%f84, %f2, %f2;
	mov.b32 	%r26, %f84;
	and.b32  	%r27, %r26, 2147483647;
	mov.b32 	%f188, %r27;
$L__BB5_8:
	mul.f32 	%f8, %f188, 0f3FC00000;
	add.s64 	%rd3, %rd2, %rd12;
	st.global.f32 	[%rd3], %f8;
	abs.f32 	%f9, %f8;
	setp.eq.f32 	%p12, %f8, 0f3F800000;
	mov.f32 	%f189, 0f3F800000;
	@%p12 bra 	$L__BB5_15;
	setp.num.f32 	%p13, %f9, %f9;
	@%p13 bra 	$L__BB5_11;
	mov.f32 	%f143, 0f3FC00000;
	add.rn.f32 	%f189, %f8, %f143;
	bra.uni 	$L__BB5_15;
$L__BB5_11:
	setp.neu.f32 	%p14, %f8, 0f00000000;
	setp.neu.f32 	%p15, %f9, 0f7F800000;
	and.pred  	%p16, %p14, %p15;
	@%p16 bra 	$L__BB5_13;
	add.f32 	%f142, %f8, %f8;
	mov.b32 	%r37, %f142;
	and.b32  	%r38, %r37, 2147483647;
	mov.b32 	%f189, %r38;
	bra.uni 	$L__BB5_15;
$L__BB5_13:
	setp.lt.f32 	%p17, %f9, 0f00800000;
	mul.f32 	%f87, %f9, 0f4B800000;
	selp.f32 	%f88, %f87, %f9, %p17;
	mov.b32 	%r28, %f88;
	add.s32 	%r29, %r28, -1060439283;
	and.b32  	%r30, %r29, -8388608;
	sub.s32 	%r31, %r28, %r30;
	mov.b32 	%f89, %r31;
	cvt.rn.f32.s32 	%f90, %r30;
	selp.f32 	%f91, 0fC1C00000, 0f00000000, %p17;
	fma.rn.f32 	%f92, %f90, 0f34000000, %f91;
	add.f32 	%f93, %f89, 0fBF800000;
	add.f32 	%f94, %f89, 0f3F800000;
	rcp.approx.ftz.f32 	%f95, %f94;
	add.f32 	%f96, %f93, %f93;
	mul.f32 	%f97, %f96, %f95;
	mul.f32 	%f98, %f97, %f97;
	neg.f32 	%f99, %f97;
	sub.f32 	%f100, %f93, %f97;
	add.f32 	%f101, %f100, %f100;
	fma.rn.f32 	%f102, %f99, %f93, %f101;
	mul.rn.f32 	%f103, %f95, %f102;
	fma.rn.f32 	%f104, %f98, 0f3A2C32E4, 0f3B52E7DB;
	fma.rn.f32 	%f105, %f104, %f98, 0f3C93BB73;
	fma.rn.f32 	%f106, %f105, %f98, 0f3DF6384F;
	mul.rn.f32 	%f107, %f106, %f98;
	fma.rn.f32 	%f108, %f97, 0f3FB8AA3B, %f92;
	mul.f32 	%f109, %f107, 0f40400000;
	sub.f32 	%f110, %f92, %f108;
	fma.rn.f32 	%f111, %f97, 0f3FB8AA3B, %f110;
	fma.rn.f32 	%f112, %f103, 0f3FB8AA3B, %f111;
	fma.rn.f32 	%f113, %f97, 0f32A55E34, %f112;
	fma.rn.f32 	%f114, %f109, %f103, %f113;
	fma.rn.f32 	%f115, %f107, %f97, %f114;
	add.rn.f32 	%f116, %f108, %f115;
	mov.f32 	%f117, 0f3FC00000;
	mul.rn.f32 	%f118, %f116, %f117;
	cvt.rni.f32.f32 	%f119, %f118;
	sub.f32 	%f120, %f118, %f119;
	neg.f32 	%f121, %f118;
	fma.rn.f32 	%f122, %f116, 0f3FC00000, %f121;
	neg.f32 	%f123, %f108;
	add.rn.f32 	%f124, %f116, %f123;
	neg.f32 	%f125, %f124;
	add.rn.f32 	%f126, %f115, %f125;
	fma.rn.f32 	%f127, %f126, 0f3FC00000, %f122;
	add.f32 	%f128, %f120, %f127;
	setp.gt.f32 	%p18, %f119, 0f00000000;
	selp.b32 	%r32, 0, -2097152000, %p18;
	setp.geu.f32 	%p19, %f8, 0f00000000;
	setp.lt.f32 	%p20, %f118, 0f00000000;
	selp.f32 	%f129, 0f00000000, 0f7F800000, %p20;
	abs.f32 	%f130, %f118;
	setp.gt.f32 	%p21, %f130, 0f43180000;
	cvt.rzi.s32.f32 	%r33, %f119;
	shl.b32 	%r34, %r33, 23;
	sub.s32 	%r35, %r34, %r32;
	mov.b32 	%f131, %r35;
	add.s32 	%r36, %r32, 2130706432;
	mov.b32 	%f132, %r36;
	fma.rn.f32 	%f133, %f128, 0f391FCB8E, 0f3AAF85ED;
	fma.rn.f32 	%f134, %f133, %f128, 0f3C1D9856;
	fma.rn.f32 	%f135, %f134, %f128, 0f3D6357BB;
	fma.rn.f32 	%f136, %f135, %f128, 0f3E75FDEC;
	fma.rn.f32 	%f137, %f136, %f128, 0f3F317218;
	fma.rn.f32 	%f138, %f137, %f128, 0f3F800000;
	mul.f32 	%f139, %f138, %f132;
	mul.f32 	%f140, %f139, %f131;
	selp.f32 	%f189, %f129, %f140, %p21;
	@%p19 bra 	$L__BB5_15;
	mov.f32 	%f189, 0f7FFFFFFF;
$L__BB5_15:
	mov.f32 	%f144, 0fB2D8F1F4;
	mov.f32 	%f145, 0f3F14D653;
	mul.rn.f32 	%f146, %f145, %f144;
	mov.f32 	%f147, 0f3DD91836;
	mov.f32 	%f148, 0f3DFA35EC;
	mul.rn.f32 	%f149, %f148, %f147;
	mul.f32 	%f150, %f149, 0f40400000;
	fma.rn.f32 	%f151, %f146, 0f3FB8AA3B, 0f33819E5E;
	fma.rn.f32 	%f152, 0fBEA6B299, 0f32A55E34, %f151;
	fma.rn.f32 	%f153, %f150, %f146, %f152;
	fma.rn.f32 	%f154, %f149, 0fBEA6B299, %f153;
	mov.f32 	%f155, 0fC05E0FCE;
	add.rn.f32 	%f156, %f155, %f154;
	mov.f32 	%f157, 0f3F400000;
	mul.rn.f32 	%f158, %f156, %f157;
	cvt.rni.f32.f32 	%f159, %f158;
	sub.f32 	%f160, %f158, %f159;
	neg.f32 	%f161, %f158;
	fma.rn.f32 	%f162, %f156, 0f3F400000, %f161;
	mov.f32 	%f163, 0f405E0FCE;
	add.rn.f32 	%f164, %f156, %f163;
	neg.f32 	%f165, %f164;
	add.rn.f32 	%f166, %f154, %f165;
	fma.rn.f32 	%f167, %f166, 0f3F400000, %f162;
	add.f32 	%f168, %f160, %f167;
	setp.gt.f32 	%p22, %f159, 0f00000000;
	selp.b32 	%r39, 0, -2097152000, %p22;
	setp.lt.f32 	%p23, %f158, 0f00000000;
	selp.f32 	%f169, 0f00000000, 0f7F800000, %p23;
	abs.f32 	%f170, %f158;
	setp.gt.f32 	%p24, %f170, 0f43180000;
	cvt.rzi.s32.f32 	%r40, %f159;
	shl.b32 	%r41, %r40, 23;
	sub.s32 	%r42, %r41, %r39;
	mov.b32 	%f171, %r42;
	add.s32 	%r43, %r39, 2130706432;
	mov.b32 	%f172, %r43;
	fma.rn.f32 	%f173, %f168, 0f391FCB8E, 0f3AAF85ED;
	fma.rn.f32 	%f174, %f173, %f168, 0f3C1D9856;
	fma.rn.f32 	%f175, %f174, %f168, 0f3D6357BB;
	fma.rn.f32 	%f176, %f175, %f168, 0f3E75FDEC;
	fma.rn.f32 	%f177, %f176, %f168, 0f3F317218;
	fma.rn.f32 	%f178, %f177, %f168, 0f3F800000;
	mul.f32 	%f179, %f178, %f172;
	mul.f32 	%f180, %f179, %f171;
	selp.f32 	%f181, %f169, %f180, %p24;
	mul.f32 	%f182, %f181, %f189;
	div.rn.f32 	%f183, %f182, 0f3E0F5C29;
	add.s64 	%rd21, %rd1, %rd12;
	st.global.f32 	[%rd21], %f183;
	ld.global.f32 	%f184, [%rd3];
	max.f32 	%f185, %f184, 0f2EDBE6FF;
	st.global.f32 	[%rd3], %f185;
	ld.global.f32 	%f186, [%rd21];
	max.f32 	%f187, %f186, 0f2EDBE6FF;
	st.global.f32 	[%rd21], %f187;
$L__BB5_16:
	ret;

}
	// .globl	_Z17computeDivergencePfS_S_S_iii
.visible .entry _Z17computeDivergencePfS_S_S_iii(
	.param .u64 .ptr .align 1 _Z17computeDivergencePfS_S_S_iii_param_0,
	.param .u64 .ptr .align 1 _Z17computeDivergencePfS_S_S_iii_param_1,
	.param .u64 .ptr .align 1 _Z17computeDivergencePfS_S_S_iii_param_2,
	.param .u64 .ptr .align 1 _Z17computeDivergencePfS_S_S_iii_param_3,
	.param .u32 _Z17computeDivergencePfS_S_S_iii_param_4,
	.param .u32 _Z17computeDivergencePfS_S_S_iii_param_5,
	.param .u32 _Z17computeDivergencePfS_S_S_iii_param_6
)
{
	.reg .pred 	%p<2>;
	.reg .b32 	%r<14>;
	.reg .b32 	%f<15>;
	.reg .b64 	%rd<20>;

	ld.param.u64 	%rd1, [_Z17computeDivergencePfS_S_S_iii_param_0];
	ld.param.u64 	%rd2, [_Z17computeDivergencePfS_S_S_iii_param_1];
	ld.param.u64 	%rd3, [_Z17computeDivergencePfS_S_S_iii_param_2];
	ld.param.u64 	%rd4, [_Z17computeDivergencePfS_S_S_iii_param_3];
	ld.param.u32 	%r3, [_Z17computeDivergencePfS_S_S_iii_param_4];
	ld.param.u32 	%r4, [_Z17computeDivergencePfS_S_S_iii_param_5];
	ld.param.u32 	%r5, [_Z17computeDivergencePfS_S_S_iii_param_6];
	mov.u32 	%r6, %ctaid.x;
	mov.u32 	%r7, %ntid.x;
	mov.u32 	%r8, %tid.x;
	mad.lo.s32 	%r1, %r6, %r7, %r8;
	mul.lo.s32 	%r2, %r4, %r3;
	mul.lo.s32 	%r9, %r2, %r5;
	setp.ge.s32 	%p1, %r1, %r9;
	@%p1 bra 	$L__BB6_2;
	cvta.to.global.u64 	%rd5, %rd2;
	cvta.to.global.u64 	%rd6, %rd3;
	cvta.to.global.u64 	%rd7, %rd4;
	cvta.to.global.u64 	%rd8, %rd1;
	mul.wide.s32 	%rd9, %r1, 4;
	add.s64 	%rd10, %rd5, %rd9;
	ld.global.f32 	%f1, [%rd10+4];
	ld.global.f32 	%f2, [%rd10+-4];
	sub.f32 	%f3, %f1, %f2;
	div.rn.f32 	%f4, %f3, 0f3E4CCCCD;
	add.s32 	%r10, %r3, %r1;
	mul.wide.s32 	%rd11, %r10, 4;
	add.s64 	%rd12, %rd6, %rd11;
	ld.global.f32 	%f5, [%rd12];
	sub.s32 	%r11, %r1, %r3;
	mul.wide.s32 	%rd13, %r11, 4;
	add.s64 	%rd14, %rd6, %rd13;
	ld.global.f32 	%f6, [%rd14];
	sub.f32 	%f7, %f5, %f6;
	div.rn.f32 	%f8, %f7, 0f3E4CCCCD;
	add.s32 	%r12, %r2, %r1;
	mul.wide.s32 	%rd15, %r12, 4;
	add.s64 	%rd16, %rd7, %rd15;
	ld.global.f32 	%f9, [%rd16];
	sub.s32 	%r13, %r1, %r2;
	mul.wide.s32 	%rd17, %r13, 4;
	add.s64 	%rd18, %rd7, %rd17;
	ld.global.f32 	%f10, [%rd18];
	sub.f32 	%f11, %f9, %f10;
	div.rn.f32 	%f12, %f11, 0f3E4CCCCD;
	add.f32 	%f13, %f4, %f8;
	add.f32 	%f14, %f13, %f12;
	add.s64 	%rd19, %rd8, %rd9;
	st.global.f32 	[%rd19], %f14;
$L__BB6_2:
	ret;

}
	// .globl	_Z27calculatePressureCorrectionPfS_S_iii
.visible .entry _Z27calculatePressureCorrectionPfS_S_iii(
	.param .u64 .ptr .align 1 _Z27calculatePressureCorrectionPfS_S_iii_param_0,
	.param .u64 .ptr .align 1 _Z27calculatePressureCorrectionPfS_S_iii_param_1,
	.param .u64 .ptr .align 1 _Z27calculatePressureCorrectionPfS_S_iii_param_2,
	.param .u32 _Z27calculatePressureCorrectionPfS_S_iii_param_3,
	.param .u32 _Z27calculatePressureCorrectionPfS_S_iii_param_4,
	.param .u32 _Z27calculatePressureCorrectionPfS_S_iii_param_5
)
{
	.reg .pred 	%p<5>;
	.reg .b32 	%r<21>;
	.reg .b32 	%f<30>;
	.reg .b64 	%rd<19>;

	ld.param.u64 	%rd1, [_Z27calculatePressureCorrectionPfS_S_iii_param_0];
	ld.param.u64 	%rd2, [_Z27calculatePressureCorrectionPfS_S_iii_param_1];
	ld.param.u64 	%rd3, [_Z27calculatePressureCorrectionPfS_S_iii_param_2];
	ld.param.u32 	%r3, [_Z27calculatePressureCorrectionPfS_S_iii_param_3];
	ld.param.u32 	%r4, [_Z27calculatePressureCorrectionPfS_S_iii_param_4];
	ld.param.u32 	%r5, [_Z27calculatePressureCorrectionPfS_S_iii_param_5];
	mov.u32 	%r6, %ctaid.x;
	mov.u32 	%r7, %ntid.x;
	mov.u32 	%r8, %tid.x;
	mad.lo.s32 	%r9, %r6, %r7, %r8;
	mul.lo.s32 	%r2, %r4, %r3;
	mul.lo.s32 	%r10, %r2, %r5;
	setp.le.s32 	%p1, %r9, %r3;
	sub.s32 	%r11, %r10, %r3;
	setp.ge.s32 	%p2, %r9, %r11;
	or.pred  	%p3, %p1, %p2;
	@%p3 bra 	$L__BB7_3;
	div.s32 	%r13, %r9, %r2;
	div.s32 	%r14, %r9, %r3;
	rem.s32 	%r15, %r14, %r4;
	mul.lo.s32 	%r16, %r14, %r3;
	sub.s32 	%r17, %r9, %r16;
	cvt.rn.f32.s32 	%f1, %r13;
	fma.rn.f32 	%f2, %f1, 0f3DCCCCCD, 0fC0CCCCCD;
	cvt.rn.f32.s32 	%f3, %r15;
	fma.rn.f32 	%f4, %f3, 0f3DCCCCCD, 0fC0CCCCCD;
	cvt.rn.f32.s32 	%f5, %r17;
	fma.rn.f32 	%f6, %f5, 0f3DCCCCCD, 0fC0CCCCCD;
	mul.f32 	%f7, %f4, %f4;
	fma.rn.f32 	%f8, %f2, %f2, %f7;
	fma.rn.f32 	%f9, %f6, %f6, %f8;
	setp.le.f32 	%p4, %f9, 0f40800000;
	@%p4 bra 	$L__BB7_3;
	cvta.to.global.u64 	%rd4, %rd1;
	cvta.to.global.u64 	%rd5, %rd3;
	mul.wide.s32 	%rd6, %r9, 4;
	add.s64 	%rd7, %rd5, %rd6;
	mov.b32 	%r18, -1005191169;
	st.global.u32 	[%rd7], %r18;
	cvta.to.global.u64 	%rd8, %rd2;
	add.s64 	%rd9, %rd8, %rd6;
	ld.global.f32 	%f10, [%rd9];
	add.s64 	%rd10, %rd4, %rd6;
	ld.global.f32 	%f11, [%rd10+4];
	mul.f32 	%f12, %f11, 0f42C7FFFF;
	sub.f32 	%f13, %f10, %f12;
	ld.global.f32 	%f14, [%rd10+-4];
	mul.f32 	%f15, %f14, 0f42C7FFFF;
	sub.f32 	%f16, %f13, %f15;
	mul.wide.s32 	%rd11, %r3, 4;
	add.s64 	%rd12, %rd10, %rd11;
	ld.global.f32 	%f17, [%rd12];
	mul.f32 	%f18, %f17, 0f42C7FFFF;
	sub.f32 	%f19, %f16, %f18;
	sub.s32 	%r19, %r9, %r3;
	mul.wide.s32 	%rd13, %r19, 4;
	add.s64 	%rd14, %rd4, %rd13;
	ld.global.f32 	%f20, [%rd14];
	mul.f32 	%f21, %f20, 0f42C7FFFF;
	sub.f32 	%f22, %f19, %f21;
	mul.wide.s32 	%rd15, %r2, 4;
	add.s64 	%rd16, %rd10, %rd15;
	ld.global.f32 	%f23, [%rd16];
	mul.f32 	%f24, %f23, 0f42C7FFFF;
	sub.f32 	%f25, %f22, %f24;
	sub.s32 	%r20, %r9, %r2;
	mul.wide.s32 	%rd17, %r20, 4;
	add.s64 	%rd18, %rd4, %rd17;
	ld.global.f32 	%f26, [%rd18];
	mul.f32 	%f27, %f26, 0f42C7FFFF;
	sub.f32 	%f28, %f25, %f27;
	div.rn.f32 	%f29, %f28, 0f4415FFFF;
	st.global.f32 	[%rd10], %f29;
$L__BB7_3:
	ret;

}
	// .globl	_Z17correctVelocitiesPfS_S_S_S_iii
.visible .entry _Z17correctVelocitiesPfS_S_S_S_iii(
	.param .u64 .ptr .align 1 _Z17correctVelocitiesPfS_S_S_S_iii_param_0,
	.param .u64 .ptr .align 1 _Z17correctVelocitiesPfS_S_S_S_iii_param_1,
	.param .u64 .ptr .align 1 _Z17correctVelocitiesPfS_S_S_S_iii_param_2,
	.param .u64 .ptr .align 1 _Z17correctVelocitiesPfS_S_S_S_iii_param_3,
	.param .u64 .ptr .align 1 _Z17correctVelocitiesPfS_S_S_S_iii_param_4,
	.param .u32 _Z17correctVelocitiesPfS_S_S_S_iii_param_5,
	.param .u32 _Z17correctVelocitiesPfS_S_S_S_iii_param_6,
	.param .u32 _Z17correctVelocitiesPfS_S_S_S_iii_param_7
)
{
	.reg .pred 	%p<5>;
	.reg .b32 	%r<20>;
	.reg .b32 	%f<34>;
	.reg .b64 	%rd<25>;

	ld.param.u64 	%rd1, [_Z17correctVelocitiesPfS_S_S_S_iii_param_0];
	ld.param.u64 	%rd2, [_Z17correctVelocitiesPfS_S_S_S_iii_param_1];
	ld.param.u64 	%rd3, [_Z17correctVelocitiesPfS_S_S_S_iii_param_2];
	ld.param.u64 	%rd4, [_Z17correctVelocitiesPfS_S_S_S_iii_param_3];
	ld.param.u64 	%rd5, [_Z17correctVelocitiesPfS_S_S_S_iii_param_4];
	ld.param.u32 	%r3, [_Z17correctVelocitiesPfS_S_S_S_iii_param_5];
	ld.param.u32 	%r4, [_Z17correctVelocitiesPfS_S_S_S_iii_param_6];
	ld.param.u32 	%r5, [_Z17correctVelocitiesPfS_S_S_S_iii_param_7];
	mov.u32 	%r6, %ctaid.x;
	mov.u32 	%r7, %ntid.x;
	mov.u32 	%r8, %tid.x;
	mad.lo.s32 	%r9, %r6, %r7, %r8;
	mul.lo.s32 	%r2, %r4, %r3;
	mul.lo.s32 	%r10, %r2, %r5;
	setp.le.s32 	%p1, %r9, %r3;
	sub.s32 	%r11, %r10, %r3;
	setp.ge.s32 	%p2, %r9, %r11;
	or.pred  	%p3, %p1, %p2;
	@%p3 bra 	$L__BB8_3;
	div.s32 	%r13, %r9, %r2;
	div.s32 	%r14, %r9, %r3;
	rem.s32 	%r15, %r14, %r4;
	mul.lo.s32 	%r16, %r14, %r3;
	sub.s32 	%r17, %r9, %r16;
	cvt.rn.f32.s32 	%f1, %r13;
	fma.rn.f32 	%f2, %f1, 0f3DCCCCCD, 0fC0CCCCCD;
	cvt.rn.f32.s32 	%f3, %r15;
	fma.rn.f32 	%f4, %f3, 0f3DCCCCCD, 0fC0CCCCCD;
	cvt.rn.f32.s32 	%f5, %r17;
	fma.rn.f32 	%f6, %f5, 0f3DCCCCCD, 0fC0CCCCCD;
	mul.f32 	%f7, %f4, %f4;
	fma.rn.f32 	%f8, %f2, %f2, %f7;
	fma.rn.f32 	%f9, %f6, %f6, %f8;
	setp.le.f32 	%p4, %f9, 0f40800000;
	@%p4 bra 	$L__BB8_3;
	cvta.to.global.u64 	%rd6, %rd4;
	mul.wide.s32 	%rd7, %r9, 4;
	add.s64 	%rd8, %rd6, %rd7;
	ld.global.f32 	%f10, [%rd8+4];
	ld.global.f32 	%f11, [%rd8+-4];
	sub.f32 	%f12, %f10, %f11;
	div.rn.f32 	%f13, %f12, 0f3E4CCCCD;
	mul.wide.s32 	%rd9, %r3, 4;
	add.s64 	%rd10, %rd8, %rd9;
	ld.global.f32 	%f14, [%rd10];
	sub.s32 	%r18, %r9, %r3;
	mul.wide.s32 	%rd11, %r18, 4;
	add.s64 	%rd12, %rd6, %rd11;
	ld.global.f32 	%f15, [%rd12];
	sub.f32 	%f16, %f14, %f15;
	div.rn.f32 	%f17, %f16, 0f3E4CCCCD;
	mul.wide.s32 	%rd13, %r2, 4;
	add.s64 	%rd14, %rd8, %rd13;
	ld.global.f32 	%f18, [%rd14];
	sub.s32 	%r19, %r9, %r2;
	mul.wide.s32 	%rd15, %r19, 4;
	add.s64 	%rd16, %rd6, %rd15;
	ld.global.f32 	%f19, [%rd16];
	sub.f32 	%f20, %f18, %f19;
	div.rn.f32 	%f21, %f20, 0f3E4CCCCD;
	cvta.to.global.u64 	%rd17, %rd5;
	add.s64 	%rd18, %rd17, %rd7;
	ld.global.f32 	%f22, [%rd18];
	div.rn.f32 	%f23, %f13, %f22;
	cvta.to.global.u64 	%rd19, %rd1;
	add.s64 	%rd20, %rd19, %rd7;
	ld.global.f32 	%f24, [%rd20];
	sub.f32 	%f25, %f24, %f23;
	st.global.f32 	[%rd20], %f25;
	ld.global.f32 	%f26, [%rd18];
	div.rn.f32 	%f27, %f17, %f26;
	cvta.to.global.u64 	%rd21, %rd2;
	add.s64 	%rd22, %rd21, %rd7;
	ld.global.f32 	%f28, [%rd22];
	sub.f32 	%f29, %f28, %f27;
	st.global.f32 	[%rd22], %f29;
	ld.global.f32 	%f30, [%rd18];
	div.rn.f32 	%f31, %f21, %f30;
	cvta.to.global.u64 	%rd23, %rd3;
	add.s64 	%rd24, %rd23, %rd7;
	ld.global.f32 	%f32, [%rd24];
	sub.f32 	%f33, %f32, %f31;
	st.global.f32 	[%rd24], %f33;
$L__BB8_3:
	ret;

}
	// .globl	_Z14updatePressurePfS_fi
.visible .entry _Z14updatePressurePfS_fi(
	.param .u64 .ptr .align 1 _Z14updatePressurePfS_fi_param_0,
	.param .u64 .ptr .align 1 _Z14updatePressurePfS_fi_param_1,
	.param .f32 _Z14updatePressurePfS_fi_param_2,
	.param .u32 _Z14updatePressurePfS_fi_param_3
)
{
	.reg .pred 	%p<2>;
	.reg .b32 	%r<6>;
	.reg .b32 	%f<5>;
	.reg .b64 	%rd<8>;

	ld.param.u64 	%rd1, [_Z14updatePressurePfS_fi_param_0];
	ld.param.u64 	%rd2, [_Z14updatePressurePfS_fi_param_1];
	ld.param.f32 	%f1, [_Z14updatePressurePfS_fi_param_2];
	ld.param.u32 	%r2, [_Z14updatePressurePfS_fi_param_3];
	mov.u32 	%r3, %ctaid.x;
	mov.u32 	%r4, %ntid.x;
	mov.u32 	%r5, %tid.x;
	mad.lo.s32 	%r1, %r3, %r4, %r5;
	setp.ge.s32 	%p1, %r1, %r2;
	@%p1 bra 	$L__BB9_2;
	cvta.to.global.u64 	%rd3, %rd2;
	cvta.to.global.u64 	%rd4, %rd1;
	mul.wide.s32 	%rd5, %r1, 4;
	add.s64 	%rd6, %rd3, %rd5;
	ld.global.f32 	%f2, [%rd6];
	add.s64 	%rd7, %rd4, %rd5;
	ld.global.f32 	%f3, [%rd7];
	fma.rn.f32 	%f4, %f1, %f2, %f3;
	st.global.f32 	[%rd7], %f4;
$L__BB9_2:
	ret;

}
	// .globl	_Z28underRelaxPressureCorrectionPfS_fi
.visible .entry _Z28underRelaxPressureCorrectionPfS_fi(
	.param .u64 .ptr .align 1 _Z28underRelaxPressureCorrectionPfS_fi_param_0,
	.param .u64 .ptr .align 1 _Z28underRelaxPressureCorrectionPfS_fi_param_1,
	.param .f32 _Z28underRelaxPressureCorrectionPfS_fi_param_2,
	.param .u32 _Z28underRelaxPressureCorrectionPfS_fi_param_3
)
{
	.reg .pred 	%p<2>;
	.reg .b32 	%r<6>;
	.reg .b32 	%f<8>;
	.reg .b64 	%rd<8>;

	ld.param.u64 	%rd1, [_Z28underRelaxPressureCorrectionPfS_fi_param_0];
	ld.param.u64 	%rd2, [_Z28underRelaxPressureCorrectionPfS_fi_param_1];
	ld.param.f32 	%f1, [_Z28underRelaxPressureCorrectionPfS_fi_param_2];
	ld.param.u32 	%r2, [_Z28underRelaxPressureCorrectionPfS_fi_param_3];
	mov.u32 	%r3, %ctaid.x;
	mov.u32 	%r4, %ntid.x;
	mov.u32 	%r5, %tid.x;
	mad.lo.s32 	%r1, %r3, %r4, %r5;
	setp.ge.s32 	%p1, %r1, %r2;
	@%p1 bra 	$L__BB10_2;
	cvta.to.global.u64 	%rd3, %rd1;
	cvta.to.global.u64 	%rd4, %rd2;
	mul.wide.s32 	%rd5, %r1, 4;
	add.s64 	%rd6, %rd3, %rd5;
	ld.global.f32 	%f2, [%rd6];
	mov.f32 	%f3, 0f3F800000;
	sub.f32 	%f4, %f3, %f1;
	add.s64 	%rd7, %rd4, %rd5;
	ld.global.f32 	%f5, [%rd7];
	mul.f32 	%f6, %f4, %f5;
	fma.rn.f32 	%f7, %f1, %f2, %f6;
	st.global.f32 	[%rd6], %f7;
$L__BB10_2:
	ret;

}
	// .globl	_Z23applyBoundaryConditionsPfS_S_S_S_S_iii
.visible .entry _Z23applyBoundaryConditionsPfS_S_S_S_S_iii(
	.param .u64 .ptr .align 1 _Z23applyBoundaryConditionsPfS_S_S_S_S_iii_param_0,
	.param .u64 .ptr .align 1 _Z23applyBoundaryConditionsPfS_S_S_S_S_iii_param_1,
	.param .u64 .ptr .align 1 _Z23applyBoundaryConditionsPfS_S_S_S_S_iii_param_2,
	.param .u64 .ptr .align 1 _Z23applyBoundaryConditionsPfS_S_S_S_S_iii_param_3,
	.param .u64 .ptr .align 1 _Z23applyBoundaryConditionsPfS_S_S_S_S_iii_param_4,
	.param .u64 .ptr .align 1 _Z23applyBoundaryConditionsPfS_S_S_S_S_iii_param_5,
	.param .u32 _Z23applyBoundaryConditionsPfS_S_S_S_S_iii_param_6,
	.param .u32 _Z23applyBoundaryConditionsPfS_S_S_S_S_iii_param_7,
	.param .u32 _Z23applyBoundaryConditionsPfS_S_S_S_S_iii_param_8
)
{
	.reg .pred 	%p<22>;
	.reg .b32 	%r<46>;
	.reg .b32 	%f<197>;
	.reg .b64 	%rd<51>;

	ld.param.u64 	%rd10, [_Z23applyBoundaryConditionsPfS_S_S_S_S_iii_param_0];
	ld.param.u64 	%rd11, [_Z23applyBoundaryConditionsPfS_S_S_S_S_iii_param_1];
	ld.param.u64 	%rd12, [_Z23applyBoundaryConditionsPfS_S_S_S_S_iii_param_2];
	ld.param.u64 	%rd9, [_Z23applyBoundaryConditionsPfS_S_S_S_S_iii_param_3];
	ld.param.u64 	%rd13, [_Z23applyBoundaryConditionsPfS_S_S_S_S_iii_param_4];
	ld.param.u64 	%rd14, [_Z23applyBoundaryConditionsPfS_S_S_S_S_iii_param_5];
	ld.param.u32 	%r6, [_Z23applyBoundaryConditionsPfS_S_S_S_S_iii_param_6];
	ld.param.u32 	%r7, [_Z23applyBoundaryConditionsPfS_S_S_S_S_iii_param_7];
	ld.param.u32 	%r8, [_Z23applyBoundaryConditionsPfS_S_S_S_S_iii_param_8];
	cvta.to.global.u64 	%rd1, %rd14;
	cvta.to.global.u64 	%rd2, %rd13;
	cvta.to.global.u64 	%rd3, %rd12;
	cvta.to.global.u64 	%rd4, %rd11;
	cvta.to.global.u64 	%rd5, %rd10;
	mov.u32 	%r10, %ctaid.y;
	mov.u32 	%r11, %ntid.y;
	mov.u32 	%r12, %tid.y;
	mad.lo.s32 	%r1, %r10, %r11, %r12;
	mov.u32 	%r13, %ctaid.z;
	mov.u32 	%r14, %ntid.z;
	mov.u32 	%r15, %tid.z;
	mad.lo.s32 	%r16, %r13, %r14, %r15;
	setp.ge.s32 	%p1, %r1, %r7;
	setp.ge.s32 	%p2, %r16, %r8;
	or.pred  	%p3, %p1, %p2;
	@%p3 bra 	$L__BB11_14;
	mul.lo.s32 	%r3, %r6, %r1;
	mul.lo.s32 	%r17, %r6, %r16;
	mul.lo.s32 	%r4, %r17, %r7;
	add.s32 	%r5, %r4, %r3;
	cvt.rn.f32.u32 	%f13, %r1;
	fma.rn.f32 	%f14, %f13, 0f3DCCCCCD, 0fC0CCCCCD;
	cvt.rn.f32.u32 	%f15, %r16;
	fma.rn.f32 	%f16, %f15, 0f3DCCCCCD, 0fC0CCCCCD;
	mul.f32 	%f1, %f14, %f14;
	add.f32 	%f17, %f1, 0f4223D70B;
	mul.f32 	%f2, %f16, %f16;
	add.f32 	%f18, %f2, %f17;
	cvt.s64.s32 	%rd50, %r5;
	setp.le.f32 	%p4, %f18, 0f40800000;
	@%p4 bra 	$L__BB11_10;
	mul.wide.s32 	%rd19, %r5, 4;
	add.s64 	%rd20, %rd5, %rd19;
	mov.b32 	%r19, 1065353216;
	st.global.u32 	[%rd20], %r19;
	add.s64 	%rd21, %rd4, %rd19;
	mov.b32 	%r20, 0;
	st.global.u32 	[%rd21], %r20;
	add.s64 	%rd22, %rd3, %rd19;
	st.global.u32 	[%rd22], %r20;
	mov.f32 	%f21, 0f32FD27D2;
	mov.f32 	%f22, 0f3F0E38E4;
	mul.rn.f32 	%f23, %f22, %f21;
	mov.f32 	%f24, 0f3D4A4588;
	mov.f32 	%f25, 0f3DF80F5F;
	mul.rn.f32 	%f26, %f25, %f24;
	fma.rn.f32 	%f27, %f23, 0f3FB8AA3B, 0f34448BDC;
	fma.rn.f32 	%f28, 0fBE638E39, 0f32A55E34, %f27;
	mul.f32 	%f29, %f26, 0f40400000;
	fma.rn.f32 	%f30, %f29, %f23, %f28;
	fma.rn.f32 	%f31, %f26, 0fBE638E39, %f30;
	mov.f32 	%f32, 0fC08A4259;
	add.rn.f32 	%f33, %f32, %f31;
	mov.f32 	%f34, 0f408A4259;
	add.rn.f32 	%f35, %f33, %f34;
	neg.f32 	%f36, %f35;
	add.rn.f32 	%f37, %f31, %f36;
	mov.f32 	%f38, 0f40000000;
	mul.rn.f32 	%f39, %f33, %f38;
	neg.f32 	%f40, %f39;
	fma.rn.f32 	%f41, %f33, 0f40000000, %f40;
	fma.rn.f32 	%f42, %f37, 0f40000000, %f41;
	cvt.rni.f32.f32 	%f43, %f39;
	sub.f32 	%f44, %f39, %f43;
	add.f32 	%f45, %f44, %f42;
	fma.rn.f32 	%f46, %f45, 0f391FCB8E, 0f3AAF85ED;
	fma.rn.f32 	%f47, %f46, %f45, 0f3C1D9856;
	fma.rn.f32 	%f48, %f47, %f45, 0f3D6357BB;
	fma.rn.f32 	%f49, %f48, %f45, 0f3E75FDEC;
	fma.rn.f32 	%f50, %f49, %f45, 0f3F317218;
	fma.rn.f32 	%f51, %f50, %f45, 0f3F800000;
	cvt.rzi.s32.f32 	%r21, %f43;
	setp.gt.f32 	%p5, %f43, 0f00000000;
	selp.b32 	%r22, 0, -2097152000, %p5;
	add.s32 	%r23, %r22, 2130706432;
	mov.b32 	%f52, %r23;
	mul.f32 	%f53, %f51, %f52;
	shl.b32 	%r24, %r21, 23;
	sub.s32 	%r25, %r24, %r22;
	mov.b32 	%f54, %r25;
	mul.f32 	%f55, %f53, %f54;
	abs.f32 	%f56, %f39;
	setp.gt.f32 	%p6, %f56, 0f43180000;
	setp.lt.f32 	%p7, %f39, 0f00000000;
	selp.f32 	%f57, 0f00000000, 0f7F800000, %p7;
	selp.f32 	%f58, %f57, %f55, %p6;
	mul.f32 	%f3, %f58, 0f3FC00000;
	abs.f32 	%f4, %f3;
	setp.eq.f32 	%p8, %f3, 0f3F800000;
	mov.f32 	%f194, 0f3F800000;
	@%p8 bra 	$L__BB11_9;
	setp.num.f32 	%p9, %f4, %f4;
	@%p9 bra 	$L__BB11_5;
	mov.f32 	%f115, 0f3FC00000;
	add.rn.f32 	%f194, %f3, %f115;
	bra.uni 	$L__BB11_9;
$L__BB11_5:
	setp.neu.f32 	%p10, %f3, 0f00000000;
	setp.neu.f32 	%p11, %f4, 0f7F800000;
	and.pred  	%p12, %p10, %p11;
	@%p12 bra 	$L__BB11_7;
	add.f32 	%f114, %f3, %f3;
	mov.b32 	%r35, %f114;
	and.b32  	%r36, %r35, 2147483647;
	mov.b32 	%f194, %r36;
	bra.uni 	$L__BB11_9;
$L__BB11_7:
	setp.lt.f32 	%p13, %f4, 0f00800000;
	mul.f32 	%f59, %f4, 0f4B800000;
	selp.f32 	%f60, %f59, %f4, %p13;
	mov.b32 	%r26, %f60;
	add.s32 	%r27, %r26, -1060439283;
	and.b32  	%r28, %r27, -8388608;
	sub.s32 	%r29, %r26, %r28;
	mov.b32 	%f61, %r29;
	cvt.rn.f32.s32 	%f62, %r28;
	selp.f32 	%f63, 0fC1C00000, 0f00000000, %p13;
	fma.rn.f32 	%f64, %f62, 0f34000000, %f63;
	add.f32 	%f65, %f61, 0fBF800000;
	add.f32 	%f66, %f61, 0f3F800000;
	rcp.approx.ftz.f32 	%f67, %f66;
	add.f32 	%f68, %f65, %f65;
	mul.f32 	%f69, %f68, %f67;
	mul.f32 	%f70, %f69, %f69;
	neg.f32 	%f71, %f69;
	sub.f32 	%f72, %f65, %f69;
	add.f32 	%f73, %f72, %f72;
	fma.rn.f32 	%f74, %f71, %f65, %f73;
	mul.rn.f32 	%f75, %f67, %f74;
	fma.rn.f32 	%f76, %f70, 0f3A2C32E4, 0f3B52E7DB;
	fma.rn.f32 	%f77, %f76, %f70, 0f3C93BB73;
	fma.rn.f32 	%f78, %f77, %f70, 0f3DF6384F;
	mul.rn.f32 	%f79, %f78, %f70;
	fma.rn.f32 	%f80, %f69, 0f3FB8AA3B, %f64;
	mul.f32 	%f81, %f79, 0f40400000;
	sub.f32 	%f82, %f64, %f80;
	fma.rn.f32 	%f83, %f69, 0f3FB8AA3B, %f82;
	fma.rn.f32 	%f84, %f75, 0f3FB8AA3B, %f83;
	fma.rn.f32 	%f85, %f69, 0f32A55E34, %f84;
	fma.rn.f32 	%f86, %f81, %f75, %f85;
	fma.rn.f32 	%f87, %f79, %f69, %f86;
	add.rn.f32 	%f88, %f80, %f87;
	mov.f32 	%f89, 0f3FC00000;
	mul.rn.f32 	%f90, %f88, %f89;
	cvt.rni.f32.f32 	%f91, %f90;
	sub.f32 	%f92, %f90, %f91;
	neg.f32 	%f93, %f90;
	fma.rn.f32 	%f94, %f88, 0f3FC00000, %f93;
	neg.f32 	%f95, %f80;
	add.rn.f32 	%f96, %f88, %f95;
	neg.f32 	%f97, %f96;
	add.rn.f32 	%f98, %f87, %f97;
	fma.rn.f32 	%f99, %f98, 0f3FC00000, %f94;
	add.f32 	%f100, %f92, %f99;
	setp.gt.f32 	%p14, %f91, 0f00000000;
	selp.b32 	%r30, 0, -2097152000, %p14;
	setp.geu.f32 	%p15, %f3, 0f00000000;
	setp.lt.f32 	%p16, %f90, 0f00000000;
	selp.f32 	%f101, 0f00000000, 0f7F800000, %p16;
	abs.f32 	%f102, %f90;
	setp.gt.f32 	%p17, %f102, 0f43180000;
	cvt.rzi.s32.f32 	%r31, %f91;
	shl.b32 	%r32, %r31, 23;
	sub.s32 	%r33, %r32, %r30;
	mov.b32 	%f103, %r33;
	add.s32 	%r34, %r30, 2130706432;
	mov.b32 	%f104, %r34;
	fma.rn.f32 	%f105, %f100, 0f391FCB8E, 0f3AAF85ED;
	fma.rn.f32 	%f106, %f105, %f100, 0f3C1D9856;
	fma.rn.f32 	%f107, %f106, %f100, 0f3D6357BB;
	fma.rn.f32 	%f108, %f107, %f100, 0f3E75FDEC;
	fma.rn.f32 	%f109, %f108, %f100, 0f3F317218;
	fma.rn.f32 	%f110, %f109, %f100, 0f3F800000;
	mul.f32 	%f111, %f110, %f104;
	mul.f32 	%f112, %f111, %f103;
	selp.f32 	%f194, %f101, %f112, %p17;
	@%p15 bra 	$L__BB11_9;
	mov.f32 	%f194, 0f7FFFFFFF;
$L__BB11_9:
	mov.f32 	%f116, 0fB2D8F1F4;
	mov.f32 	%f117, 0f3F14D653;
	mul.rn.f32 	%f118, %f117, %f116;
	mov.f32 	%f119, 0f3DD91836;
	mov.f32 	%f120, 0f3DFA35EC;
	mul.rn.f32 	%f121, %f120, %f119;
	mul.f32 	%f122, %f121, 0f40400000;
	fma.rn.f32 	%f123, %f118, 0f3FB8AA3B, 0f33819E5E;
	fma.rn.f32 	%f124, 0fBEA6B299, 0f32A55E34, %f123;
	fma.rn.f32 	%f125, %f122, %f118, %f124;
	fma.rn.f32 	%f126, %f121, 0fBEA6B299, %f125;
	mov.f32 	%f127, 0fC05E0FCE;
	add.rn.f32 	%f128, %f127, %f126;
	mov.f32 	%f129, 0f3F400000;
	mul.rn.f32 	%f130, %f128, %f129;
	cvt.rni.f32.f32 	%f131, %f130;
	sub.f32 	%f132, %f130, %f131;
	neg.f32 	%f133, %f130;
	fma.rn.f32 	%f134, %f128, 0f3F400000, %f133;
	mov.f32 	%f135, 0f405E0FCE;
	add.rn.f32 	%f136, %f128, %f135;
	neg.f32 	%f137, %f136;
	add.rn.f32 	%f138, %f126, %f137;
	fma.rn.f32 	%f139, %f138, 0f3F400000, %f134;
	add.f32 	%f140, %f132, %f139;
	setp.gt.f32 	%p18, %f131, 0f00000000;
	selp.b32 	%r37, 0, -2097152000, %p18;
	setp.lt.f32 	%p19, %f130, 0f00000000;
	selp.f32 	%f141, 0f00000000, 0f7F800000, %p19;
	abs.f32 	%f142, %f130;
	setp.gt.f32 	%p20, %f142, 0f43180000;
	cvt.rzi.s32.f32 	%r38, %f131;
	shl.b32 	%r39, %r38, 23;
	sub.s32 	%r40, %r39, %r37;
	mov.b32 	%f143, %r40;
	add.s32 	%r41, %r37, 2130706432;
	mov.b32 	%f144, %r41;
	fma.rn.f32 	%f145, %f140, 0f391FCB8E, 0f3AAF85ED;
	fma.rn.f32 	%f146, %f145, %f140, 0f3C1D9856;
	fma.rn.f32 	%f147, %f146, %f140, 0f3D6357BB;
	fma.rn.f32 	%f148, %f147, %f140, 0f3E75FDEC;
	fma.rn.f32 	%f149, %f148, %f140, 0f3F317218;
	fma.rn.f32 	%f150, %f149, %f140, 0f3F800000;
	mul.f32 	%f151, %f150, %f144;
	mul.f32 	%f152, %f151, %f143;
	selp.f32 	%f153, %f141, %f152, %p20;
	mul.f32 	%f154, %f153, %f194;
	div.rn.f32 	%f155, %f154, 0f3E0F5C29;
	max.f32 	%f196, %f3, 0f2EDBE6FF;
	max.f32 	%f195, %f155, 0f2EDBE6FF;
	bra.uni 	$L__BB11_11;
$L__BB11_10:
	mul.wide.s32 	%rd15, %r5, 4;
	add.s64 	%rd16, %rd5, %rd15;
	mov.b32 	%r18, 0;
	st.global.u32 	[%rd16], %r18;
	add.s64 	%rd17, %rd4, %rd15;
	st.global.u32 	[%rd17], %r18;
	add.s64 	%rd18, %rd3, %rd15;
	st.global.u32 	[%rd18], %r18;
	mov.f32 	%f195, 0f2EDBE6FF;
	mov.f32 	%f196, %f195;
$L__BB11_11:
	shl.b64 	%rd23, %rd50, 2;
	add.s64 	%rd24, %rd2, %rd23;
	st.global.f32 	[%rd24], %f196;
	add.s64 	%rd25, %rd1, %rd23;
	st.global.f32 	[%rd25], %f195;
	add.s32 	%r42, %r6, -1;
	cvt.rn.f32.s32 	%f156, %r42;
	fma.rn.f32 	%f157, %f156, 0f3DCCCCCD, 0fC0CCCCCD;
	fma.rn.f32 	%f158, %f157, %f157, %f1;
	add.f32 	%f159, %f2, %f158;
	setp.le.f32 	%p21, %f159, 0f40800000;
	@%p21 bra 	$L__BB11_13;
	cvt.s64.s32 	%rd37, %r4;
	cvt.s64.s32 	%rd38, %r3;
	cvt.s64.s32 	%rd39, %r6;
	add.s64 	%rd40, %rd39, %rd38;
	add.s64 	%rd41, %rd40, %rd37;
	shl.b64 	%rd42, %rd41, 2;
	add.s64 	%rd43, %rd5, %rd42;
	ld.global.f32 	%f160, [%rd43+-4];
	ld.global.f32 	%f161, [%rd43+-8];
	sub.f32 	%f162, %f160, %f161;
	div.rn.f32 	%f163, %f162, 0f3DCCCCCD;
	add.s64 	%rd44, %rd4, %rd42;
	ld.global.f32 	%f164, [%rd44+-4];
	ld.global.f32 	%f165, [%rd44+-8];
	sub.f32 	%f166, %f164, %f165;
	div.rn.f32 	%f167, %f166, 0f3DCCCCCD;
	add.s64 	%rd45, %rd3, %rd42;
	ld.global.f32 	%f168, [%rd45+-4];
	ld.global.f32 	%f169, [%rd45+-8];
	sub.f32 	%f170, %f168, %f169;
	div.rn.f32 	%f171, %f170, 0f3DCCCCCD;
	add.s64 	%rd46, %rd2, %rd42;
	ld.global.f32 	%f172, [%rd46+-4];
	ld.global.f32 	%f173, [%rd46+-8];
	sub.f32 	%f174, %f172, %f173;
	div.rn.f32 	%f175, %f174, 0f3DCCCCCD;
	add.s64 	%rd47, %rd1, %rd42;
	ld.global.f32 	%f176, [%rd47+-4];
	ld.global.f32 	%f177, [%rd47+-8];
	sub.f32 	%f178, %f176, %f177;
	div.rn.f32 	%f179, %f178, 0f3DCCCCCD;
	mul.f32 	%f180, %f163, 0f38D1B717;
	sub.f32 	%f181, %f160, %f180;
	st.global.f32 	[%rd43+-4], %f181;
	ld.global.f32 	%f182, [%rd44+-4];
	mul.f32 	%f183, %f167, 0f38D1B717;
	sub.f32 	%f184, %f182, %f183;
	st.global.f32 	[%rd44+-4], %f184;
	ld.global.f32 	%f185, [%rd45+-4];
	mul.f32 	%f186, %f171, 0f38D1B717;
	sub.f32 	%f187, %f185, %f186;
	st.global.f32 	[%rd45+-4], %f187;
	ld.global.f32 	%f188, [%rd46+-4];
	mul.f32 	%f189, %f175, 0f38D1B717;
	sub.f32 	%f190, %f188, %f189;
	st.global.f32 	[%rd46+-4], %f190;
	ld.global.f32 	%f191, [%rd47+-4];
	mul.f32 	%f192, %f179, 0f38D1B717;
	sub.f32 	%f193, %f191, %f192;
	st.global.f32 	[%rd47+-4], %f193;
	cvta.to.global.u64 	%rd48, %rd9;
	add.s64 	%rd49, %rd48, %rd42;
	mov.b32 	%r45, 1204151936;
	st.global.u32 	[%rd49+-4], %r45;
	bra.uni 	$L__BB11_14;
$L__BB11_13:
	cvt.s64.s32 	%rd26, %r4;
	cvt.s64.s32 	%rd27, %r3;
	cvt.s64.s32 	%rd28, %r6;
	add.s64 	%rd29, %rd28, %rd27;
	add.s64 	%rd30, %rd29, %rd26;
	shl.b64 	%rd31, %rd30, 2;
	add.s64 	%rd32, %rd5, %rd31;
	mov.b32 	%r43, 0;
	st.global.u32 	[%rd32+-4], %r43;
	add.s64 	%rd33, %rd4, %rd31;
	st.global.u32 	[%rd33+-4], %r43;
	add.s64 	%rd34, %rd3, %rd31;
	st.global.u32 	[%rd34+-4], %r43;
	add.s64 	%rd35, %rd2, %rd31;
	mov.b32 	%r44, 786163455;
	st.global.u32 	[%rd35+-4], %r44;
	add.s64 	%rd36, %rd1, %rd31;
	st.global.u32 	[%rd36+-4], %r44;
$L__BB11_14:
	ret;

}
	// .globl	_Z14solveKEquationPfS_S_S_S_S_S_iii
.visible .entry _Z14solveKEquationPfS_S_S_S_S_S_iii(
	.param .u64 .ptr .align 1 _Z14solveKEquationPfS_S_S_S_S_S_iii_param_0,
	.param .u64 .ptr .align 1 _Z14solveKEquationPfS_S_S_S_S_S_iii_param_1,
	.param .u64 .ptr .align 1 _Z14solveKEquationPfS_S_S_S_S_S_iii_param_2,
	.param .u64 .ptr .align 1 _Z14solveKEquationPfS_S_S_S_S_S_iii_param_3,
	.param .u64 .ptr .align 1 _Z14solveKEquationPfS_S_S_S_S_S_iii_param_4,
	.param .u64 .ptr .align 1 _Z14solveKEquationPfS_S_S_S_S_S_iii_param_5,
	.param .u64 .ptr .align 1 _Z14solveKEquationPfS_S_S_S_S_S_iii_param_6,
	.param .u32 _Z14solveKEquationPfS_S_S_S_S_S_iii_param_7,
	.param .u32 _Z14solveKEquationPfS_S_S_S_S_S_iii_param_8,
	.param .u32 _Z14solveKEquationPfS_S_S_S_S_S_iii_param_9
)
{
	.reg .pred 	%p<5>;
	.reg .b32 	%r<22>;
	.reg .b32 	%f<81>;
	.reg .b64 	%rd<48>;

	ld.param.u64 	%rd2, [_Z14solveKEquationPfS_S_S_S_S_S_iii_param_1];
	ld.param.u64 	%rd4, [_Z14solveKEquationPfS_S_S_S_S_S_iii_param_3];
	ld.param.u64 	%rd5, [_Z14solveKEquationPfS_S_S_S_S_S_iii_param_4];
	ld.param.u64 	%rd6, [_Z14solveKEquationPfS_S_S_S_S_S_iii_param_5];
	ld.param.u32 	%r3, [_Z14solveKEquationPfS_S_S_S_S_S_iii_param_7];
	ld.param.u32 	%r4, [_Z14solveKEquationPfS_S_S_S_S_S_iii_param_8];
	ld.param.u32 	%r5, [_Z14solveKEquationPfS_S_S_S_S_S_iii_param_9];
	mov.u32 	%r6, %ctaid.x;
	mov.u32 	%r7, %ntid.x;
	mov.u32 	%r8, %tid.x;
	mad.lo.s32 	%r9, %r6, %r7, %r8;
	mul.lo.s32 	%r2, %r4, %r3;
	mul.lo.s32 	%r10, %r2, %r5;
	setp.le.s32 	%p1, %r9, %r3;
	sub.s32 	%r11, %r10, %r3;
	setp.ge.s32 	%p2, %r9, %r11;
	or.pred  	%p3, %p1, %p2;
	@%p3 bra 	$L__BB12_3;
	div.s32 	%r13, %r9, %r2;
	div.s32 	%r14, %r9, %r3;
	rem.s32 	%r15, %r14, %r4;
	mul.lo.s32 	%r16, %r14, %r3;
	sub.s32 	%r17, %r9, %r16;
	cvt.rn.f32.s32 	%f1, %r13;
	fma.rn.f32 	%f2, %f1, 0f3DCCCCCD, 0fC0CCCCCD;
	cvt.rn.f32.s32 	%f3, %r15;
	fma.rn.f32 	%f4, %f3, 0f3DCCCCCD, 0fC0CCCCCD;
	cvt.rn.f32.s32 	%f5, %r17;
	fma.rn.f32 	%f6, %f5, 0f3DCCCCCD, 0fC0CCCCCD;
	mul.f32 	%f7, %f4, %f4;
	fma.rn.f32 	%f8, %f2, %f2, %f7;
	fma.rn.f32 	%f9, %f6, %f6, %f8;
	setp.le.f32 	%p4, %f9, 0f40800000;
	@%p4 bra 	$L__BB12_3;
	ld.param.u64 	%rd47, [_Z14solveKEquationPfS_S_S_S_S_S_iii_param_6];
	ld.param.u64 	%rd46, [_Z14solveKEquationPfS_S_S_S_S_S_iii_param_2];
	ld.param.u64 	%rd45, [_Z14solveKEquationPfS_S_S_S_S_S_iii_param_0];
	cvta.to.global.u64 	%rd8, %rd2;
	cvta.to.global.u64 	%rd9, %rd6;
	cvta.to.global.u64 	%rd10, %rd5;
	cvta.to.global.u64 	%rd11, %rd4;
	mul.wide.s32 	%rd12, %r9, 4;
	add.s64 	%rd13, %rd11, %rd12;
	ld.global.f32 	%f10, [%rd13+4];
	ld.global.f32 	%f11, [%rd13+-4];
	sub.f32 	%f12, %f10, %f11;
	div.rn.f32 	%f13, %f12, 0f3E4CCCCD;
	add.s32 	%r18, %r3, %r9;
	mul.wide.s32 	%rd14, %r18, 4;
	add.s64 	%rd15, %rd10, %rd14;
	ld.global.f32 	%f14, [%rd15];
	sub.s32 	%r19, %r9, %r3;
	mul.wide.s32 	%rd16, %r19, 4;
	add.s64 	%rd17, %rd10, %rd16;
	ld.global.f32 	%f15, [%rd17];
	sub.f32 	%f16, %f14, %f15;
	div.rn.f32 	%f17, %f16, 0f3E4CCCCD;
	add.s32 	%r20, %r2, %r9;
	mul.wide.s32 	%rd18, %r20, 4;
	add.s64 	%rd19, %rd9, %rd18;
	ld.global.f32 	%f18, [%rd19];
	sub.s32 	%r21, %r9, %r2;
	mul.wide.s32 	%rd20, %r21, 4;
	add.s64 	%rd21, %rd9, %rd20;
	ld.global.f32 	%f19, [%rd21];
	sub.f32 	%f20, %f18, %f19;
	div.rn.f32 	%f21, %f20, 0f3E4CCCCD;
	mul.wide.s32 	%rd22, %r3, 4;
	add.s64 	%rd23, %rd13, %rd22;
	ld.global.f32 	%f22, [%rd23];
	add.s64 	%rd24, %rd11, %rd16;
	ld.global.f32 	%f23, [%rd24];
	sub.f32 	%f24, %f22, %f23;
	div.rn.f32 	%f25, %f24, 0f3E4CCCCD;
	mul.wide.s32 	%rd25, %r2, 4;
	add.s64 	%rd26, %rd13, %rd25;
	ld.global.f32 	%f26, [%rd26];
	add.s64 	%rd27, %rd11, %rd20;
	ld.global.f32 	%f27, [%rd27];
	sub.f32 	%f28, %f26, %f27;
	div.rn.f32 	%f29, %f28, 0f3E4CCCCD;
	add.s64 	%rd28, %rd17, %rd22;
	ld.global.f32 	%f30, [%rd28+4];
	ld.global.f32 	%f31, [%rd28+-4];
	sub.f32 	%f32, %f30, %f31;
	div.rn.f32 	%f33, %f32, 0f3E4CCCCD;
	add.s64 	%rd29, %rd28, %rd25;
	ld.global.f32 	%f34, [%rd29];
	add.s64 	%rd30, %rd10, %rd20;
	ld.global.f32 	%f35, [%rd30];
	sub.f32 	%f36, %f34, %f35;
	div.rn.f32 	%f37, %f36, 0f3E4CCCCD;
	add.s64 	%rd31, %rd21, %rd25;
	ld.global.f32 	%f38, [%rd31+4];
	ld.global.f32 	%f39, [%rd31+-4];
	sub.f32 	%f40, %f38, %f39;
	div.rn.f32 	%f41, %f40, 0f3E4CCCCD;
	add.s64 	%rd32, %rd31, %rd22;
	ld.global.f32 	%f42, [%rd32];
	add.s64 	%rd33, %rd9, %rd16;
	ld.global.f32 	%f43, [%rd33];
	sub.f32 	%f44, %f42, %f43;
	div.rn.f32 	%f45, %f44, 0f3E4CCCCD;
	mul.f32 	%f46, %f17, %f17;
	fma.rn.f32 	%f47, %f13, %f13, %f46;
	fma.rn.f32 	%f48, %f21, %f21, %f47;
	add.f32 	%f49, %f25, %f33;
	add.f32 	%f50, %f29, %f41;
	mul.f32 	%f51, %f50, %f50;
	fma.rn.f32 	%f52, %f49, %f49, %f51;
	add.f32 	%f53, %f37, %f45;
	fma.rn.f32 	%f54, %f53, %f53, %f52;
	fma.rn.f32 	%f55, %f54, 0f3F000000, %f48;
	add.f32 	%f56, %f55, %f55;
	sqrt.rn.f32 	%f57, %f56;
	cvta.to.global.u64 	%rd34, %rd47;
	add.s64 	%rd35, %rd34, %rd12;
	ld.global.f32 	%f58, [%rd35];
	mul.f32 	%f59, %f57, %f58;
	mul.f32 	%f60, %f57, %f59;
	add.s64 	%rd36, %rd8, %rd12;
	ld.global.f32 	%f61, [%rd36+4];
	ld.global.f32 	%f62, [%rd36+-4];
	add.f32 	%f63, %f61, %f62;
	add.s64 	%rd37, %rd36, %rd22;
	ld.global.f32 	%f64, [%rd37];
	add.f32 	%f65, %f63, %f64;
	add.s64 	%rd38, %rd8, %rd16;
	ld.global.f32 	%f66, [%rd38];
	add.f32 	%f67, %f65, %f66;
	add.s64 	%rd39, %rd36, %rd25;
	ld.global.f32 	%f68, [%rd39];
	add.f32 	%f69, %f67, %f68;
	add.s64 	%rd40, %rd8, %rd20;
	ld.global.f32 	%f70, [%rd40];
	add.f32 	%f71, %f69, %f70;
	ld.global.f32 	%f72, [%rd36];
	fma.rn.f32 	%f73, %f72, 0fC0C00000, %f71;
	div.rn.f32 	%f74, %f73, 0f3C23D70B;
	add.f32 	%f75, %f58, 0f377BA882;
	cvta.to.global.u64 	%rd41, %rd46;
	add.s64 	%rd42, %rd41, %rd12;
	ld.global.f32 	%f76, [%rd42];
	sub.f32 	%f77, %f60, %f76;
	fma.rn.f32 	%f78, %f75, %f74, %f77;
	fma.rn.f32 	%f79, %f78, 0f38D1B717, %f72;
	cvta.to.global.u64 	%rd43, %rd45;
	add.s64 	%rd44, %rd43, %rd12;
	max.f32 	%f80, %f79, 0f2EDBE6FF;
	st.global.f32 	[%rd44], %f80;
$L__BB12_3:
	ret;

}
	// .globl	_Z20solveEpsilonEquationPfS_S_S_S_S_S_iii
.visible .entry _Z20solveEpsilonEquationPfS_S_S_S_S_S_iii(
	.param .u64 .ptr .align 1 _Z20solveEpsilonEquationPfS_S_S_S_S_S_iii_param_0,
	.param .u64 .ptr .align 1 _Z20solveEpsilonEquationPfS_S_S_S_S_S_iii_param_1,
	.param .u64 .ptr .align 1 _Z20solveEpsilonEquationPfS_S_S_S_S_S_iii_param_2,
	.param .u64 .ptr .align 1 _Z20solveEpsilonEquationPfS_S_S_S_S_S_iii_param_3,
	.param .u64 .ptr .align 1 _Z20solveEpsilonEquationPfS_S_S_S_S_S_iii_param_4,
	.param .u64 .ptr .align 1 _Z20solveEpsilonEquationPfS_S_S_S_S_S_iii_param_5,
	.param .u64 .ptr .align 1 _Z20solveEpsilonEquationPfS_S_S_S_S_S_iii_param_6,
	.param .u32 _Z20solveEpsilonEquationPfS_S_S_S_S_S_iii_param_7,
	.param .u32 _Z20solveEpsilonEquationPfS_S_S_S_S_S_iii_param_8,
	.param .u32 _Z20solveEpsilonEquationPfS_S_S_S_S_S_iii_param_9
)
{
	.reg .pred 	%p<5>;
	.reg .b32 	%r<22>;
	.reg .b32 	%f<88>;
	.reg .b64 	%rd<48>;

	ld.param.u64 	%rd2, [_Z20solveEpsilonEquationPfS_S_S_S_S_S_iii_param_1];
	ld.param.u64 	%rd4, [_Z20solveEpsilonEquationPfS_S_S_S_S_S_iii_param_3];
	ld.param.u64 	%rd5, [_Z20solveEpsilonEquationPfS_S_S_S_S_S_iii_param_4];
	ld.param.u64 	%rd6, [_Z20solveEpsilonEquationPfS_S_S_S_S_S_iii_param_5];
	ld.param.u32 	%r3, [_Z20solveEpsilonEquationPfS_S_S_S_S_S_iii_param_7];
	ld.param.u32 	%r4, [_Z20solveEpsilonEquationPfS_S_S_S_S_S_iii_param_8];
	ld.param.u32 	%r5, [_Z20solveEpsilonEquationPfS_S_S_S_S_S_iii_param_9];
	mov.u32 	%r6, %ctaid.x;
	mov.u32 	%r7, %ntid.x;
	mov.u32 	%r8, %tid.x;
	mad.lo.s32 	%r9, %r6, %r7, %r8;
	mul.lo.s32 	%r2, %r4, %r3;
	mul.lo.s32 	%r10, %r2, %r5;
	setp.le.s32 	%p1, %r9, %r3;
	sub.s32 	%r11, %r10, %r3;
	setp.ge.s32 	%p2, %r9, %r11;
	or.pred  	%p3, %p1, %p2;
	@%p3 bra 	$L__BB13_3;
	div.s32 	%r13, %r9, %r2;
	div.s32 	%r14, %r9, %r3;
	rem.s32 	%r15, %r14, %r4;
	mul.lo.s32 	%r16, %r14, %r3;
	sub.s32 	%r17, %r9, %r16;
	cvt.rn.f32.s32 	%f1, %r13;
	fma.rn.f32 	%f2, %f1, 0f3DCCCCCD, 0fC0CCCCCD;
	cvt.rn.f32.s32 	%f3, %r15;
	fma.rn.f32 	%f4, %f3, 0f3DCCCCCD, 0fC0CCCCCD;
	cvt.rn.f32.s32 	%f5, %r17;
	fma.rn.f32 	%f6, %f5, 0f3DCCCCCD, 0fC0CCCCCD;
	mul.f32 	%f7, %f4, %f4;
	fma.rn.f32 	%f8, %f2, %f2, %f7;
	fma.rn.f32 	%f9, %f6, %f6, %f8;
	setp.le.f32 	%p4, %f9, 0f40800000;
	@%p4 bra 	$L__BB13_3;
	ld.param.u64 	%rd47, [_Z20solveEpsilonEquationPfS_S_S_S_S_S_iii_param_6];
	ld.param.u64 	%rd46, [_Z20solveEpsilonEquationPfS_S_S_S_S_S_iii_param_2];
	ld.param.u64 	%rd45, [_Z20solveEpsilonEquationPfS_S_S_S_S_S_iii_param_0];
	cvta.to.global.u64 	%rd8, %rd46;
	cvta.to.global.u64 	%rd9, %rd6;
	cvta.to.global.u64 	%rd10, %rd5;
	cvta.to.global.u64 	%rd11, %rd4;
	mul.wide.s32 	%rd12, %r9, 4;
	add.s64 	%rd13, %rd11, %rd12;
	ld.global.f32 	%f10, [%rd13+4];
	ld.global.f32 	%f11, [%rd13+-4];
	sub.f32 	%f12, %f10, %f11;
	div.rn.f32 	%f13, %f12, 0f3E4CCCCD;
	add.s32 	%r18, %r3, %r9;
	mul.wide.s32 	%rd14, %r18, 4;
	add.s64 	%rd15, %rd10, %rd14;
	ld.global.f32 	%f14, [%rd15];
	sub.s32 	%r19, %r9, %r3;
	mul.wide.s32 	%rd16, %r19, 4;
	add.s64 	%rd17, %rd10, %rd16;
	ld.global.f32 	%f15, [%rd17];
	sub.f32 	%f16, %f14, %f15;
	div.rn.f32 	%f17, %f16, 0f3E4CCCCD;
	add.s32 	%r20, %r2, %r9;
	mul.wide.s32 	%rd18, %r20, 4;
	add.s64 	%rd19, %rd9, %rd18;
	ld.global.f32 	%f18, [%rd19];
	sub.s32 	%r21, %r9, %r2;
	mul.wide.s32 	%rd20, %r21, 4;
	add.s64 	%rd21, %rd9, %rd20;
	ld.global.f32 	%f19, [%rd21];
	sub.f32 	%f20, %f18, %f19;
	div.rn.f32 	%f21, %f20, 0f3E4CCCCD;
	mul.wide.s32 	%rd22, %r3, 4;
	add.s64 	%rd23, %rd13, %rd22;
	ld.global.f32 	%f22, [%rd23];
	add.s64 	%rd24, %rd11, %rd16;
	ld.global.f32 	%f23, [%rd24];
	sub.f32 	%f24, %f22, %f23;
	div.rn.f32 	%f25, %f24, 0f3E4CCCCD;
	mul.wide.s32 	%rd25, %r2, 4;
	add.s64 	%rd26, %rd13, %rd25;
	ld.global.f32 	%f26, [%rd26];
	add.s64 	%rd27, %rd11, %rd20;
	ld.global.f32 	%f27, [%rd27];
	sub.f32 	%f28, %f26, %f27;
	div.rn.f32 	%f29, %f28, 0f3E4CCCCD;
	add.s64 	%rd28, %rd17, %rd22;
	ld.global.f32 	%f30, [%rd28+4];
	ld.global.f32 	%f31, [%rd28+-4];
	sub.f32 	%f32, %f30, %f31;
	div.rn.f32 	%f33, %f32, 0f3E4CCCCD;
	add.s64 	%rd29, %rd28, %rd25;
	ld.global.f32 	%f34, [%rd29];
	add.s64 	%rd30, %rd10, %rd20;
	ld.global.f32 	%f35, [%rd30];
	sub.f32 	%f36, %f34, %f35;
	div.rn.f32 	%f37, %f36, 0f3E4CCCCD;
	add.s64 	%rd31, %rd21, %rd25;
	ld.global.f32 	%f38, [%rd31+4];
	ld.global.f32 	%f39, [%rd31+-4];
	sub.f32 	%f40, %f38, %f39;
	div.rn.f32 	%f41, %f40, 0f3E4CCCCD;
	add.s64 	%rd32, %rd31, %rd22;
	ld.global.f32 	%f42, [%rd32];
	add.s64 	%rd33, %rd9, %rd16;
	ld.global.f32 	%f43, [%rd33];
	sub.f32 	%f44, %f42, %f43;
	div.rn.f32 	%f45, %f44, 0f3E4CCCCD;
	mul.f32 	%f46, %f17, %f17;
	fma.rn.f32 	%f47, %f13, %f13, %f46;
	fma.rn.f32 	%f48, %f21, %f21, %f47;
	add.f32 	%f49, %f25, %f33;
	add.f32 	%f50, %f29, %f41;
	mul.f32 	%f51, %f50, %f50;
	fma.rn.f32 	%f52, %f49, %f49, %f51;
	add.f32 	%f53, %f37, %f45;
	fma.rn.f32 	%f54, %f53, %f53, %f52;
	fma.rn.f32 	%f55, %f54, 0f3F000000, %f48;
	add.f32 	%f56, %f55, %f55;
	sqrt.rn.f32 	%f57, %f56;
	cvta.to.global.u64 	%rd34, %rd47;
	add.s64 	%rd35, %rd34, %rd12;
	ld.global.f32 	%f58, [%rd35];
	mul.f32 	%f59, %f57, %f58;
	mul.f32 	%f60, %f57, %f59;
	add.s64 	%rd36, %rd8, %rd12;
	ld.global.f32 	%f61, [%rd36+4];
	ld.global.f32 	%f62, [%rd36+-4];
	add.f32 	%f63, %f61, %f62;
	add.s64 	%rd37, %rd36, %rd22;
	ld.global.f32 	%f64, [%rd37];
	add.f32 	%f65, %f63, %f64;
	add.s64 	%rd38, %rd8, %rd16;
	ld.global.f32 	%f66, [%rd38];
	add.f32 	%f67, %f65, %f66;
	add.s64 	%rd39, %rd36, %rd25;
	ld.global.f32 	%f68, [%rd39];
	add.f32 	%f69, %f67, %f68;
	add.s64 	%rd40, %rd8, %rd20;
	ld.global.f32 	%f70, [%rd40];
	add.f32 	%f71, %f69, %f70;
	ld.global.f32 	%f72, [%rd36];
	fma.rn.f32 	%f73, %f72, 0fC0C00000, %f71;
	div.rn.f32 	%f74, %f73, 0f3C23D70B;
	div.rn.f32 	%f75, %f58, 0f3FA66666;
	add.f32 	%f76, %f75, 0f377BA882;
	mul.f32 	%f77, %f72, 0f3FB851EC;
	mul.f32 	%f78, %f60, %f77;
	cvta.to.global.u64 	%rd41, %rd2;
	add.s64 	%rd42, %rd41, %rd12;
	ld.global.f32 	%f79, [%rd42];
	div.rn.f32 	%f80, %f78, %f79;
	mul.f32 	%f81, %f72, 0fBFF5C28F;
	mul.f32 	%f82, %f81, %f72;
	div.rn.f32 	%f83, %f82, %f79;
	add.f32 	%f84, %f80, %f83;
	fma.rn.f32 	%f85, %f76, %f74, %f84;
	fma.rn.f32 	%f86, %f85, 0f38D1B717, %f72;
	cvta.to.global.u64 	%rd43, %rd45;
	add.s64 	%rd44, %rd43, %rd12;
	max.f32 	%f87, %f86, 0f2EDBE6FF;
	st.global.f32 	[%rd44], %f87;
$L__BB13_3:
	ret;

}
	// .globl	_Z14solveXMomentumPfS_S_S_S_S_S_S_iiif
.visible .entry _Z14solveXMomentumPfS_S_S_S_S_S_S_iiif(
	.param .u64 .ptr .align 1 _Z14solveXMomentumPfS_S_S_S_S_S_S_iiif_param_0,
	.param .u64 .ptr .align 1 _Z14solveXMomentumPfS_S_S_S_S_S_S_iiif_param_1,
	.param .u64 .ptr .align 1 _Z14solveXMomentumPfS_S_S_S_S_S_S_iiif_param_2,
	.param .u64 .ptr .align 1 _Z14solveXMomentumPfS_S_S_S_S_S_S_iiif_param_3,
	.param .u64 .ptr .align 1 _Z14solveXMomentumPfS_S_S_S_S_S_S_iiif_param_4,
	.param .u64 .ptr .align 1 _Z14solveXMomentumPfS_S_S_S_S_S_S_iiif_param_5,
	.param .u64 .ptr .align 1 _Z14solveXMomentumPfS_S_S_S_S_S_S_iiif_param_6,
	.param .u64 .ptr .align 1 _Z14solveXMomentumPfS_S_S_S_S_S_S_iiif_param_7,
	.param .u32 _Z14solveXMomentumPfS_S_S_S_S_S_S_iiif_param_8,
	.param .u32 _Z14solveXMomentumPfS_S_S_S_S_S_S_iiif_param_9,
	.param .u32 _Z14solveXMomentumPfS_S_S_S_S_S_S_iiif_param_10,
	.param .f32 _Z14solveXMomentumPfS_S_S_S_S_S_S_iiif_param_11
)
{
	.reg .pred 	%p<22>;
	.reg .b32 	%r<37>;
	.reg .b32 	%f<132>;
	.reg .b64 	%rd<40>;

	ld.param.u64 	%rd10, [_Z14solveXMomentumPfS_S_S_S_S_S_S_iiif_param_0];
	ld.param.u64 	%rd11, [_Z14solveXMomentumPfS_S_S_S_S_S_S_iiif_param_1];
	ld.param.u64 	%rd4, [_Z14solveXMomentumPfS_S_S_S_S_S_S_iiif_param_2];
	ld.param.u64 	%rd5, [_Z14solveXMomentumPfS_S_S_S_S_S_S_iiif_param_3];
	ld.param.u64 	%rd6, [_Z14solveXMomentumPfS_S_S_S_S_S_S_iiif_param_4];
	ld.param.u64 	%rd7, [_Z14solveXMomentumPfS_S_S_S_S_S_S_iiif_param_5];
	ld.param.u64 	%rd8, [_Z14solveXMomentumPfS_S_S_S_S_S_S_iiif_param_6];
	ld.param.u64 	%rd9, [_Z14solveXMomentumPfS_S_S_S_S_S_S_iiif_param_7];
	ld.param.u32 	%r5, [_Z14solveXMomentumPfS_S_S_S_S_S_S_iiif_param_8];
	ld.param.u32 	%r6, [_Z14solveXMomentumPfS_S_S_S_S_S_S_iiif_param_9];
	ld.param.u32 	%r7, [_Z14solveXMomentumPfS_S_S_S_S_S_S_iiif_param_10];
	ld.param.f32 	%f17, [_Z14solveXMomentumPfS_S_S_S_S_S_S_iiif_param_11];
	cvta.to.global.u64 	%rd1, %rd11;
	cvta.to.global.u64 	%rd2, %rd10;
	mov.u32 	%r8, %ctaid.x;
	mov.u32 	%r9, %ntid.x;
	mov.u32 	%r10, %tid.x;
	mad.lo.s32 	%r11, %r8, %r9, %r10;
	mul.lo.s32 	%r2, %r6, %r5;
	mul.lo.s32 	%r12, %r2, %r7;
	setp.le.s32 	%p1, %r11, %r5;
	sub.s32 	%r13, %r12, %r5;
	setp.ge.s32 	%p2, %r11, %r13;
	or.pred  	%p3, %p1, %p2;
	@%p3 bra 	$L__BB14_15;
	rem.s32 	%r15, %r11, %r5;
	setp.eq.s32 	%p4, %r15, 0;
	add.s32 	%r17, %r5, -1;
	setp.eq.s32 	%p5, %r15, %r17;
	or.pred  	%p6, %p4, %p5;
	@%p6 bra 	$L__BB14_15;
	div.s32 	%r18, %r11, %r2;
	mul.lo.s32 	%r19, %r2, %r18;
	sub.s32 	%r20, %r11, %r19;
	div.s32 	%r21, %r20, %r5;
	mad.lo.s32 	%r22, %r21, %r5, %r19;
	sub.s32 	%r23, %r11, %r22;
	cvt.rn.f32.s32 	%f18, %r23;
	fma.rn.f32 	%f19, %f18, 0f3DCCCCCD, 0fC0CCCCCD;
	cvt.rn.f32.s32 	%f20, %r21;
	fma.rn.f32 	%f21, %f20, 0f3DCCCCCD, 0fC0CCCCCD;
	cvt.rn.f32.s32 	%f22, %r18;
	fma.rn.f32 	%f23, %f22, 0f3DCCCCCD, 0fC0CCCCCD;
	mul.f32 	%f24, %f19, %f19;
	fma.rn.f32 	%f25, %f21, %f21, %f24;
	fma.rn.f32 	%f1, %f23, %f23, %f25;
	setp.gtu.f32 	%p7, %f1, 0f40800000;
	@%p7 bra 	$L__BB14_4;
	mul.wide.s32 	%rd12, %r11, 4;
	add.s64 	%rd13, %rd2, %rd12;
	mov.b32 	%r24, 0;
	st.global.u32 	[%rd13], %r24;
	bra.uni 	$L__BB14_15;
$L__BB14_4:
	setp.gtu.f32 	%p8, %f1, 0f4093EB86;
	@%p8 bra 	$L__BB14_14;
	sqrt.rn.f32 	%f2, %f1;
	setp.leu.f32 	%p9, %f2, 0f40000000;
	@%p9 bra 	$L__BB14_14;
	add.f32 	%f3, %f2, 0fC0000000;
	mul.wide.s32 	%rd14, %r11, 4;
	add.s64 	%rd15, %rd1, %rd14;
	ld.global.f32 	%f4, [%rd15];
	add.s64 	%rd3, %rd2, %rd14;
	abs.f32 	%f5, %f4;
	mul.f32 	%f26, %f5, 0f377BA882;
	div.rn.f32 	%f27, %f26, %f3;
	sqrt.rn.f32 	%f6, %f27;
	mov.b32 	%r36, 0;
	mov.f32 	%f128, %f6;
$L__BB14_7:
	mul.f32 	%f28, %f3, %f128;
	div.rn.f32 	%f8, %f28, 0f377BA882;
	setp.lt.f32 	%p10, %f8, 0f413A147B;
	mov.f32 	%f129, %f6;
	@%p10 bra 	$L__BB14_9;
	mul.f32 	%f29, %f8, 0f411CB021;
	setp.lt.f32 	%p11, %f29, 0f00800000;
	mul.f32 	%f30, %f29, 0f4B000000;
	selp.f32 	%f31, %f30, %f29, %p11;
	selp.f32 	%f32, 0fC1B80000, 0f00000000, %p11;
	mov.b32 	%r26, %f31;
	add.s32 	%r27, %r26, -1059760811;
	and.b32  	%r28, %r27, -8388608;
	sub.s32 	%r29, %r26, %r28;
	mov.b32 	%f33, %r29;
	cvt.rn.f32.s32 	%f34, %r28;
	fma.rn.f32 	%f35, %f34, 0f34000000, %f32;
	add.f32 	%f36, %f33, 0fBF800000;
	fma.rn.f32 	%f37, %f36, 0fBE055027, 0f3E1039F6;
	fma.rn.f32 	%f38, %f37, %f36, 0fBDF8CDCC;
	fma.rn.f32 	%f39, %f38, %f36, 0f3E0F2955;
	fma.rn.f32 	%f40, %f39, %f36, 0fBE2AD8B9;
	fma.rn.f32 	%f41, %f40, %f36, 0f3E4CED0B;
	fma.rn.f32 	%f42, %f41, %f36, 0fBE7FFF22;
	fma.rn.f32 	%f43, %f42, %f36, 0f3EAAAA78;
	fma.rn.f32 	%f44, %f43, %f36, 0fBF000000;
	mul.f32 	%f45, %f36, %f44;
	fma.rn.f32 	%f46, %f45, %f36, %f36;
	fma.rn.f32 	%f47, %f35, 0f3F317218, %f46;
	setp.gt.u32 	%p12, %r26, 2139095039;
	fma.rn.f32 	%f48, %f31, 0f7F800000, 0f7F800000;
	selp.f32 	%f49, %f48, %f47, %p12;
	setp.eq.f32 	%p13, %f31, 0f00000000;
	mul.f32 	%f50, %f49, 0f401C18FA;
	selp.f32 	%f51, 0fFF800000, %f50, %p13;
	mul.f32 	%f52, %f128, %f51;
	sub.f32 	%f53, %f52, %f5;
	mul.f32 	%f54, %f8, 0f3ED1EB85;
	div.rn.f32 	%f55, %f128, %f54;
	add.f32 	%f56, %f55, %f51;
	div.rn.f32 	%f57, %f53, %f56;
	sub.f32 	%f128, %f128, %f57;
	abs.f32 	%f58, %f53;
	setp.geu.f32 	%p14, %f58, 0f358637BD;
	add.s32 	%r4, %r36, 1;
	setp.lt.u32 	%p15, %r36, 9;
	and.pred  	%p16, %p14, %p15;
	mov.u32 	%r36, %r4;
	mov.f32 	%f129, %f128;
	@%p16 bra 	$L__BB14_7;
$L__BB14_9:
	mul.f32 	%f59, %f3, %f129;
	div.rn.f32 	%f11, %f59, 0f377BA882;
	setp.geu.f32 	%p17, %f11, 0f413A147B;
	@%p17 bra 	$L__BB14_11;
	mul.f32 	%f88, %f4, %f11;
	div.rn.f32 	%f89, %f88, 0f413A147B;
	st.global.f32 	[%rd3], %f89;
	mul.f32 	%f90, %f3, %f3;
	mov.f32 	%f130, 0f00000000;
	div.rn.f32 	%f131, %f130, %f90;
	bra.uni 	$L__BB14_12;
$L__BB14_11:
	div.rn.f32 	%f60, %f129, 0f3ED1EB85;
	mul.f32 	%f61, %f11, 0f411CB021;
	setp.lt.f32 	%p18, %f61, 0f00800000;
	mul.f32 	%f62, %f61, 0f4B000000;
	selp.f32 	%f63, %f62, %f61, %p18;
	selp.f32 	%f64, 0fC1B80000, 0f00000000, %p18;
	mov.b32 	%r30, %f63;
	add.s32 	%r31, %r30, -1059760811;
	and.b32  	%r32, %r31, -8388608;
	sub.s32 	%r33, %r30, %r32;
	mov.b32 	%f65, %r33;
	cvt.rn.f32.s32 	%f66, %r32;
	fma.rn.f32 	%f67, %f66, 0f34000000, %f64;
	add.f32 	%f68, %f65, 0fBF800000;
	fma.rn.f32 	%f69, %f68, 0fBE055027, 0f3E1039F6;
	fma.rn.f32 	%f70, %f69, %f68, 0fBDF8CDCC;
	fma.rn.f32 	%f71, %f70, %f68, 0f3E0F2955;
	fma.rn.f32 	%f72, %f71, %f68, 0fBE2AD8B9;
	fma.rn.f32 	%f73, %f72, %f68, 0f3E4CED0B;
	fma.rn.f32 	%f74, %f73, %f68, 0fBE7FFF22;
	fma.rn.f32 	%f75, %f74, %f68, 0f3EAAAA78;
	fma.rn.f32 	%f76, %f75, %f68, 0fBF000000;
	mul.f32 	%f77, %f68, %f76;
	fma.rn.f32 	%f78, %f77, %f68, %f68;
	fma.rn.f32 	%f79, %f67, 0f3F317218, %f78;
	setp.gt.u32 	%p19, %r30, 2139095039;
	fma.rn.f32 	%f80, %f63, 0f7F800000, 0f7F800000;
	selp.f32 	%f81, %f80, %f79, %p19;
	setp.eq.f32 	%p20, %f63, 0f00000000;
	selp.f32 	%f82, 0fFF800000, %f81, %p20;
	mul.f32 	%f83, %f60, %f82;
	st.global.f32 	[%rd3], %f83;
	mul.f32 	%f84, %f129, %f129;
	div.rn.f32 	%f130, %f84, 0f3E99999A;
	mul.f32 	%f85, %f129, %f84;
	mul.f32 	%f86, %f3, 0f3ED1EB85;
	div.rn.f32 	%f131, %f85, %f86;
$L__BB14_12:
	setp.geu.f32 	%p21, %f3, 0f3E19999A;
	@%p21 bra 	$L__BB14_15;
	cvta.to.global.u64 	%rd16, %rd8;
	add.s64 	%rd18, %rd16, %rd14;
	st.global.f32 	[%rd18], %f130;
	cvta.to.global.u64 	%rd19, %rd9;
	add.s64 	%rd20, %rd19, %rd14;
	st.global.f32 	[%rd20], %f131;
	bra.uni 	$L__BB14_15;
$L__BB14_14:
	mul.wide.s32 	%rd21, %r11, 4;
	add.s64 	%rd22, %rd1, %rd21;
	ld.global.f32 	%f91, [%rd22+4];
	ld.global.f32 	%f92, [%rd22+-4];
	sub.f32 	%f93, %f91, %f92;
	div.rn.f32 	%f94, %f93, 0f3E4CCCCD;
	mul.wide.s32 	%rd23, %r5, 4;
	add.s64 	%rd24, %rd22, %rd23;
	ld.global.f32 	%f95, [%rd24];
	sub.s32 	%r34, %r11, %r5;
	mul.wide.s32 	%rd25, %r34, 4;
	add.s64 	%rd26, %rd1, %rd25;
	ld.global.f32 	%f96, [%rd26];
	sub.f32 	%f97, %f95, %f96;
	div.rn.f32 	%f98, %f97, 0f3E4CCCCD;
	mul.wide.s32 	%rd27, %r2, 4;
	add.s64 	%rd28, %rd22, %rd27;
	ld.global.f32 	%f99, [%rd28];
	sub.s32 	%r35, %r11, %r2;
	mul.wide.s32 	%rd29, %r35, 4;
	add.s64 	%rd30, %rd1, %rd29;
	ld.global.f32 	%f100, [%rd30];
	sub.f32 	%f101, %f99, %f100;
	div.rn.f32 	%f102, %f101, 0f3E4CCCCD;
	ld.global.f32 	%f103, [%rd22];
	cvta.to.global.u64 	%rd31, %rd4;
	add.s64 	%rd32, %rd31, %rd21;
	ld.global.f32 	%f104, [%rd32];
	mul.f32 	%f105, %f98, %f104;
	fma.rn.f32 	%f106, %f94, %f103, %f105;
	cvta.to.global.u64 	%rd33, %rd5;
	add.s64 	%rd34, %rd33, %rd21;
	ld.global.f32 	%f107, [%rd34];
	fma.rn.f32 	%f108, %f102, %f107, %f106;
	cvta.to.global.u64 	%rd35, %rd6;
	add.s64 	%rd36, %rd35, %rd21;
	ld.global.f32 	%f109, [%rd36+4];
	ld.global.f32 	%f110, [%rd36+-4];
	sub.f32 	%f111, %f109, %f110;
	div.rn.f32 	%f112, %f111, 0f3E4CCCCD;
	add.f32 	%f113, %f91, %f92;
	add.f32 	%f114, %f113, %f95;
	add.f32 	%f115, %f114, %f96;
	add.f32 	%f116, %f115, %f99;
	add.f32 	%f117, %f116, %f100;
	fma.rn.f32 	%f118, %f103, 0fC0C00000, %f117;
	div.rn.f32 	%f119, %f118, 0f3C23D70B;
	cvta.to.global.u64 	%rd37, %rd7;
	add.s64 	%rd38, %rd37, %rd21;
	ld.global.f32 	%f120, [%rd38];
	add.f32 	%f121, %f120, 0f377BA882;
	mul.f32 	%f122, %f121, %f119;
	sub.f32 	%f123, %f122, %f108;
	sub.f32 	%f124, %f123, %f112;
	fma.rn.f32 	%f125, %f17, %f124, %f103;
	mul.f32 	%f126, %f125, 0f3F4CCCCD;
	fma.rn.f32 	%f127, %f103, 0f3E4CCCCC, %f126;
	add.s64 	%rd39, %rd2, %rd21;
	st.global.f32 	[%rd39], %f127;
$L__BB14_15:
	ret;

}
	// .globl	_Z14solveYMomentumPfS_S_S_S_S_S_S_iiif
.visible .entry _Z14solveYMomentumPfS_S_S_S_S_S_S_iiif(
	.param .u64 .ptr .align 1 _Z14solveYMomentumPfS_S_S_S_S_S_S_iiif_param_0,
	.param .u64 .ptr .align 1 _Z14solveYMomentumPfS_S_S_S_S_S_S_iiif_param_1,
	.param .u64 .ptr .align 1 _Z14solveYMomentumPfS_S_S_S_S_S_S_iiif_param_2,
	.param .u64 .ptr .align 1 _Z14solveYMomentumPfS_S_S_S_S_S_S_iiif_param_3,
	.param .u64 .ptr .align 1 _Z14solveYMomentumPfS_S_S_S_S_S_S_iiif_param_4,
	.param .u64 .ptr .align 1 _Z14solveYMomentumPfS_S_S_S_S_S_S_iiif_param_5,
	.param .u64 .ptr .align 1 _Z14solveYMomentumPfS_S_S_S_S_S_S_iiif_param_6,
	.param .u64 .ptr .align 1 _Z14solveYMomentumPfS_S_S_S_S_S_S_iiif_param_7,
	.param .u32 _Z14solveYMomentumPfS_S_S_S_S_S_S_iiif_param_8,
	.param .u32 _Z14solveYMomentumPfS_S_S_S_S_S_S_iiif_param_9,
	.param .u32 _Z14solveYMomentumPfS_S_S_S_S_S_S_iiif_param_10,
	.param .f32 _Z14solveYMomentumPfS_S_S_S_S_S_S_iiif_param_11
)
{
	.reg .pred 	%p<22>;
	.reg .b32 	%r<38>;
	.reg .b32 	%f<132>;
	.reg .b64 	%rd<44>;

	ld.param.u64 	%rd10, [_Z14solveYMomentumPfS_S_S_S_S_S_S_iiif_param_0];
	ld.param.u64 	%rd11, [_Z14solveYMomentumPfS_S_S_S_S_S_S_iiif_param_2];
	ld.param.u64 	%rd5, [_Z14solveYMomentumPfS_S_S_S_S_S_S_iiif_param_3];
	ld.param.u64 	%rd7, [_Z14solveYMomentumPfS_S_S_S_S_S_S_iiif_param_5];
	ld.param.u64 	%rd8, [_Z14solveYMomentumPfS_S_S_S_S_S_S_iiif_param_6];
	ld.param.u64 	%rd9, [_Z14solveYMomentumPfS_S_S_S_S_S_S_iiif_param_7];
	ld.param.u32 	%r5, [_Z14solveYMomentumPfS_S_S_S_S_S_S_iiif_param_8];
	ld.param.u32 	%r6, [_Z14solveYMomentumPfS_S_S_S_S_S_S_iiif_param_9];
	ld.param.u32 	%r7, [_Z14solveYMomentumPfS_S_S_S_S_S_S_iiif_param_10];
	ld.param.f32 	%f17, [_Z14solveYMomentumPfS_S_S_S_S_S_S_iiif_param_11];
	cvta.to.global.u64 	%rd1, %rd11;
	cvta.to.global.u64 	%rd2, %rd10;
	mov.u32 	%r8, %ctaid.x;
	mov.u32 	%r9, %ntid.x;
	mov.u32 	%r10, %tid.x;
	mad.lo.s32 	%r11, %r8, %r9, %r10;
	mul.lo.s32 	%r2, %r6, %r5;
	mul.lo.s32 	%r12, %r2, %r7;
	setp.le.s32 	%p1, %r11, %r5;
	sub.s32 	%r13, %r12, %r5;
	setp.ge.s32 	%p2, %r11, %r13;
	or.pred  	%p3, %p1, %p2;
	@%p3 bra 	$L__BB15_15;
	rem.s32 	%r15, %r11, %r5;
	setp.eq.s32 	%p4, %r15, 0;
	add.s32 	%r17, %r5, -1;
	setp.eq.s32 	%p5, %r15, %r17;
	or.pred  	%p6, %p4, %p5;
	@%p6 bra 	$L__BB15_15;
	div.s32 	%r18, %r11, %r2;
	mul.lo.s32 	%r19, %r2, %r18;
	sub.s32 	%r20, %r11, %r19;
	div.s32 	%r21, %r20, %r5;
	mad.lo.s32 	%r22, %r21, %r5, %r19;
	sub.s32 	%r23, %r11, %r22;
	cvt.rn.f32.s32 	%f18, %r23;
	fma.rn.f32 	%f19, %f18, 0f3DCCCCCD, 0fC0CCCCCD;
	cvt.rn.f32.s32 	%f20, %r21;
	fma.rn.f32 	%f21, %f20, 0f3DCCCCCD, 0fC0CCCCCD;
	cvt.rn.f32.s32 	%f22, %r18;
	fma.rn.f32 	%f23, %f22, 0f3DCCCCCD, 0fC0CCCCCD;
	mul.f32 	%f24, %f19, %f19;
	fma.rn.f32 	%f25, %f21, %f21, %f24;
	fma.rn.f32 	%f1, %f23, %f23, %f25;
	setp.gtu.f32 	%p7, %f1, 0f40800000;
	@%p7 bra 	$L__BB15_4;
	mul.wide.s32 	%rd12, %r11, 4;
	add.s64 	%rd13, %rd2, %rd12;
	mov.b32 	%r24, 0;
	st.global.u32 	[%rd13], %r24;
	bra.uni 	$L__BB15_15;
$L__BB15_4:
	setp.gtu.f32 	%p8, %f1, 0f4093EB86;
	@%p8 bra 	$L__BB15_14;
	sqrt.rn.f32 	%f2, %f1;
	setp.leu.f32 	%p9, %f2, 0f40000000;
	@%p9 bra 	$L__BB15_14;
	add.f32 	%f3, %f2, 0fC0000000;
	mul.wide.s32 	%rd14, %r11, 4;
	add.s64 	%rd15, %rd1, %rd14;
	ld.global.f32 	%f4, [%rd15];
	add.s64 	%rd3, %rd2, %rd14;
	abs.f32 	%f5, %f4;
	mul.f32 	%f26, %f5, 0f377BA882;
	div.rn.f32 	%f27, %f26, %f3;
	sqrt.rn.f32 	%f6, %f27;
	mov.b32 	%r37, 0;
	mov.f32 	%f128, %f6;
$L__BB15_7:
	mul.f32 	%f28, %f3, %f128;
	div.rn.f32 	%f8, %f28, 0f377BA882;
	setp.lt.f32 	%p10, %f8, 0f413A147B;
	mov.f32 	%f129, %f6;
	@%p10 bra 	$L__BB15_9;
	mul.f32 	%f29, %f8, 0f411CB021;
	setp.lt.f32 	%p11, %f29, 0f00800000;
	mul.f32 	%f30, %f29, 0f4B000000;
	selp.f32 	%f31, %f30, %f29, %p11;
	selp.f32 	%f32, 0fC1B80000, 0f00000000, %p11;
	mov.b32 	%r26, %f31;
	add.s32 	%r27, %r26, -1059760811;
	and.b32  	%r28, %r27, -8388608;
	sub.s32 	%r29, %r26, %r28;
	mov.b32 	%f33, %r29;
	cvt.rn.f32.s32 	%f34, %r28;
	fma.rn.f32 	%f35, %f34, 0f34000000, %f32;
	add.f32 	%f36, %f33, 0fBF800000;
	fma.rn.f32 	%f37, %f36, 0fBE055027, 0f3E1039F6;
	fma.rn.f32 	%f38, %f37, %f36, 0fBDF8CDCC;
	fma.rn.f32 	%f39, %f38, %f36, 0f3E0F2955;
	fma.rn.f32 	%f40, %f39, %f36, 0fBE2AD8B9;
	fma.rn.f32 	%f41, %f40, %f36, 0f3E4CED0B;
	fma.rn.f32 	%f42, %f41, %f36, 0fBE7FFF22;
	fma.rn.f32 	%f43, %f42, %f36, 0f3EAAAA78;
	fma.rn.f32 	%f44, %f43, %f36, 0fBF000000;
	mul.f32 	%f45, %f36, %f44;
	fma.rn.f32 	%f46, %f45, %f36, %f36;
	fma.rn.f32 	%f47, %f35, 0f3F317218, %f46;
	setp.gt.u32 	%p12, %r26, 2139095039;
	fma.rn.f32 	%f48, %f31, 0f7F800000, 0f7F800000;
	selp.f32 	%f49, %f48, %f47, %p12;
	setp.eq.f32 	%p13, %f31, 0f00000000;
	mul.f32 	%f50, %f49, 0f401C18FA;
	selp.f32 	%f51, 0fFF800000, %f50, %p13;
	mul.f32 	%f52, %f128, %f51;
	sub.f32 	%f53, %f52, %f5;
	mul.f32 	%f54, %f8, 0f3ED1EB85;
	div.rn.f32 	%f55, %f128, %f54;
	add.f32 	%f56, %f55, %f51;
	div.rn.f32 	%f57, %f53, %f56;
	sub.f32 	%f128, %f128, %f57;
	abs.f32 	%f58, %f53;
	setp.geu.f32 	%p14, %f58, 0f358637BD;
	add.s32 	%r4, %r37, 1;
	setp.lt.u32 	%p15, %r37, 9;
	and.pred  	%p16, %p14, %p15;
	mov.u32 	%r37, %r4;
	mov.f32 	%f129, %f128;
	@%p16 bra 	$L__BB15_7;
$L__BB15_9:
	mul.f32 	%f59, %f3, %f129;
	div.rn.f32 	%f11, %f59, 0f377BA882;
	setp.geu.f32 	%p17, %f11, 0f413A147B;
	@%p17 bra 	$L__BB15_11;
	mul.f32 	%f88, %f4, %f11;
	div.rn.f32 	%f89, %f88, 0f413A147B;
	st.global.f32 	[%rd3], %f89;
	mul.f32 	%f90, %f3, %f3;
	mov.f32 	%f130, 0f00000000;
	div.rn.f32 	%f131, %f130, %f90;
	bra.uni 	$L__BB15_12;
$L__BB15_11:
	div.rn.f32 	%f60, %f129, 0f3ED1EB85;
	mul.f32 	%f61, %f11, 0f411CB021;
	setp.lt.f32 	%p18, %f61, 0f00800000;
	mul.f32 	%f62, %f61, 0f4B000000;
	selp.f32 	%f63, %f62, %f61, %p18;
	selp.f32 	%f64, 0fC1B80000, 0f00000000, %p18;
	mov.b32 	%r30, %f63;
	add.s32 	%r31, %r30, -1059760811;
	and.b32  	%r32, %r31, -8388608;
	sub.s32 	%r33, %r30, %r32;
	mov.b32 	%f65, %r33;
	cvt.rn.f32.s32 	%f66, %r32;
	fma.rn.f32 	%f67, %f66, 0f34000000, %f64;
	add.f32 	%f68, %f65, 0fBF800000;
	fma.rn.f32 	%f69, %f68, 0fBE055027, 0f3E1039F6;
	fma.rn.f32 	%f70, %f69, %f68, 0fBDF8CDCC;
	fma.rn.f32 	%f71, %f70, %f68, 0f3E0F2955;
	fma.rn.f32 	%f72, %f71, %f68, 0fBE2AD8B9;
	fma.rn.f32 	%f73, %f72, %f68, 0f3E4CED0B;
	fma.rn.f32 	%f74, %f73, %f68, 0fBE7FFF22;
	fma.rn.f32 	%f75, %f74, %f68, 0f3EAAAA78;
	fma.rn.f32 	%f76, %f75, %f68, 0fBF000000;
	mul.f32 	%f77, %f68, %f76;
	fma.rn.f32 	%f78, %f77, %f68, %f68;
	fma.rn.f32 	%f79, %f67, 0f3F317218, %f78;
	setp.gt.u32 	%p19, %r30, 2139095039;
	fma.rn.f32 	%f80, %f63, 0f7F800000, 0f7F800000;
	selp.f32 	%f81, %f80, %f79, %p19;
	setp.eq.f32 	%p20, %f63, 0f00000000;
	selp.f32 	%f82, 0fFF800000, %f81, %p20;
	mul.f32 	%f83, %f60, %f82;
	st.global.f32 	[%rd3], %f83;
	mul.f32 	%f84, %f129, %f129;
	div.rn.f32 	%f130, %f84, 0f3E99999A;
	mul.f32 	%f85, %f129, %f84;
	mul.f32 	%f86, %f3, 0f3ED1EB85;
	div.rn.f32 	%f131, %f85, %f86;
$L__BB15_12:
	setp.geu.f32 	%p21, %f3, 0f3E19999A;
	@%p21 bra 	$L__BB15_15;
	cvta.to.global.u64 	%rd16, %rd8;
	add.s64 	%rd18, %rd16, %rd14;
	st.global.f32 	[%rd18], %f130;
	cvta.to.global.u64 	%rd19, %rd9;
	add.s64 	%rd20, %rd19, %rd14;
	st.global.f32 	[%rd20], %f131;
	bra.uni 	$L__BB15_15;
$L__BB15_14:
	ld.param.u64 	%rd43, [_Z14solveYMomentumPfS_S_S_S_S_S_S_iiif_param_4];
	ld.param.u64 	%rd42, [_Z14solveYMomentumPfS_S_S_S_S_S_S_iiif_param_1];
	cvta.to.global.u64 	%rd21, %rd43;
	mul.wide.s32 	%rd22, %r11, 4;
	add.s64 	%rd23, %rd1, %rd22;
	ld.global.f32 	%f91, [%rd23+4];
	ld.global.f32 	%f92, [%rd23+-4];
	sub.f32 	%f93, %f91, %f92;
	div.rn.f32 	%f94, %f93, 0f3E4CCCCD;
	add.s32 	%r34, %r5, %r11;
	mul.wide.s32 	%rd24, %r5, 4;
	add.s64 	%rd25, %rd23, %rd24;
	ld.global.f32 	%f95, [%rd25];
	sub.s32 	%r35, %r11, %r5;
	mul.wide.s32 	%rd26, %r35, 4;
	add.s64 	%rd27, %rd1, %rd26;
	ld.global.f32 	%f96, [%rd27];
	sub.f32 	%f97, %f95, %f96;
	div.rn.f32 	%f98, %f97, 0f3E4CCCCD;
	mul.wide.s32 	%rd28, %r2, 4;
	add.s64 	%rd29, %rd23, %rd28;
	ld.global.f32 	%f99, [%rd29];
	sub.s32 	%r36, %r11, %r2;
	mul.wide.s32 	%rd30, %r36, 4;
	add.s64 	%rd31, %rd1, %rd30;
	ld.global.f32 	%f100, [%rd31];
	sub.f32 	%f101, %f99, %f100;
	div.rn.f32 	%f102, %f101, 0f3E4CCCCD;
	cvta.to.global.u64 	%rd32, %rd42;
	add.s64 	%rd33, %rd32, %rd22;
	ld.global.f32 	%f103, [%rd33];
	ld.global.f32 	%f104, [%rd23];
	mul.f32 	%f105, %f98, %f104;
	fma.rn.f32 	%f106, %f94, %f103, %f105;
	cvta.to.global.u64 	%rd34, %rd5;
	add.s64 	%rd35, %rd34, %rd22;
	ld.global.f32 	%f107, [%rd35];
	fma.rn.f32 	%f108, %f102, %f107, %f106;
	mul.wide.s32 	%rd36, %r34, 4;
	add.s64 	%rd37, %rd21, %rd36;
	ld.global.f32 	%f109, [%rd37];
	add.s64 	%rd38, %rd21, %rd26;
	ld.global.f32 	%f110, [%rd38];
	sub.f32 	%f111, %f109, %f110;
	div.rn.f32 	%f112, %f111, 0f3E4CCCCD;
	add.f32 	%f113, %f91, %f92;
	add.f32 	%f114, %f113, %f95;
	add.f32 	%f115, %f114, %f96;
	add.f32 	%f116, %f115, %f99;
	add.f32 	%f117, %f116, %f100;
	fma.rn.f32 	%f118, %f104, 0fC0C00000, %f117;
	div.rn.f32 	%f119, %f118, 0f3C23D70B;
	cvta.to.global.u64 	%rd39, %rd7;
	add.s64 	%rd40, %rd39, %rd22;
	ld.global.f32 	%f120, [%rd40];
	add.f32 	%f121, %f120, 0f377BA882;
	mul.f32 	%f122, %f121, %f119;
	sub.f32 	%f123, %f122, %f108;
	sub.f32 	%f124, %f123, %f112;
	fma.rn.f32 	%f125, %f17, %f124, %f104;
	mul.f32 	%f126, %f125, 0f3F4CCCCD;
	fma.rn.f32 	%f127, %f104, 0f3E4CCCCC, %f126;
	add.s64 	%rd41, %rd2, %rd22;
	st.global.f32 	[%rd41], %f127;
$L__BB15_15:
	ret;

}
	// .globl	_Z14solveZMomentumPfS_S_S_S_S_S_S_iiif
.visible .entry _Z14solveZMomentumPfS_S_S_S_S_S_S_iiif(
	.param .u64 .ptr .align 1 _Z14solveZMomentumPfS_S_S_S_S_S_S_iiif_param_0,
	.param .u64 .ptr .align 1 _Z14solveZMomentumPfS_S_S_S_S_S_S_iiif_param_1,
	.param .u64 .ptr .align 1 _Z14solveZMomentumPfS_S_S_S_S_S_S_iiif_param_2,
	.param .u64 .ptr .align 1 _Z14solveZMomentumPfS_S_S_S_S_S_S_iiif_param_3,
	.param .u64 .ptr .align 1 _Z14solveZMomentumPfS_S_S_S_S_S_S_iiif_param_4,
	.param .u64 .ptr .align 1 _Z14solveZMomentumPfS_S_S_S_S_S_S_iiif_param_5,
	.param .u64 .ptr .align 1 _Z14solveZMomentumPfS_S_S_S_S_S_S_iiif_param_6,
	.param .u64 .ptr .align 1 _Z14solveZMomentumPfS_S_S_S_S_S_S_iiif_param_7,
	.param .u32 _Z14solveZMomentumPfS_S_S_S_S_S_S_iiif_param_8,
	.param .u32 _Z14solveZMomentumPfS_S_S_S_S_S_S_iiif_param_9,
	.param .u32 _Z14solveZMomentumPfS_S_S_S_S_S_S_iiif_param_10,
	.param .f32 _Z14solveZMomentumPfS_S_S_S_S_S_S_iiif_param_11
)
{
	.reg .pred 	%p<22>;
	.reg .b32 	%r<38>;
	.reg .b32 	%f<132>;
	.reg .b64 	%rd<44>;

	ld.param.u64 	%rd10, [_Z14solveZMomentumPfS_S_S_S_S_S_S_iiif_param_0];
	ld.param.u64 	%rd5, [_Z14solveZMomentumPfS_S_S_S_S_S_S_iiif_param_2];
	ld.param.u64 	%rd11, [_Z14solveZMomentumPfS_S_S_S_S_S_S_iiif_param_3];
	ld.param.u64 	%rd7, [_Z14solveZMomentumPfS_S_S_S_S_S_S_iiif_param_5];
	ld.param.u64 	%rd8, [_Z14solveZMomentumPfS_S_S_S_S_S_S_iiif_param_6];
	ld.param.u64 	%rd9, [_Z14solveZMomentumPfS_S_S_S_S_S_S_iiif_param_7];
	ld.param.u32 	%r5, [_Z14solveZMomentumPfS_S_S_S_S_S_S_iiif_param_8];
	ld.param.u32 	%r6, [_Z14solveZMomentumPfS_S_S_S_S_S_S_iiif_param_9];
	ld.param.u32 	%r7, [_Z14solveZMomentumPfS_S_S_S_S_S_S_iiif_param_10];
	ld.param.f32 	%f17, [_Z14solveZMomentumPfS_S_S_S_S_S_S_iiif_param_11];
	cvta.to.global.u64 	%rd1, %rd11;
	cvta.to.global.u64 	%rd2, %rd10;
	mov.u32 	%r8, %ctaid.x;
	mov.u32 	%r9, %ntid.x;
	mov.u32 	%r10, %tid.x;
	mad.lo.s32 	%r11, %r8, %r9, %r10;
	mul.lo.s32 	%r2, %r6, %r5;
	mul.lo.s32 	%r12, %r2, %r7;
	setp.le.s32 	%p1, %r11, %r5;
	sub.s32 	%r13, %r12, %r5;
	setp.ge.s32 	%p2, %r11, %r13;
	or.pred  	%p3, %p1, %p2;
	@%p3 bra 	$L__BB16_15;
	rem.s32 	%r15, %r11, %r5;
	setp.eq.s32 	%p4, %r15, 0;
	add.s32 	%r17, %r5, -1;
	setp.eq.s32 	%p5, %r15, %r17;
	or.pred  	%p6, %p4, %p5;
	@%p6 bra 	$L__BB16_15;
	div.s32 	%r18, %r11, %r2;
	mul.lo.s32 	%r19, %r2, %r18;
	sub.s32 	%r20, %r11, %r19;
	div.s32 	%r21, %r20, %r5;
	mad.lo.s32 	%r22, %r21, %r5, %r19;
	sub.s32 	%r23, %r11, %r22;
	cvt.rn.f32.s32 	%f18, %r23;
	fma.rn.f32 	%f19, %f18, 0f3DCCCCCD, 0fC0CCCCCD;
	cvt.rn.f32.s32 	%f20, %r21;
	fma.rn.f32 	%f21, %f20, 0f3DCCCCCD, 0fC0CCCCCD;
	cvt.rn.f32.s32 	%f22, %r18;
	fma.rn.f32 	%f23, %f22, 0f3DCCCCCD, 0fC0CCCCCD;
	mul.f32 	%f24, %f19, %f19;
	fma.rn.f32 	%f25, %f21, %f21, %f24;
	fma.rn.f32 	%f1, %f23, %f23, %f25;
	setp.gtu.f32 	%p7, %f1, 0f40800000;
	@%p7 bra 	$L__BB16_4;
	mul.wide.s32 	%rd12, %r11, 4;
	add.s64 	%rd13, %rd2, %rd12;
	mov.b32 	%r24, 0;
	st.global.u32 	[%rd13], %r24;
	bra.uni 	$L__BB16_15;
$L__BB16_4:
	setp.gtu.f32 	%p8, %f1, 0f4093EB86;
	@%p8 bra 	$L__BB16_14;
	sqrt.rn.f32 	%f2, %f1;
	setp.leu.f32 	%p9, %f2, 0f40000000;
	@%p9 bra 	$L__BB16_14;
	add.f32 	%f3, %f2, 0fC0000000;
	mul.wide.s32 	%rd14, %r11, 4;
	add.s64 	%rd15, %rd1, %rd14;
	ld.global.f32 	%f4, [%rd15];
	add.s64 	%rd3, %rd2, %rd14;
	abs.f32 	%f5, %f4;
	mul.f32 	%f26, %f5, 0f377BA882;
	div.rn.f32 	%f27, %f26, %f3;
	sqrt.rn.f32 	%f6, %f27;
	mov.b32 	%r37, 0;
	mov.f32 	%f128, %f6;
$L__BB16_7:
	mul.f32 	%f28, %f3, %f128;
	div.rn.f32 	%f8, %f28, 0f377BA882;
	setp.lt.f32 	%p10, %f8, 0f413A147B;
	mov.f32 	%f129, %f6;
	@%p10 bra 	$L__BB16_9;
	mul.f32 	%f29, %f8, 0f411CB021;
	setp.lt.f32 	%p11, %f29, 0f00800000;
	mul.f32 	%f30, %f29, 0f4B000000;
	selp.f32 	%f31, %f30, %f29, %p11;
	selp.f32 	%f32, 0fC1B80000, 0f00000000, %p11;
	mov.b32 	%r26, %f31;
	add.s32 	%r27, %r26, -1059760811;
	and.b32  	%r28, %r27, -8388608;
	sub.s32 	%r29, %r26, %r28;
	mov.b32 	%f33, %r29;
	cvt.rn.f32.s32 	%f34, %r28;
	fma.rn.f32 	%f35, %f34, 0f34000000, %f32;
	add.f32 	%f36, %f33, 0fBF800000;
	fma.rn.f32 	%f37, %f36, 0fBE055027, 0f3E1039F6;
	fma.rn.f32 	%f38, %f37, %f36, 0fBDF8CDCC;
	fma.rn.f32 	%f39, %f38, %f36, 0f3E0F2955;
	fma.rn.f32 	%f40, %f39, %f36, 0fBE2AD8B9;
	fma.rn.f32 	%f41, %f40, %f36, 0f3E4CED0B;
	fma.rn.f32 	%f42, %f41, %f36, 0fBE7FFF22;
	fma.rn.f32 	%f43, %f42, %f36, 0f3EAAAA78;
	fma.rn.f32 	%f44, %f43, %f36, 0fBF000000;
	mul.f32 	%f45, %f36, %f44;
	fma.rn.f32 	%f46, %f45, %f36, %f36;
	fma.rn.f32 	%f47, %f35, 0f3F317218, %f46;
	setp.gt.u32 	%p12, %r26, 2139095039;
	fma.rn.f32 	%f48, %f31, 0f7F800000, 0f7F800000;
	selp.f32 	%f49, %f48, %f47, %p12;
	setp.eq.f32 	%p13, %f31, 0f00000000;
	mul.f32 	%f50, %f49, 0f401C18FA;
	selp.f32 	%f51, 0fFF800000, %f50, %p13;
	mul.f32 	%f52, %f128, %f51;
	sub.f32 	%f53, %f52, %f5;
	mul.f32 	%f54, %f8, 0f3ED1EB85;
	div.rn.f32 	%f55, %f128, %f54;
	add.f32 	%f56, %f55, %f51;
	div.rn.f32 	%f57, %f53, %f56;
	sub.f32 	%f128, %f128, %f57;
	abs.f32 	%f58, %f53;
	setp.geu.f32 	%p14, %f58, 0f358637BD;
	add.s32 	%r4, %r37, 1;
	setp.lt.u32 	%p15, %r37, 9;
	and.pred  	%p16, %p14, %p15;
	mov.u32 	%r37, %r4;
	mov.f32 	%f129, %f128;
	@%p16 bra 	$L__BB16_7;
$L__BB16_9:
	mul.f32 	%f59, %f3, %f129;
	div.rn.f32 	%f11, %f59, 0f377BA882;
	setp.geu.f32 	%p17, %f11, 0f413A147B;
	@%p17 bra 	$L__BB16_11;
	mul.f32 	%f88, %f4, %f11;
	div.rn.f32 	%f89, %f88, 0f413A147B;
	st.global.f32 	[%rd3], %f89;
	mul.f32 	%f90, %f3, %f3;
	mov.f32 	%f130, 0f00000000;
	div.rn.f32 	%f131, %f130, %f90;
	bra.uni 	$L__BB16_12;
$L__BB16_11:
	div.rn.f32 	%f60, %f129, 0f3ED1EB85;
	mul.f32 	%f61, %f11, 0f411CB021;
	setp.lt.f32 	%p18, %f61, 0f00800000;
	mul.f32 	%f62, %f61, 0f4B000000;
	selp.f32 	%f63, %f62, %f61, %p18;
	selp.f32 	%f64, 0fC1B80000, 0f00000000, %p18;
	mov.b32 	%r30, %f63;
	add.s32 	%r31, %r30, -1059760811;
	and.b32  	%r32, %r31, -8388608;
	sub.s32 	%r33, %r30, %r32;
	mov.b32 	%f65, %r33;
	cvt.rn.f32.s32 	%f66, %r32;
	fma.rn.f32 	%f67, %f66, 0f34000000, %f64;
	add.f32 	%f68, %f65, 0fBF800000;
	fma.rn.f32 	%f69, %f68, 0fBE055027, 0f3E1039F6;
	fma.rn.f32 	%f70, %f69, %f68, 0fBDF8CDCC;
	fma.rn.f32 	%f71, %f70, %f68, 0f3E0F2955;
	fma.rn.f32 	%f72, %f71, %f68, 0fBE2AD8B9;
	fma.rn.f32 	%f73, %f72, %f68, 0f3E4CED0B;
	fma.rn.f32 	%f74, %f73, %f68, 0fBE7FFF22;
	fma.rn.f32 	%f75, %f74, %f68, 0f3EAAAA78;
	fma.rn.f32 	%f76, %f75, %f68, 0fBF000000;
	mul.f32 	%f77, %f68, %f76;
	fma.rn.f32 	%f78, %f77, %f68, %f68;
	fma.rn.f32 	%f79, %f67, 0f3F317218, %f78;
	setp.gt.u32 	%p19, %r30, 2139095039;
	fma.rn.f32 	%f80, %f63, 0f7F800000, 0f7F800000;
	selp.f32 	%f81, %f80, %f79, %p19;
	setp.eq.f32 	%p20, %f63, 0f00000000;
	selp.f32 	%f82, 0fFF800000, %f81, %p20;
	mul.f32 	%f83, %f60, %f82;
	st.global.f32 	[%rd3], %f83;
	mul.f32 	%f84, %f129, %f129;
	div.rn.f32 	%f130, %f84, 0f3E99999A;
	mul.f32 	%f85, %f129, %f84;
	mul.f32 	%f86, %f3, 0f3ED1EB85;
	div.rn.f32 	%f131, %f85, %f86;
$L__BB16_12:
	setp.geu.f32 	%p21, %f3, 0f3E19999A;
	@%p21 bra 	$L__BB16_15;
	cvta.to.global.u64 	%rd16, %rd8;
	add.s64 	%rd18, %rd16, %rd14;
	st.global.f32 	[%rd18], %f130;
	cvta.to.global.u64 	%rd19, %rd9;
	add.s64 	%rd20, %rd19, %rd14;
	st.global.f32 	[%rd20], %f131;
	bra.uni 	$L__BB16_15;
$L__BB16_14:
	ld.param.u64 	%rd43, [_Z14solveZMomentumPfS_S_S_S_S_S_S_iiif_param_4];
	ld.param.u64 	%rd42, [_Z14solveZMomentumPfS_S_S_S_S_S_S_iiif_param_1];
	cvta.to.global.u64 	%rd21, %rd43;
	mul.wide.s32 	%rd22, %r11, 4;
	add.s64 	%rd23, %rd1, %rd22;
	ld.global.f32 	%f91, [%rd23+4];
	ld.global.f32 	%f92, [%rd23+-4];
	sub.f32 	%f93, %f91, %f92;
	div.rn.f32 	%f94, %f93, 0f3E4CCCCD;
	mul.wide.s32 	%rd24, %r5, 4;
	add.s64 	%rd25, %rd23, %rd24;
	ld.global.f32 	%f95, [%rd25];
	sub.s32 	%r34, %r11, %r5;
	mul.wide.s32 	%rd26, %r34, 4;
	add.s64 	%rd27, %rd1, %rd26;
	ld.global.f32 	%f96, [%rd27];
	sub.f32 	%f97, %f95, %f96;
	div.rn.f32 	%f98, %f97, 0f3E4CCCCD;
	add.s32 	%r35, %r2, %r11;
	mul.wide.s32 	%rd28, %r2, 4;
	add.s64 	%rd29, %rd23, %rd28;
	ld.global.f32 	%f99, [%rd29];
	sub.s32 	%r36, %r11, %r2;
	mul.wide.s32 	%rd30, %r36, 4;
	add.s64 	%rd31, %rd1, %rd30;
	ld.global.f32 	%f100, [%rd31];
	sub.f32 	%f101, %f99, %f100;
	div.rn.f32 	%f102, %f101, 0f3E4CCCCD;
	cvta.to.global.u64 	%rd32, %rd42;
	add.s64 	%rd33, %rd32, %rd22;
	ld.global.f32 	%f103, [%rd33];
	cvta.to.global.u64 	%rd34, %rd5;
	add.s64 	%rd35, %rd34, %rd22;
	ld.global.f32 	%f104, [%rd35];
	mul.f32 	%f105, %f98, %f104;
	fma.rn.f32 	%f106, %f94, %f103, %f105;
	ld.global.f32 	%f107, [%rd23];
	fma.rn.f32 	%f108, %f102, %f107, %f106;
	mul.wide.s32 	%rd36, %r35, 4;
	add.s64 	%rd37, %rd21, %rd36;
	ld.global.f32 	%f109, [%rd37];
	add.s64 	%rd38, %rd21, %rd30;
	ld.global.f32 	%f110, [%rd38];
	sub.f32 	%f111, %f109, %f110;
	div.rn.f32 	%f112, %f111, 0f3E4CCCCD;
	add.f32 	%f113, %f91, %f92;
	add.f32 	%f114, %f113, %f95;
	add.f32 	%f115, %f114, %f96;
	add.f32 	%f116, %f115, %f99;
	add.f32 	%f117, %f116, %f100;
	fma.rn.f32 	%f118, %f107, 0fC0C00000, %f117;
	div.rn.f32 	%f119, %f118, 0f3C23D70B;
	cvta.to.global.u64 	%rd39, %rd7;
	add.s64 	%rd40, %rd39, %rd22;
	ld.global.f32 	%f120, [%rd40];
	add.f32 	%f121, %f120, 0f377BA882;
	mul.f32 	%f122, %f121, %f119;
	sub.f32 	%f123, %f122, %f108;
	sub.f32 	%f124, %f123, %f112;
	fma.rn.f32 	%f125, %f17, %f124, %f107;
	mul.f32 	%f126, %f125, 0f3F4CCCCD;
	fma.rn.f32 	%f127, %f107, 0f3E4CCCCC, %f126;
	add.s64 	%rd41, %rd2, %rd22;
	st.global.f32 	[%rd41], %f127;
$L__BB16_15:
	ret;

}


// ===== COMPILED SASS (sm_100) =====

	.target	sm_100

	.elftype	@"ET_EXEC"


//--------------------- .note.nv.tkinfo           --------------------------
	.section	.note.nv.tkinfo,"",@"SHT_NOTE"
	.sectionflags	@"SHF_NOTE_NV_TKINFO"
	.tkinfo
        /*0018*/ 	.word	0x00000002
        /*0030*/ 	.string	""
        /*0030*/ 	.string	"ptxas"
        /*0030*/ 	.string	"Cuda compilation tools, release 13.0, V13.0.88"
        /*0030*/ 	.string	"Build cuda_13.0.r13.0/compiler.36424714_0"
        /*0030*/ 	.string	"-arch sm_100 -m 64 "



//--------------------- .note.nv.cuinfo           --------------------------
	.section	.note.nv.cuinfo,"",@"SHT_NOTE"
	.sectionflags	@"SHF_NOTE_NV_CUINFO"
        /*0018*/ 	.short	0x0002
        /*001a*/ 	.short	0x0064
        /*001c*/ 	.short	0x0082
	.zero		2


//--------------------- .nv.info                  --------------------------
	.section	.nv.info,"",@"SHT_CUDA_INFO"
	.align	4


	//----- nvinfo : EIATTR_REGCOUNT
	.align		4
        /*0000*/ 	.byte	0x04, 0x2f
        /*0002*/ 	.short	(.L_1 - .L_0)
	.align		4
.L_0:
        /*0004*/ 	.word	index@(_Z27calculateTurbulentViscosityPfS_S_i)
        /*0008*/ 	.word	0x00000010


	//----- nvinfo : EIATTR_FRAME_SIZE
	.align		4
.L_1:
        /*000c*/ 	.byte	0x04, 0x11
        /*000e*/ 	.short	(.L_3 - .L_2)
	.align		4
.L_2:
        /*0010*/ 	.word	index@($__internal_18_$__cuda_sm3x_div_rn_noftz_f32_slowpath)
        /*0014*/ 	.word	0x00000000


	//----- nvinfo : EIATTR_FRAME_SIZE
	.align		4
.L_3:
        /*0018*/ 	.byte	0x04, 0x11
        /*001a*/ 	.short	(.L_5 - .L_4)
	.align		4
.L_4:
        /*001c*/ 	.word	index@(_Z27calculateTurbulentViscosityPfS_S_i)
        /*0020*/ 	.word	0x00000000


	//----- nvinfo : EIATTR_REGCOUNT
	.align		4
.L_5:
        /*0024*/ 	.byte	0x04, 0x2f
        /*0026*/ 	.short	(.L_7 - .L_6)
	.align		4
.L_6:
        /*0028*/ 	.word	index@(_Z15calculateMaxCFLPfS_S_S_i)
        /*002c*/ 	.word	0x0000000c


	//----- nvinfo : EIATTR_FRAME_SIZE
	.align		4
.L_7:
        /*0030*/ 	.byte	0x04, 0x11
        /*0032*/ 	.short	(.L_9 - .L_8)
	.align		4
.L_8:
        /*0034*/ 	.word	index@($__internal_17_$__cuda_sm3x_div_rn_noftz_f32_slowpath)
        /*0038*/ 	.word	0x00000000


	//----- nvinfo : EIATTR_FRAME_SIZE
	.align		4
.L_9:
        /*003c*/ 	.byte	0x04, 0x11
        /*003e*/ 	.short	(.L_11 - .L_10)
	.align		4
.L_10:
        /*0040*/ 	.word	index@($__internal_16_$__cuda_sm20_sqrt_rn_f32_slowpath)
        /*0044*/ 	.word	0x00000000


	//----- nvinfo : EIATTR_FRAME_SIZE
	.align		4
.L_11:
        /*0048*/ 	.byte	0x04, 0x11
        /*004a*/ 	.short	(.L_13 - .L_12)
	.align		4
.L_12:
        /*004c*/ 	.word	index@(_Z15calculateMaxCFLPfS_S_S_i)
        /*0050*/ 	.word	0x00000000


	//----- nvinfo : EIATTR_REGCOUNT
	.align		4
.L_13:
        /*0054*/ 	.byte	0x04, 0x2f
        /*0056*/ 	.short	(.L_15 - .L_14)
	.align		4
.L_14:
        /*0058*/ 	.word	index@(_Z18calculateResidualsPfS_S_S_S_S_S_S_S_S_S_i)
        /*005c*/ 	.word	0x0000001c


	//----- nvinfo : EIATTR_FRAME_SIZE
	.align		4
.L_15:
        /*0060*/ 	.byte	0x04, 0x11
        /*0062*/ 	.short	(.L_17 - .L_16)
	.align		4
.L_16:
        /*0064*/ 	.word	index@(_Z18calculateResidualsPfS_S_S_S_S_S_S_S_S_S_i)
        /*0068*/ 	.word	0x00000000


	//----- nvinfo : EIATTR_REGCOUNT
	.align		4
.L_17:
        /*006c*/ 	.byte	0x04, 0x2f
        /*006e*/ 	.short	(.L_19 - .L_18)
	.align		4
.L_18:
        /*0070*/ 	.word	index@(_Z14storeOldValuesPfS_S_S_S_S_S_S_S_S_i)
        /*0074*/ 	.word	0x00000016


	//----- nvinfo : EIATTR_FRAME_SIZE
	.align		4
.L_19:
        /*0078*/ 	.byte	0x04, 0x11
        /*007a*/ 	.short	(.L_21 - .L_20)
	.align		4
.L_20:
        /*007c*/ 	.word	index@(_Z14storeOldValuesPfS_S_S_S_S_S_S_S_S_i)
        /*0080*/ 	.word	0x00000000


	//----- nvinfo : EIATTR_REGCOUNT
	.align		4
.L_21:
        /*0084*/ 	.byte	0x04, 0x2f
        /*0086*/ 	.short	(.L_23 - .L_22)
	.align		4
.L_22:
        /*0088*/ 	.word	index@(_Z18initializePressurePfi)
        /*008c*/ 	.word	0x0000000a


	//----- nvinfo : EIATTR_FRAME_SIZE
	.align		4
.L_23:
        /*0090*/ 	.byte	0x04, 0x11
        /*0092*/ 	.short	(.L_25 - .L_24)
	.align		4
.L_24:
        /*0094*/ 	.word	index@(_Z18initializePressurePfi)
        /*0098*/ 	.word	0x00000000


	//----- nvinfo : EIATTR_REGCOUNT
	.align		4
.L_25:
        /*009c*/ 	.byte	0x04, 0x2f
        /*009e*/ 	.short	(.L_27 - .L_26)
	.align		4
.L_26:
        /*00a0*/ 	.word	index@(_Z16initializeFieldsPfS_S_S_S_iii)
        /*00a4*/ 	.word	0x00000012


	//----- nvinfo : EIATTR_FRAME_SIZE
	.align		4
.L_27:
        /*00a8*/ 	.byte	0x04, 0x11
        /*00aa*/ 	.short	(.L_29 - .L_28)
	.align		4
.L_28:
        /*00ac*/ 	.word	index@($__internal_15_$__cuda_sm3x_div_rn_noftz_f32_slowpath)
        /*00b0*/ 	.word	0x00000000


	//----- nvinfo : EIATTR_FRAME_SIZE
	.align		4
.L_29:
        /*00b4*/ 	.byte	0x04, 0x11
        /*00b6*/ 	.short	(.L_31 - .L_30)
	.align		4
.L_30:
        /*00b8*/ 	.word	index@($__internal_14_$__cuda_sm20_sqrt_rn_f32_slowpath)
        /*00bc*/ 	.word	0x00000000


	//----- nvinfo : EIATTR_FRAME_SIZE
	.align		4
.L_31:
        /*00c0*/ 	.byte	0x04, 0x11
        /*00c2*/ 	.short	(.L_33 - .L_32)
	.align		4
.L_32:
        /*00c4*/ 	.word	index@(_Z16initializeFieldsPfS_S_S_S_iii)
        /*00c8*/ 	.word	0x00000000


	//----- nvinfo : EIATTR_REGCOUNT
	.align		4
.L_33:
        /*00cc*/ 	.byte	0x04, 0x2f
        /*00ce*/ 	.short	(.L_35 - .L_34)
	.align		4
.L_34:
        /*00d0*/ 	.word	index@(_Z17computeDivergencePfS_S_S_iii)
        /*00d4*/ 	.word	0x00000012


	//----- nvinfo : EIATTR_FRAME_SIZE
	.align		4
.L_35:
        /*00d8*/ 	.byte	0x04, 0x11
        /*00da*/ 	.short	(.L_37 - .L_36)
	.align		4
.L_36:
        /*00dc*/ 	.word	index@($__internal_13_$__cuda_sm3x_div_rn_noftz_f32_slowpath)
        /*00e0*/ 	.word	0x00000000


	//----- nvinfo : EIATTR_FRAME_SIZE
	.align		4
.L_37:
        /*00e4*/ 	.byte	0x04, 0x11
        /*00e6*/ 	.short	(.L_39 - .L_38)
	.align		4
.L_38:
        /*00e8*/ 	.word	index@(_Z17computeDivergencePfS_S_S_iii)
        /*00ec*/ 	.word	0x00000000


	//----- nvinfo : EIATTR_REGCOUNT
	.align		4
.L_39:
        /*00f0*/ 	.byte	0x04, 0x2f
        /*00f2*/ 	.short	(.L_41 - .L_40)
	.align		4
.L_40:
        /*00f4*/ 	.word	index@(_Z27calculatePressureCorrectionPfS_S_iii)
        /*00f8*/ 	.word	0x0000001a


	//----- nvinfo : EIATTR_FRAME_SIZE
	.align		4
.L_41:
        /*00fc*/ 	.byte	0x04, 0x11
        /*00fe*/ 	.short	(.L_43 - .L_42)
	.align		4
.L_42:
        /*0100*/ 	.word	index@($__internal_12_$__cuda_sm3x_div_rn_noftz_f32_slowpath)
        /*0104*/ 	.word	0x00000000


	//----- nvinfo : EIATTR_FRAME_SIZE
	.align		4
.L_43:
        /*0108*/ 	.byte	0x04, 0x11
        /*010a*/ 	.short	(.L_45 - .L_44)
	.align		4
.L_44:
        /*010c*/ 	.word	index@(_Z27calculatePressureCorrectionPfS_S_iii)
        /*0110*/ 	.word	0x00000000


	//----- nvinfo : EIATTR_REGCOUNT
	.align		4
.L_45:
        /*0114*/ 	.byte	0x04, 0x2f
        /*0116*/ 	.short	(.L_47 - .L_46)
	.align		4
.L_46:
        /*0118*/ 	.word	index@(_Z17correctVelocitiesPfS_S_S_S_iii)
        /*011c*/ 	.word	0x00000014


	//----- nvinfo : EIATTR_FRAME_SIZE
	.align		4
.L_47:
        /*0120*/ 	.byte	0x04, 0x11
        /*0122*/ 	.short	(.L_49 - .L_48)
	.align		4
.L_48:
        /*0124*/ 	.word	index@($__internal_11_$__cuda_sm3x_div_rn_noftz_f32_slowpath)
        /*0128*/ 	.word	0x00000000


	//----- nvinfo : EIATTR_FRAME_SIZE
	.align		4
.L_49:
        /*012c*/ 	.byte	0x04, 0x11
        /*012e*/ 	.short	(.L_51 - .L_50)
	.align		4
.L_50:
        /*0130*/ 	.word	index@(_Z17correctVelocitiesPfS_S_S_S_iii)
        /*0134*/ 	.word	0x00000000


	//----- nvinfo : EIATTR_REGCOUNT
	.align		4
.L_51:
        /*0138*/ 	.byte	0x04, 0x2f
        /*013a*/ 	.short	(.L_53 - .L_52)
	.align		4
.L_52:
        /*013c*/ 	.word	index@(_Z14updatePressurePfS_fi)
        /*0140*/ 	.word	0x0000000a


	//----- nvinfo : EIATTR_FRAME_SIZE
	.align		4
.L_53:
        /*0144*/ 	.byte	0x04, 0x11
        /*0146*/ 	.short	(.L_55 - .L_54)
	.align		4
.L_54:
        /*0148*/ 	.word	index@(_Z14updatePressurePfS_fi)
        /*014c*/ 	.word	0x00000000


	//----- nvinfo : EIATTR_REGCOUNT
	.align		4
.L_55:
        /*0150*/ 	.byte	0x04, 0x2f
        /*0152*/ 	.short	(.L_57 - .L_56)
	.align		4
.L_56:
        /*0154*/ 	.word	index@(_Z28underRelaxPressureCorrectionPfS_fi)
        /*0158*/ 	.word	0x0000000b


	//----- nvinfo : EIATTR_FRAME_SIZE
	.align		4
.L_57:
        /*015c*/ 	.byte	0x04, 0x11
        /*015e*/ 	.short	(.L_59 - .L_58)
	.align		4
.L_58:
        /*0160*/ 	.word	index@(_Z28underRelaxPressureCorrectionPfS_fi)
        /*0164*/ 	.word	0x00000000


	//----- nvinfo : EIATTR_REGCOUNT
	.align		4
.L_59:
        /*0168*/ 	.byte	0x04, 0x2f
        /*016a*/ 	.short	(.L_61 - .L_60)
	.align		4
.L_60:
        /*016c*/ 	.word	index@(_Z23applyBoundaryConditionsPfS_S_S_S_S_iii)
        /*0170*/ 	.word	0x0000001e


	//----- nvinfo : EIATTR_FRAME_SIZE
	.align		4
.L_61:
        /*0174*/ 	.byte	0x04, 0x11
        /*0176*/ 	.short	(.L_63 - .L_62)
	.align		4
.L_62:
        /*0178*/ 	.word	index@($__internal_10_$__cuda_sm3x_div_rn_noftz_f32_slowpath)
        /*017c*/ 	.word	0x00000000


	//----- nvinfo : EIATTR_FRAME_SIZE
	.align		4
.L_63:
        /*0180*/ 	.byte	0x04, 0x11
        /*0182*/ 	.short	(.L_65 - .L_64)
	.align		4
.L_64:
        /*0184*/ 	.word	index@(_Z23applyBoundaryConditionsPfS_S_S_S_S_iii)
        /*0188*/ 	.word	0x00000000


	//----- nvinfo : EIATTR_REGCOUNT
	.align		4
.L_65:
        /*018c*/ 	.byte	0x04, 0x2f
        /*018e*/ 	.short	(.L_67 - .L_66)
	.align		4
.L_66:
        /*0190*/ 	.word	index@(_Z14solveKEquationPfS_S_S_S_S_S_iii)
        /*0194*/ 	.word	0x0000001d


	//----- nvinfo : EIATTR_FRAME_SIZE
	.align		4
.L_67:
        /*0198*/ 	.byte	0x04, 0x11
        /*019a*/ 	.short	(.L_69 - .L_68)
	.align		4
.L_68:
        /*019c*/ 	.word	index@($__internal_9_$__cuda_sm3x_div_rn_noftz_f32_slowpath)
        /*01a0*/ 	.word	0x00000000


	//----- nvinfo : EIATTR_FRAME_SIZE
	.align		4
.L_69:
        /*01a4*/ 	.byte	0x04, 0x11
        /*01a6*/ 	.short	(.L_71 - .L_70)
	.align		4
.L_70:
        /*01a8*/ 	.word	index@($__internal_8_$__cuda_sm20_sqrt_rn_f32_slowpath)
        /*01ac*/ 	.word	0x00000000


	//----- nvinfo : EIATTR_FRAME_SIZE
	.align		4
.L_71:
        /*01b0*/ 	.byte	0x04, 0x11
        /*01b2*/ 	.short	(.L_73 - .L_72)
	.align		4
.L_72:
        /*01b4*/ 	.word	index@(_Z14solveKEquationPfS_S_S_S_S_S_iii)
        /*01b8*/ 	.word	0x00000000


	//----- nvinfo : EIATTR_REGCOUNT
	.align		4
.L_73:
        /*01bc*/ 	.byte	0x04, 0x2f
        /*01be*/ 	.short	(.L_75 - .L_74)
	.align		4
.L_74:
        /*01c0*/ 	.word	index@(_Z20solveEpsilonEquationPfS_S_S_S_S_S_iii)
        /*01c4*/ 	.word	0x0000001d


	//----- nvinfo : EIATTR_FRAME_SIZE
	.align		4
.L_75:
        /*01c8*/ 	.byte	0x04, 0x11
        /*01ca*/ 	.short	(.L_77 - .L_76)
	.align		4
.L_76:
        /*01cc*/ 	.word	index@($__internal_7_$__cuda_sm3x_div_rn_noftz_f32_slowpath)
        /*01d0*/ 	.word	0x00000000


	//----- nvinfo : EIATTR_FRAME_SIZE
	.align		4
.L_77:
        /*01d4*/ 	.byte	0x04, 0x11
        /*01d6*/ 	.short	(.L_79 - .L_78)
	.align		4
.L_78:
        /*01d8*/ 	.word	index@($__internal_6_$__cuda_sm20_sqrt_rn_f32_slowpath)
        /*01dc*/ 	.word	0x00000000


	//----- nvinfo : EIATTR_FRAME_SIZE
	.align		4
.L_79:
        /*01e0*/ 	.byte	0x04, 0x11
        /*01e2*/ 	.short	(.L_81 - .L_80)
	.align		4
.L_80:
        /*01e4*/ 	.word	index@(_Z20solveEpsilonEquationPfS_S_S_S_S_S_iii)
        /*01e8*/ 	.word	0x00000000


	//----- nvinfo : EIATTR_REGCOUNT
	.align		4
.L_81:
        /*01ec*/ 	.byte	0x04, 0x2f
        /*01ee*/ 	.short	(.L_83 - .L_82)
	.align		4
.L_82:
        /*01f0*/ 	.word	index@(_Z14solveXMomentumPfS_S_S_S_S_S_S_iiif)
        /*01f4*/ 	.word	0x0000001a


	//----- nvinfo : EIATTR_FRAME_SIZE
	.align		4
.L_83:
        /*01f8*/ 	.byte	0x04, 0x11
        /*01fa*/ 	.short	(.L_85 - .L_84)
	.align		4
.L_84:
        /*01fc*/ 	.word	index@($__internal_5_$__cuda_sm3x_div_rn_noftz_f32_slowpath)
        /*0200*/ 	.word	0x00000000


	//----- nvinfo : EIATTR_FRAME_SIZE
	.align		4
.L_85:
        /*0204*/ 	.byte	0x04, 0x11
        /*0206*/ 	.short	(.L_87 - .L_86)
	.align		4
.L_86:
        /*0208*/ 	.word	index@($__internal_4_$__cuda_sm20_sqrt_rn_f32_slowpath)
        /*020c*/ 	.word	0x00000000


	//----- nvinfo : EIATTR_FRAME_SIZE
	.align		4
.L_87:
        /*0210*/ 	.byte	0x04, 0x11
        /*0212*/ 	.short	(.L_89 - .L_88)
	.align		4
.L_88:
        /*0214*/ 	.word	index@(_Z14solveXMomentumPfS_S_S_S_S_S_S_iiif)
        /*0218*/ 	.word	0x00000000


	//----- nvinfo : EIATTR_REGCOUNT
	.align		4
.L_89:
        /*021c*/ 	.byte	0x04, 0x2f
        /*021e*/ 	.short	(.L_91 - .L_90)
	.align		4
.L_90:
        /*0220*/ 	.word	index@(_Z14solveYMomentumPfS_S_S_S_S_S_S_iiif)
        /*0224*/ 	.word	0x0000001c


	//----- nvinfo : EIATTR_FRAME_SIZE
	.align		4
.L_91:
        /*0228*/ 	.byte	0x04, 0x11
        /*022a*/ 	.short	(.L_93 - .L_92)
	.align		4
.L_92:
        /*022c*/ 	.word	index@($__internal_3_$__cuda_sm3x_div_rn_noftz_f32_slowpath)
        /*0230*/ 	.word	0x00000000


	//----- nvinfo : EIATTR_FRAME_SIZE
	.align		4
.L_93:
        /*0234*/ 	.byte	0x04, 0x11
        /*0236*/ 	.short	(.L_95 - .L_94)
	.align		4
.L_94:
        /*0238*/ 	.word	index@($__internal_2_$__cuda_sm20_sqrt_rn_f32_slowpath)
        /*023c*/ 	.word	0x00000000


	//----- nvinfo : EIATTR_FRAME_SIZE
	.align		4
.L_95:
        /*0240*/ 	.byte	0x04, 0x11
        /*0242*/ 	.short	(.L_97 - .L_96)
	.align		4
.L_96:
        /*0244*/ 	.word	index@(_Z14solveYMomentumPfS_S_S_S_S_S_S_iiif)
        /*0248*/ 	.word	0x00000000


	//----- nvinfo : EIATTR_REGCOUNT
	.align		4
.L_97:
        /*024c*/ 	.byte	0x04, 0x2f
        /*024e*/ 	.short	(.L_99 - .L_98)
	.align		4
.L_98:
        /*0250*/ 	.word	index@(_Z14solveZMomentumPfS_S_S_S_S_S_S_iiif)
        /*0254*/ 	.word	0x0000001c


	//----- nvinfo : EIATTR_FRAME_SIZE
	.align		4
.L_99:
        /*0258*/ 	.byte	0x04, 0x11
        /*025a*/ 	.short	(.L_101 - .L_100)
	.align		4
.L_100:
        /*025c*/ 	.word	index@($__internal_1_$__cuda_sm3x_div_rn_noftz_f32_slowpath)
        /*0260*/ 	.word	0x00000000


	//----- nvinfo : EIATTR_FRAME_SIZE
	.align		4
.L_101:
        /*0264*/ 	.byte	0x04, 0x11
        /*0266*/ 	.short	(.L_103 - .L_102)
	.align		4
.L_102:
        /*0268*/ 	.word	index@($__internal_0_$__cuda_sm20_sqrt_rn_f32_slowpath)
        /*026c*/ 	.word	0x00000000


	//----- nvinfo : EIATTR_FRAME_SIZE
	.align		4
.L_103:
        /*0270*/ 	.byte	0x04, 0x11
        /*0272*/ 	.short	(.L_105 - .L_104)
	.align		4
.L_104:
        /*0274*/ 	.word	index@(_Z14solveZMomentumPfS_S_S_S_S_S_S_iiif)
        /*0278*/ 	.word	0x00000000


	//----- nvinfo : EIATTR_MIN_STACK_SIZE
	.align		4
.L_105:
        /*027c*/ 	.byte	0x04, 0x12
        /*027e*/ 	.short	(.L_107 - .L_106)
	.align		4
.L_106:
        /*0280*/ 	.word	index@(_Z14solveZMomentumPfS_S_S_S_S_S_S_iiif)
        /*0284*/ 	.word	0x00000000


	//----- nvinfo : EIATTR_MIN_STACK_SIZE
	.align		4
.L_107:
        /*0288*/ 	.byte	0x04, 0x12
        /*028a*/ 	.short	(.L_109 - .L_108)
	.align		4
.L_108:
        /*028c*/ 	.word	index@(_Z14solveYMomentumPfS_S_S_S_S_S_S_iiif)
        /*0290*/ 	.word	0x00000000


	//----- nvinfo : EIATTR_MIN_STACK_SIZE
	.align		4
.L_109:
        /*0294*/ 	.byte	0x04, 0x12
        /*0296*/ 	.short	(.L_111 - .L_110)
	.align		4
.L_110:
        /*0298*/ 	.word	index@(_Z14solveXMomentumPfS_S_S_S_S_S_S_iiif)
        /*029c*/ 	.word	0x00000000


	//----- nvinfo : EIATTR_MIN_STACK_SIZE
	.align		4
.L_111:
        /*02a0*/ 	.byte	0x04, 0x12
        /*02a2*/ 	.short	(.L_113 - .L_112)
	.align		4
.L_112:
        /*02a4*/ 	.word	index@(_Z20solveEpsilonEquationPfS_S_S_S_S_S_iii)
        /*02a8*/ 	.word	0x00000000


	//----- nvinfo : EIATTR_MIN_STACK_SIZE
	.align		4
.L_113:
        /*02ac*/ 	.byte	0x04, 0x12
        /*02ae*/ 	.short	(.L_115 - .L_114)
	.align		4
.L_114:
        /*02b0*/ 	.word	index@(_Z14solveKEquationPfS_S_S_S_S_S_iii)
        /*02b4*/ 	.word	0x00000000


	//----- nvinfo : EIATTR_MIN_STACK_SIZE
	.align		4
.L_115:
        /*02b8*/ 	.byte	0x04, 0x12
        /*02ba*/ 	.short	(.L_117 - .L_116)
	.align		4
.L_116:
        /*02bc*/ 	.word	index@(_Z23applyBoundaryConditionsPfS_S_S_S_S_iii)
        /*02c0*/ 	.word	0x00000000


	//----- nvinfo : EIATTR_MIN_STACK_SIZE
	.align		4
.L_117:
        /*02c4*/ 	.byte	0x04, 0x12
        /*02c6*/ 	.short	(.L_119 - .L_118)
	.align		4
.L_118:
        /*02c8*/ 	.word	index@(_Z28underRelaxPressureCorrectionPfS_fi)
        /*02cc*/ 	.word	0x00000000


	//----- nvinfo : EIATTR_MIN_STACK_SIZE
	.align		4
.L_119:
        /*02d0*/ 	.byte	0x04, 0x12
        /*02d2*/ 	.short	(.L_121 - .L_120)
	.align		4
.L_120:
        /*02d4*/ 	.word	index@(_Z14updatePressurePfS_fi)
        /*02d8*/ 	.word	0x00000000


	//----- nvinfo : EIATTR_MIN_STACK_SIZE
	.align		4
.L_121:
        /*02dc*/ 	.byte	0x04, 0x12
        /*02de*/ 	.short	(.L_123 - .L_122)
	.align		4
.L_122:
        /*02e0*/ 	.word	index@(_Z17correctVelocitiesPfS_S_S_S_iii)
        /*02e4*/ 	.word	0x00000000


	//----- nvinfo : EIATTR_MIN_STACK_SIZE
	.align		4
.L_123:
        /*02e8*/ 	.byte	0x04, 0x12
        /*02ea*/ 	.short	(.L_125 - .L_124)
	.align		4
.L_124:
        /*02ec*/ 	.word	index@(_Z27calculatePressureCorrectionPfS_S_iii)
        /*02f0*/ 	.word	0x00000000


	//----- nvinfo : EIATTR_MIN_STACK_SIZE
	.align		4
.L_125:
        /*02f4*/ 	.byte	0x04, 0x12
        /*02f6*/ 	.short	(.L_127 - .L_126)
	.align		4
.L_126:
        /*02f8*/ 	.word	index@(_Z17computeDivergencePfS_S_S_iii)
        /*02fc*/ 	.word	0x00000000


	//----- nvinfo : EIATTR_MIN_STACK_SIZE
	.align		4
.L_127:
        /*0300*/ 	.byte	0x04, 0x12
        /*0302*/ 	.short	(.L_129 - .L_128)
	.align		4
.L_128:
        /*0304*/ 	.word	index@(_Z16initializeFieldsPfS_S_S_S_iii)
        /*0308*/ 	.word	0x00000000


	//----- nvinfo : EIATTR_MIN_STACK_SIZE
	.align		4
.L_129:
        /*030c*/ 	.byte	0x04, 0x12
        /*030e*/ 	.short	(.L_131 - .L_130)
	.align		4
.L_130:
        /*0310*/ 	.word	index@(_Z18initializePressurePfi)
        /*0314*/ 	.word	0x00000000


	//----- nvinfo : EIATTR_MIN_STACK_SIZE
	.align		4
.L_131:
        /*0318*/ 	.byte	0x04, 0x12
        /*031a*/ 	.short	(.L_133 - .L_132)
	.align		4
.L_132:
        /*031c*/ 	.word	index@(_Z14storeOldValuesPfS_S_S_S_S_S_S_S_S_i)
        /*0320*/ 	.word	0x00000000


	//----- nvinfo : EIATTR_MIN_STACK_SIZE
	.align		4
.L_133:
        /*0324*/ 	.byte	0x04, 0x12
        /*0326*/ 	.short	(.L_135 - .L_134)
	.align		4
.L_134:
        /*0328*/ 	.word	index@(_Z18calculateResidualsPfS_S_S_S_S_S_S_S_S_S_i)
        /*032c*/ 	.word	0x00000000


	//----- nvinfo : EIATTR_MIN_STACK_SIZE
	.align		4
.L_135:
        /*0330*/ 	.byte	0x04, 0x12
        /*0332*/ 	.short	(.L_137 - .L_136)
	.align		4
.L_136:
        /*0334*/ 	.word	index@(_Z15calculateMaxCFLPfS_S_S_i)
        /*0338*/ 	.word	0x00000000


	//----- nvinfo : EIATTR_MIN_STACK_SIZE
	.align		4
.L_137:
        /*033c*/ 	.byte	0x04, 0x12
        /*033e*/ 	.short	(.L_139 - .L_138)
	.align		4
.L_138:
        /*0340*/ 	.word	index@(_Z27calculateTurbulentViscosityPfS_S_i)
        /*0344*/ 	.word	0x00000000
.L_139:


//--------------------- .nv.compat                --------------------------
	.section	.nv.compat,"",@"SHT_CUDA_COMPAT_INFO"
	.align	4
        /*0000*/ 	.byte	0x02, 0x09, 0x00, 0x00, 0x02, 0x02, 0x01, 0x00, 0x02, 0x05, 0x05, 0x00, 0x03, 0x07, 0x01, 0x01
        /*0010*/ 	.byte	0x02, 0x03, 0x00, 0x00, 0x02, 0x06, 0x01, 0x00, 0x04, 0x0b, 0x08, 0x00, 0x01, 0x00, 0x00, 0x00
        /*0020*/ 	.byte	0x00, 0x00, 0x00, 0x00


//--------------------- .nv.info._Z14solveZMomentumPfS_S_S_S_S_S_S_iiif --------------------------
	.section	.nv.info._Z14solveZMomentumPfS_S_S_S_S_S_S_iiif,"",@"SHT_CUDA_INFO"
	.sectionflags	@""
	.align	4


	//----- nvinfo : EIATTR_CUDA_API_VERSION
	.align		4
        /*0000*/ 	.byte	0x04, 0x37
        /*0002*/ 	.short	(.L_141 - .L_140)
.L_140:
        /*0004*/ 	.word	0x00000082


	//----- nvinfo : EIATTR_KPARAM_INFO
	.align		4
.L_141:
        /*0008*/ 	.byte	0x04, 0x17
        /*000a*/ 	.short	(.L_143 - .L_142)
.L_142:
        /*000c*/ 	.word	0x00000000
        /*0010*/ 	.short	0x000b
        /*0012*/ 	.short	0x004c
        /*0014*/ 	.byte	0x00, 0xf0, 0x11, 0x00


	//----- nvinfo : EIATTR_KPARAM_INFO
	.align		4
.L_143:
        /*0018*/ 	.byte	0x04, 0x17
        /*001a*/ 	.short	(.L_145 - .L_144)
.L_144:
        /*001c*/ 	.word	0x00000000
        /*0020*/ 	.short	0x000a
        /*0022*/ 	.short	0x0048
        /*0024*/ 	.byte	0x00, 0xf0, 0x11, 0x00


	//----- nvinfo : EIATTR_KPARAM_INFO
	.align		4
.L_145:
        /*0028*/ 	.byte	0x04, 0x17
        /*002a*/ 	.short	(.L_147 - .L_146)
.L_146:
        /*002c*/ 	.word	0x00000000
        /*0030*/ 	.short	0x0009
        /*0032*/ 	.short	0x0044
        /*0034*/ 	.byte	0x00, 0xf0, 0x11, 0x00


	//----- nvinfo : EIATTR_KPARAM_INFO
	.align		4
.L_147:
        /*0038*/ 	.byte	0x04, 0x17
        /*003a*/ 	.short	(.L_149 - .L_148)
.L_148:
        /*003c*/ 	.word	0x00000000
        /*0040*/ 	.short	0x0008
        /*0042*/ 	.short	0x0040
        /*0044*/ 	.byte	0x00, 0xf0, 0x11, 0x00


	//----- nvinfo : EIATTR_KPARAM_INFO
	.align		4
.L_149:
        /*0048*/ 	.byte	0x04, 0x17
        /*004a*/ 	.short	(.L_151 - .L_150)
.L_150:
        /*004c*/ 	.word	0x00000000
        /*0050*/ 	.short	0x0007
        /*0052*/ 	.short	0x0038
        /*0054*/ 	.byte	0x00, 0xf5, 0x21, 0x00


	//----- nvinfo : EIATTR_KPARAM_INFO
	.align		4
.L_151:
        /*0058*/ 	.byte	0x04, 0x17
        /*005a*/ 	.short	(.L_153 - .L_152)
.L_152:
        /*005c*/ 	.word	0x00000000
        /*0060*/ 	.short	0x0006
        /*0062*/ 	.short	0x0030
        /*0064*/ 	.byte	0x00, 0xf5, 0x21, 0x00


	//----- nvinfo : EIATTR_KPARAM_INFO
	.align		4
.L_153:
        /*0068*/ 	.byte	0x04, 0x17
        /*006a*/ 	.short	(.L_155 - .L_154)
.L_154:
        /*006c*/ 	.word	0x00000000
        /*0070*/ 	.short	0x0005
        /*0072*/ 	.short	0x0028
        /*0074*/ 	.byte	0x00, 0xf5, 0x21, 0x00


	//----- nvinfo : EIATTR_KPARAM_INFO
	.align		4
.L_155:
        /*0078*/ 	.byte	0x04, 0x17
        /*007a*/ 	.short	(.L_157 - .L_156)
.L_156:
        /*007c*/ 	.word	0x00000000
        /*0080*/ 	.short	0x0004
        /*0082*/ 	.short	0x0020
        /*0084*/ 	.byte	0x00, 0xf5, 0x21, 0x00


	//----- nvinfo : EIATTR_KPARAM_INFO
	.align		4
.L_157:
        /*0088*/ 	.byte	0x04, 0x17
        /*008a*/ 	.short	(.L_159 - .L_158)
.L_158:
        /*008c*/ 	.word	0x00000000
        /*0090*/ 	.short	0x0003
        /*0092*/ 	.short	0x0018
        /*0094*/ 	.byte	0x00, 0xf5, 0x21, 0x00


	//----- nvinfo : EIATTR_KPARAM_INFO
	.align		4
.L_159:
        /*0098*/ 	.byte	0x04, 0x17
        /*009a*/ 	.short	(.L_161 - .L_160)
.L_160:
        /*009c*/ 	.word	0x00000000
        /*00a0*/ 	.short	0x0002
        /*00a2*/ 	.short	0x0010
        /*00a4*/ 	.byte	0x00, 0xf5, 0x21, 0x00


	//----- nvinfo : EIATTR_KPARAM_INFO
	.align		4
.L_161:
        /*00a8*/ 	.byte	0x04, 0x17
        /*00aa*/ 	.short	(.L_163 - .L_162)
.L_162:
        /*00ac*/ 	.word	0x00000000
        /*00b0*/ 	.short	0x0001
        /*00b2*/ 	.short	0x0008
        /*00b4*/ 	.byte	0x00, 0xf5, 0x21, 0x00


	//----- nvinfo : EIATTR_KPARAM_INFO
	.align		4
.L_163:
        /*00b8*/ 	.byte	0x04, 0x17
        /*00ba*/ 	.short	(.L_165 - .L_164)
.L_164:
        /*00bc*/ 	.word	0x00000000
        /*00c0*/ 	.short	0x0000
        /*00c2*/ 	.short	0x0000
        /*00c4*/ 	.byte	0x00, 0xf5, 0x21, 0x00


	//----- nvinfo : EIATTR_SPARSE_MMA_MASK
	.align		4
.L_165:
        /*00c8*/ 	.byte	0x03, 0x50
        /*00ca*/ 	.short	0x0000


	//----- nvinfo : EIATTR_MAXREG_COUNT
	.align		4
        /*00cc*/ 	.byte	0x03, 0x1b
        /*00ce*/ 	.short	0x00ff


	//----- nvinfo : EIATTR_MERCURY_ISA_VERSION
	.align		4
        /*00d0*/ 	.byte	0x03, 0x5f
        /*00d2*/ 	.short	0x0101


	//----- nvinfo : EIATTR_VRC_CTA_INIT_COUNT
	.align		4
        /*00d4*/ 	.byte	0x02, 0x4a
	.zero		1
	.zero		1


	//----- nvinfo : EIATTR_EXIT_INSTR_OFFSETS
	.align		4
        /*00d8*/ 	.byte	0x04, 0x1c
        /*00da*/ 	.short	(.L_167 - .L_166)


	//   ....[0]....
.L_166:
        /*00dc*/ 	.word	0x000000b0


	//   ....[1]....
        /*00e0*/ 	.word	0x00000270


	//   ....[2]....
        /*00e4*/ 	.word	0x00000600


	//   ....[3]....
        /*00e8*/ 	.word	0x00001720


	//   ....[4]....
        /*00ec*/ 	.word	0x00001790


	//   ....[5]....
        /*00f0*/ 	.word	0x00001ff0


	//----- nvinfo : EIATTR_CRS_STACK_SIZE
	.align		4
.L_167:
        /*00f4*/ 	.byte	0x04, 0x1e
        /*00f6*/ 	.short	(.L_169 - .L_168)
.L_168:
        /*00f8*/ 	.word	0x00000000


	//----- nvinfo : EIATTR_CBANK_PARAM_SIZE
	.align		4
.L_169:
        /*00fc*/ 	.byte	0x03, 0x19
        /*00fe*/ 	.short	0x0050


	//----- nvinfo : EIATTR_PARAM_CBANK
	.align		4
        /*0100*/ 	.byte	0x04, 0x0a
        /*0102*/ 	.short	(.L_171 - .L_170)
	.align		4
.L_170:
        /*0104*/ 	.word	index@(.nv.constant0._Z14solveZMomentumPfS_S_S_S_S_S_S_iiif)
        /*0108*/ 	.short	0x0380
        /*010a*/ 	.short	0x0050


	//----- nvinfo : EIATTR_SW_WAR
	.align		4
.L_171:
        /*010c*/ 	.byte	0x04, 0x36
        /*010e*/ 	.short	(.L_173 - .L_172)
.L_172:
        /*0110*/ 	.word	0x00000008
.L_173:


//--------------------- .nv.info._Z14solveYMomentumPfS_S_S_S_S_S_S_iiif --------------------------
	.section	.nv.info._Z14solveYMomentumPfS_S_S_S_S_S_S_iiif,"",@"SHT_CUDA_INFO"
	.sectionflags	@""
	.align	4


	//----- nvinfo : EIATTR_CUDA_API_VERSION
	.align		4
        /*0000*/ 	.byte	0x04, 0x37
        /*0002*/ 	.short	(.L_175 - .L_174)
.L_174:
        /*0004*/ 	.word	0x00000082


	//----- nvinfo : EIATTR_KPARAM_INFO
	.align		4
.L_175:
        /*0008*/ 	.byte	0x04, 0x17
        /*000a*/ 	.short	(.L_177 - .L_176)
.L_176:
        /*000c*/ 	.word	0x00000000
        /*0010*/ 	.short	0x000b
        /*0012*/ 	.short	0x004c
        /*0014*/ 	.byte	0x00, 0xf0, 0x11, 0x00


	//----- nvinfo : EIATTR_KPARAM_INFO
	.align		4
.L_177:
        /*0018*/ 	.byte	0x04, 0x17
        /*001a*/ 	.short	(.L_179 - .L_178)
.L_178:
        /*001c*/ 	.word	0x00000000
        /*0020*/ 	.short	0x000a
        /*0022*/ 	.short	0x0048
        /*0024*/ 	.byte	0x00, 0xf0, 0x11, 0x00


	//----- nvinfo : EIATTR_KPARAM_INFO
	.align		4
.L_179:
        /*0028*/ 	.byte	0x04, 0x17
        /*002a*/ 	.short	(.L_181 - .L_180)
.L_180:
        /*002c*/ 	.word	0x00000000
        /*0030*/ 	.short	0x0009
        /*0032*/ 	.short	0x0044
        /*0034*/ 	.byte	0x00, 0xf0, 0x11, 0x00


	//----- nvinfo : EIATTR_KPARAM_INFO
	.align		4
.L_181:
        /*0038*/ 	.byte	0x04, 0x17
        /*003a*/ 	.short	(.L_183 - .L_182)
.L_182:
        /*003c*/ 	.word	0x00000000
        /*0040*/ 	.short	0x0008
        /*0042*/ 	.short	0x0040
        /*0044*/ 	.byte	0x00, 0xf0, 0x11, 0x00


	//----- nvinfo : EIATTR_KPARAM_INFO
	.align		4
.L_183:
        /*0048*/ 	.byte	0x04, 0x17
        /*004a*/ 	.short	(.L_185 - .L_184)
.L_184:
        /*004c*/ 	.word	0x00000000
        /*0050*/ 	.short	0x0007
        /*0052*/ 	.short	0x0038
        /*0054*/ 	.byte	0x00, 0xf5, 0x21, 0x00


	//----- nvinfo : EIATTR_KPARAM_INFO
	.align		4
.L_185:
        /*0058*/ 	.byte	0x04, 0x17
        /*005a*/ 	.short	(.L_187 - .L_186)
.L_186:
        /*005c*/ 	.word	0x00000000
        /*0060*/ 	.short	0x0006
        /*0062*/ 	.short	0x0030
        /*0064*/ 	.byte	0x00, 0xf5, 0x21, 0x00


	//----- nvinfo : EIATTR_KPARAM_INFO
	.align		4
.L_187:
        /*0068*/ 	.byte	0x04, 0x17
        /*006a*/ 	.short	(.L_189 - .L_188)
.L_188:
        /*006c*/ 	.word	0x00000000
        /*0070*/ 	.short	0x0005
        /*0072*/ 	.short	0x0028
        /*0074*/ 	.byte	0x00, 0xf5, 0x21, 0x00


	//----- nvinfo : EIATTR_KPARAM_INFO
	.align		4
.L_189:
        /*0078*/ 	.byte	0x04, 0x17
        /*007a*/ 	.short	(.L_191 - .L_190)
.L_190:
        /*007c*/ 	.word	0x00000000
        /*0080*/ 	.short	0x0004
        /*0082*/ 	.short	0x0020
        /*0084*/ 	.byte	0x00, 0xf5, 0x21, 0x00


	//----- nvinfo : EIATTR_KPARAM_INFO
	.align		4
.L_191:
        /*0088*/ 	.byte	0x04, 0x17
        /*008a*/ 	.short	(.L_193 - .L_192)
.L_192:
        /*008c*/ 	.word	0x00000000
        /*0090*/ 	.short	0x0003
        /*0092*/ 	.short	0x0018
        /*0094*/ 	.byte	0x00, 0xf5, 0x21, 0x00


	//----- nvinfo : EIATTR_KPARAM_INFO
	.align		4
.L_193:
        /*0098*/ 	.byte	0x04, 0x17
        /*009a*/ 	.short	(.L_195 - .L_194)
.L_194:
        /*009c*/ 	.word	0x00000000
        /*00a0*/ 	.short	0x0002
        /*00a2*/ 	.short	0x0010
        /*00a4*/ 	.byte	0x00, 0xf5, 0x21, 0x00


	//----- nvinfo : EIATTR_KPARAM_INFO
	.align		4
.L_195:
        /*00a8*/ 	.byte	0x04, 0x17
        /*00aa*/ 	.short	(.L_197 - .L_196)
.L_196:
        /*00ac*/ 	.word	0x00000000
        /*00b0*/ 	.short	0x0001
        /*00b2*/ 	.short	0x0008
        /*00b4*/ 	.byte	0x00, 0xf5, 0x21, 0x00


	//----- nvinfo : EIATTR_KPARAM_INFO
	.align		4
.L_197:
        /*00b8*/ 	.byte	0x04, 0x17
        /*00ba*/ 	.short	(.L_199 - .L_198)
.L_198:
        /*00bc*/ 	.word	0x00000000
        /*00c0*/ 	.short	0x0000
        /*00c2*/ 	.short	0x0000
        /*00c4*/ 	.byte	0x00, 0xf5, 0x21, 0x00


	//----- nvinfo : EIATTR_SPARSE_MMA_MASK
	.align		4
.L_199:
        /*00c8*/ 	.byte	0x03, 0x50
        /*00ca*/ 	.short	0x0000


	//----- nvinfo : EIATTR_MAXREG_COUNT
	.align		4
        /*00cc*/ 	.byte	0x03, 0x1b
        /*00ce*/ 	.short	0x00ff


	//----- nvinfo : EIATTR_MERCURY_ISA_VERSION
	.align		4
        /*00d0*/ 	.byte	0x03, 0x5f
        /*00d2*/ 	.short	0x0101


	//----- nvinfo : EIATTR_VRC_CTA_INIT_COUNT
	.align		4
        /*00d4*/ 	.byte	0x02, 0x4a
	.zero		1
	.zero		1


	//----- nvinfo : EIATTR_EXIT_INSTR_OFFSETS
	.align		4
        /*00d8*/ 	.byte	0x04, 0x1c
        /*00da*/ 	.short	(.L_201 - .L_200)


	//   ....[0]....
.L_200:
        /*00dc*/ 	.word	0x000000b0


	//   ....[1]....
        /*00e0*/ 	.word	0x00000250


	//   ....[2]....
        /*00e4*/ 	.word	0x000005e0


	//   ....[3]....
        /*00e8*/ 	.word	0x00001700


	//   ....[4]....
        /*00ec*/ 	.word	0x00001770


	//   ....[5]....
        /*00f0*/ 	.word	0x00001fd0


	//----- nvinfo : EIATTR_CRS_STACK_SIZE
	.align		4
.L_201:
        /*00f4*/ 	.byte	0x04, 0x1e
        /*00f6*/ 	.short	(.L_203 - .L_202)
.L_202:
        /*00f8*/ 	.word	0x00000000


	//----- nvinfo : EIATTR_CBANK_PARAM_SIZE
	.align		4
.L_203:
        /*00fc*/ 	.byte	0x03, 0x19
        /*00fe*/ 	.short	0x0050


	//----- nvinfo : EIATTR_PARAM_CBANK
	.align		4
        /*0100*/ 	.byte	0x04, 0x0a
        /*0102*/ 	.short	(.L_205 - .L_204)
	.align		4
.L_204:
        /*0104*/ 	.word	index@(.nv.constant0._Z14solveYMomentumPfS_S_S_S_S_S_S_iiif)
        /*0108*/ 	.short	0x0380
        /*010a*/ 	.short	0x0050


	//----- nvinfo : EIATTR_SW_WAR
	.align		4
.L_205:
        /*010c*/ 	.byte	0x04, 0x36
        /*010e*/ 	.short	(.L_207 - .L_206)
.L_206:
        /*0110*/ 	.word	0x00000008
.L_207:


//--------------------- .nv.info._Z14solveXMomentumPfS_S_S_S_S_S_S_iiif --------------------------
	.section	.nv.info._Z14solveXMomentumPfS_S_S_S_S_S_S_iiif,"",@"SHT_CUDA_INFO"
	.sectionflags	@""
	.align	4


	//----- nvinfo : EIATTR_CUDA_API_VERSION
	.align		4
        /*0000*/ 	.byte	0x04, 0x37
        /*0002*/ 	.short	(.L_209 - .L_208)
.L_208:
        /*0004*/ 	.word	0x00000082


	//----- nvinfo : EIATTR_KPARAM_INFO
	.align		4
.L_209:
        /*0008*/ 	.byte	0x04, 0x17
        /*000a*/ 	.short	(.L_211 - .L_210)
.L_210:
        /*000c*/ 	.word	0x00000000
        /*0010*/ 	.short	0x000b
        /*0012*/ 	.short	0x004c
        /*0014*/ 	.byte	0x00, 0xf0, 0x11, 0x00


	//----- nvinfo : EIATTR_KPARAM_INFO
	.align		4
.L_211:
        /*0018*/ 	.byte	0x04, 0x17
        /*001a*/ 	.short	(.L_213 - .L_212)
.L_212:
        /*001c*/ 	.word	0x00000000
        /*0020*/ 	.short	0x000a
        /*0022*/ 	.short	0x0048
        /*0024*/ 	.byte	0x00, 0xf0, 0x11, 0x00


	//----- nvinfo : EIATTR_KPARAM_INFO
	.align		4
.L_213:
        /*0028*/ 	.byte	0x04, 0x17
        /*002a*/ 	.short	(.L_215 - .L_214)
.L_214:
        /*002c*/ 	.word	0x00000000
        /*0030*/ 	.short	0x0009
        /*0032*/ 	.short	0x0044
        /*0034*/ 	.byte	0x00, 0xf0, 0x11, 0x00


	//----- nvinfo : EIATTR_KPARAM_INFO
	.align		4
.L_215:
        /*0038*/ 	.byte	0x04, 0x17
        /*003a*/ 	.short	(.L_217 - .L_216)
.L_216:
        /*003c*/ 	.word	0x00000000
        /*0040*/ 	.short	0x0008
        /*0042*/ 	.short	0x0040
        /*0044*/ 	.byte	0x00, 0xf0, 0x11, 0x00


	//----- nvinfo : EIATTR_KPARAM_INFO
	.align		4
.L_217:
        /*0048*/ 	.byte	0x04, 0x17
        /*004a*/ 	.short	(.L_219 - .L_218)
.L_218:
        /*004c*/ 	.word	0x00000000
        /*0050*/ 	.short	0x0007
        /*0052*/ 	.short	0x0038
        /*0054*/ 	.byte	0x00, 0xf5, 0x21, 0x00


	//----- nvinfo : EIATTR_KPARAM_INFO
	.align		4
.L_219:
        /*0058*/ 	.byte	0x04, 0x17
        /*005a*/ 	.short	(.L_221 - .L_220)
.L_220:
        /*005c*/ 	.word	0x00000000
        /*0060*/ 	.short	0x0006
        /*0062*/ 	.short	0x0030
        /*0064*/ 	.byte	0x00, 0xf5, 0x21, 0x00


	//----- nvinfo : EIATTR_KPARAM_INFO
	.align		4
.L_221:
        /*0068*/ 	.byte	0x04, 0x17
        /*006a*/ 	.short	(.L_223 - .L_222)
.L_222:
        /*006c*/ 	.word	0x00000000
        /*0070*/ 	.short	0x0005
        /*0072*/ 	.short	0x0028
        /*0074*/ 	.byte	0x00, 0xf5, 0x21, 0x00


	//----- nvinfo : EIATTR_KPARAM_INFO
	.align		4
.L_223:
        /*0078*/ 	.byte	0x04, 0x17
        /*007a*/ 	.short	(.L_225 - .L_224)
.L_224:
        /*007c*/ 	.word	0x00000000
        /*0080*/ 	.short	0x0004
        /*0082*/ 	.short	0x0020
        /*0084*/ 	.byte	0x00, 0xf5, 0x21, 0x00


	//----- nvinfo : EIATTR_KPARAM_INFO
	.align		4
.L_225:
        /*0088*/ 	.byte	0x04, 0x17
        /*008a*/ 	.short	(.L_227 - .L_226)
.L_226:
        /*008c*/ 	.word	0x00000000
        /*0090*/ 	.short	0x0003
        /*0092*/ 	.short	0x0018
        /*0094*/ 	.byte	0x00, 0xf5, 0x21, 0x00


	//----- nvinfo : EIATTR_KPARAM_INFO
	.align		4
.L_227:
        /*0098*/ 	.byte	0x04, 0x17
        /*009a*/ 	.short	(.L_229 - .L_228)
.L_228:
        /*009c*/ 	.word	0x00000000
        /*00a0*/ 	.short	0x0002
        /*00a2*/ 	.short	0x0010
        /*00a4*/ 	.byte	0x00, 0xf5, 0x21, 0x00


	//----- nvinfo : EIATTR_KPARAM_INFO
	.align		4
.L_229:
        /*00a8*/ 	.byte	0x04, 0x17
        /*00aa*/ 	.short	(.L_231 - .L_230)
.L_230:
        /*00ac*/ 	.word	0x00000000
        /*00b0*/ 	.short	0x0001
        /*00b2*/ 	.short	0x0008
        /*00b4*/ 	.byte	0x00, 0xf5, 0x21, 0x00


	//----- nvinfo : EIATTR_KPARAM_INFO
	.align		4
.L_231:
        /*00b8*/ 	.byte	0x04, 0x17
        /*00ba*/ 	.short	(.L_233 - .L_232)
.L_232:
        /*00bc*/ 	.word	0x00000000
        /*00c0*/ 	.short	0x0000
        /*00c2*/ 	.short	0x0000
        /*00c4*/ 	.byte	0x00, 0xf5, 0x21, 0x00


	//----- nvinfo : EIATTR_SPARSE_MMA_MASK
	.align		4
.L_233:
        /*00c8*/ 	.byte	0x03, 0x50
        /*00ca*/ 	.short	0x0000


	//----- nvinfo : EIATTR_MAXREG_COUNT
	.align		4
        /*00cc*/ 	.byte	0x03, 0x1b
        /*00ce*/ 	.short	0x00ff


	//----- nvinfo : EIATTR_MERCURY_ISA_VERSION
	.align		4
        /*00d0*/ 	.byte	0x03, 0x5f
        /*00d2*/ 	.short	0x0101


	//----- nvinfo : EIATTR_VRC_CTA_INIT_COUNT
	.align		4
        /*00d4*/ 	.byte	0x02, 0x4a
	.zero		1
	.zero		1


	//----- nvinfo : EIATTR_EXIT_INSTR_OFFSETS
	.align		4
        /*00d8*/ 	.byte	0x04, 0x1c
        /*00da*/ 	.short	(.L_235 - .L_234)


	//   ....[0]....
.L_234:
        /*00dc*/ 	.word	0x000000b0


	//   ....[1]....
        /*00e0*/ 	.word	0x00000270


	//   ....[2]....
        /*00e4*/ 	.word	0x00000600


	//   ....[3]....
        /*00e8*/ 	.word	0x00001740


	//   ....[4]....
        /*00ec*/ 	.word	0x000017b0


	//   ....[5]....
        /*00f0*/ 	.word	0x00001ff0


	//----- nvinfo : EIATTR_CRS_STACK_SIZE
	.align		4
.L_235:
        /*00f4*/ 	.byte	0x04, 0x1e
        /*00f6*/ 	.short	(.L_237 - .L_236)
.L_236:
        /*00f8*/ 	.word	0x00000000


	//----- nvinfo : EIATTR_CBANK_PARAM_SIZE
	.align		4
.L_237:
        /*00fc*/ 	.byte	0x03, 0x19
        /*00fe*/ 	.short	0x0050


	//----- nvinfo : EIATTR_PARAM_CBANK
	.align		4
        /*0100*/ 	.byte	0x04, 0x0a
        /*0102*/ 	.short	(.L_239 - .L_238)
	.align		4
.L_238:
        /*0104*/ 	.word	index@(.nv.constant0._Z14solveXMomentumPfS_S_S_S_S_S_S_iiif)
        /*0108*/ 	.short	0x0380
        /*010a*/ 	.short	0x0050


	//----- nvinfo : EIATTR_SW_WAR
	.align		4
.L_239:
        /*010c*/ 	.byte	0x04, 0x36
        /*010e*/ 	.short	(.L_241 - .L_240)
.L_240:
        /*0110*/ 	.word	0x00000008
.L_241:


//--------------------- .nv.info._Z20solveEpsilonEquationPfS_S_S_S_S_S_iii --------------------------
	.section	.nv.info._Z20solveEpsilonEquationPfS_S_S_S_S_S_iii,"",@"SHT_CUDA_INFO"
	.sectionflags	@""
	.align	4


	//----- nvinfo : EIATTR_CUDA_API_VERSION
	.align		4
        /*0000*/ 	.byte	0x04, 0x37
        /*0002*/ 	.short	(.L_243 - .L_242)
.L_242:
        /*0004*/ 	.word	0x00000082


	//----- nvinfo : EIATTR_KPARAM_INFO
	.align		4
.L_243:
        /*0008*/ 	.byte	0x04, 0x17
        /*000a*/ 	.short	(.L_245 - .L_244)
.L_244:
        /*000c*/ 	.word	0x00000000
        /*0010*/ 	.short	0x0009
        /*0012*/ 	.short	0x0040
        /*0014*/ 	.byte	0x00, 0xf0, 0x11, 0x00


	//----- nvinfo : EIATTR_KPARAM_INFO
	.align		4
.L_245:
        /*0018*/ 	.byte	0x04, 0x17
        /*001a*/ 	.short	(.L_247 - .L_246)
.L_246:
        /*001c*/ 	.word	0x00000000
        /*0020*/ 	.short	0x0008
        /*0022*/ 	.short	0x003c
        /*0024*/ 	.byte	0x00, 0xf0, 0x11, 0x00


	//----- nvinfo : EIATTR_KPARAM_INFO
	.align		4
.L_247:
        /*0028*/ 	.byte	0x04, 0x17
        /*002a*/ 	.short	(.L_249 - .L_248)
.L_248:
        /*002c*/ 	.word	0x00000000
        /*0030*/ 	.short	0x0007
        /*0032*/ 	.short	0x0038
        /*0034*/ 	.byte	0x00, 0xf0, 0x11, 0x00


	//----- nvinfo : EIATTR_KPARAM_INFO
	.align		4
.L_249:
        /*0038*/ 	.byte	0x04, 0x17
        /*003a*/ 	.short	(.L_251 - .L_250)
.L_250:
        /*003c*/ 	.word	0x00000000
        /*0040*/ 	.short	0x0006
        /*0042*/ 	.short	0x0030
        /*0044*/ 	.byte	0x00, 0xf5, 0x21, 0x00


	//----- nvinfo : EIATTR_KPARAM_INFO
	.align		4
.L_251:
        /*0048*/ 	.byte	0x04, 0x17
        /*004a*/ 	.short	(.L_253 - .L_252)
.L_252:
        /*004c*/ 	.word	0x00000000
        /*0050*/ 	.short	0x0005
        /*0052*/ 	.short	0x0028
        /*0054*/ 	.byte	0x00, 0xf5, 0x21, 0x00


	//----- nvinfo : EIATTR_KPARAM_INFO
	.align		4
.L_253:
        /*0058*/ 	.byte	0x04, 0x17
        /*005a*/ 	.short	(.L_255 - .L_254)
.L_254:
        /*005c*/ 	.word	0x00000000
        /*0060*/ 	.short	0x0004
        /*0062*/ 	.short	0x0020
        /*0064*/ 	.byte	0x00, 0xf5, 0x21, 0x00


	//----- nvinfo : EIATTR_KPARAM_INFO
	.align		4
.L_255:
        /*0068*/ 	.byte	0x04, 0x17
        /*006a*/ 	.short	(.L_257 - .L_256)
.L_256:
        /*006c*/ 	.word	0x00000000
        /*0070*/ 	.short	0x0003
        /*0072*/ 	.short	0x0018
        /*0074*/ 	.byte	0x00, 0xf5, 0x21, 0x00


	//----- nvinfo : EIATTR_KPARAM_INFO
	.align		4
.L_257:
        /*0078*/ 	.byte	0x04, 0x17
        /*007a*/ 	.short	(.L_259 - .L_258)
.L_258:
        /*007c*/ 	.word	0x00000000
        /*0080*/ 	.short	0x0002
        /*0082*/ 	.short	0x0010
        /*0084*/ 	.byte	0x00, 0xf5, 0x21, 0x00


	//----- nvinfo : EIATTR_KPARAM_INFO
	.align		4
.L_259:
        /*0088*/ 	.byte	0x04, 0x17
        /*008a*/ 	.short	(.L_261 - .L_260)
.L_260:
        /*008c*/ 	.word	0x00000000
        /*0090*/ 	.short	0x0001
        /*0092*/ 	.short	0x0008
        /*0094*/ 	.byte	0x00, 0xf5, 0x21, 0x00


	//----- nvinfo : EIATTR_KPARAM_INFO
	.align		4
.L_261:
        /*0098*/ 	.byte	0x04, 0x17
        /*009a*/ 	.short	(.L_263 - .L_262)
.L_262:
        /*009c*/ 	.word	0x00000000
        /*00a0*/ 	.short	0x0000
        /*00a2*/ 	.short	0x0000
        /*00a4*/ 	.byte	0x00, 0xf5, 0x21, 0x00


	//----- nvinfo : EIATTR_SPARSE_MMA_MASK
	.align		4
.L_263:
        /*00a8*/ 	.byte	0x03, 0x50
        /*00aa*/ 	.short	0x0000


	//----- nvinfo : EIATTR_MAXREG_COUNT
	.align		4
        /*00ac*/ 	.byte	0x03, 0x1b
        /*00ae*/ 	.short	0x00ff


	//----- nvinfo : EIATTR_MERCURY_ISA_VERSION
	.align		4
        /*00b0*/ 	.byte	0x03, 0x5f
        /*00b2*/ 	.short	0x0101


	//----- nvinfo : EIATTR_VRC_CTA_INIT_COUNT
	.align		4
        /*00b4*/ 	.byte	0x02, 0x4a
	.zero		1
	.zero		1


	//----- nvinfo : EIATTR_EXIT_INSTR_OFFSETS
	.align		4
        /*00b8*/ 	.byte	0x04, 0x1c
        /*00ba*/ 	.short	(.L_265 - .L_264)


	//   ....[0]....
.L_264:
        /*00bc*/ 	.word	0x000000b0


	//   ....[1]....
        /*00c0*/ 	.word	0x000005f0


	//   ....[2]....
        /*00c4*/ 	.word	0x000019c0


	//----- nvinfo : EIATTR_CRS_STACK_SIZE
	.align		4
.L_265:
        /*00c8*/ 	.byte	0x04, 0x1e
        /*00ca*/ 	.short	(.L_267 - .L_266)
.L_266:
        /*00cc*/ 	.word	0x00000000


	//----- nvinfo : EIATTR_CBANK_PARAM_SIZE
	.align		4
.L_267:
        /*00d0*/ 	.byte	0x03, 0x19
        /*00d2*/ 	.short	0x0044


	//----- nvinfo : EIATTR_PARAM_CBANK
	.align		4
        /*00d4*/ 	.byte	0x04, 0x0a
        /*00d6*/ 	.short	(.L_269 - .L_268)
	.align		4
.L_268:
        /*00d8*/ 	.word	index@(.nv.constant0._Z20solveEpsilonEquationPfS_S_S_S_S_S_iii)
        /*00dc*/ 	.short	0x0380
        /*00de*/ 	.short	0x0044


	//----- nvinfo : EIATTR_SW_WAR
	.align		4
.L_269:
        /*00e0*/ 	.byte	0x04, 0x36
        /*00e2*/ 	.short	(.L_271 - .L_270)
.L_270:
        /*00e4*/ 	.word	0x00000008
.L_271:


//--------------------- .nv.info._Z14solveKEquationPfS_S_S_S_S_S_iii --------------------------
	.section	.nv.info._Z14solveKEquationPfS_S_S_S_S_S_iii,"",@"SHT_CUDA_INFO"
	.sectionflags	@""
	.align	4


	//----- nvinfo : EIATTR_CUDA_API_VERSION
	.align		4
        /*0000*/ 	.byte	0x04, 0x37
        /*0002*/ 	.short	(.L_273 - .L_272)
.L_272:
        /*0004*/ 	.word	0x00000082


	//----- nvinfo : EIATTR_KPARAM_INFO
	.align		4
.L_273:
        /*0008*/ 	.byte	0x04, 0x17
        /*000a*/ 	.short	(.L_275 - .L_274)
.L_274:
        /*000c*/ 	.word	0x00000000
        /*0010*/ 	.short	0x0009
        /*0012*/ 	.short	0x0040
        /*0014*/ 	.byte	0x00, 0xf0, 0x11, 0x00


	//----- nvinfo : EIATTR_KPARAM_INFO
	.align		4
.L_275:
        /*0018*/ 	.byte	0x04, 0x17
        /*001a*/ 	.short	(.L_277 - .L_276)
.L_276:
        /*001c*/ 	.word	0x00000000
        /*0020*/ 	.short	0x0008
        /*0022*/ 	.short	0x003c
        /*0024*/ 	.byte	0x00, 0xf0, 0x11, 0x00


	//----- nvinfo : EIATTR_KPARAM_INFO
	.align		4
.L_277:
        /*0028*/ 	.byte	0x04, 0x17
        /*002a*/ 	.short	(.L_279 - .L_278)
.L_278:
        /*002c*/ 	.word	0x00000000
        /*0030*/ 	.short	0x0007
        /*0032*/ 	.short	0x0038
        /*0034*/ 	.byte	0x00, 0xf0, 0x11, 0x00


	//----- nvinfo : EIATTR_KPARAM_INFO
	.align		4
.L_279:
        /*0038*/ 	.byte	0x04, 0x17
        /*003a*/ 	.short	(.L_281 - .L_280)
.L_280:
        /*003c*/ 	.word	0x00000000
        /*0040*/ 	.short	0x0006
        /*0042*/ 	.short	0x0030
        /*0044*/ 	.byte	0x00, 0xf5, 0x21, 0x00


	//----- nvinfo : EIATTR_KPARAM_INFO
	.align		4
.L_281:
        /*0048*/ 	.byte	0x04, 0x17
        /*004a*/ 	.short	(.L_283 - .L_282)
.L_282:
        /*004c*/ 	.word	0x00000000
        /*0050*/ 	.short	0x0005
        /*0052*/ 	.short	0x0028
        /*0054*/ 	.byte	0x00, 0xf5, 0x21, 0x00


	//----- nvinfo : EIATTR_KPARAM_INFO
	.align		4
.L_283:
        /*0058*/ 	.byte	0x04, 0x17
        /*005a*/ 	.short	(.L_285 - .L_284)
.L_284:
        /*005c*/ 	.word	0x00000000
        /*0060*/ 	.short	0x0004
        /*0062*/ 	.short	0x0020
        /*0064*/ 	.byte	0x00, 0xf5, 0x21, 0x00


	//----- nvinfo : EIATTR_KPARAM_INFO
	.align		4
.L_285:
        /*0068*/ 	.byte	0x04, 0x17
        /*006a*/ 	.short	(.L_287 - .L_286)
.L_286:
        /*006c*/ 	.word	0x00000000
        /*0070*/ 	.short	0x0003
        /*0072*/ 	.short	0x0018
        /*0074*/ 	.byte	0x00, 0xf5, 0x21, 0x00


	//----- nvinfo : EIATTR_KPARAM_INFO
	.align		4
.L_287:
        /*0078*/ 	.byte	0x04, 0x17
        /*007a*/ 	.short	(.L_289 - .L_288)
.L_288:
        /*007c*/ 	.word	0x00000000
        /*0080*/ 	.short	0x0002
        /*0082*/ 	.short	0x0010
        /*0084*/ 	.byte	0x00, 0xf5, 0x21, 0x00


	//----- nvinfo : EIATTR_KPARAM_INFO
	.align		4
.L_289:
        /*0088*/ 	.byte	0x04, 0x17
        /*008a*/ 	.short	(.L_291 - .L_290)
.L_290:
        /*008c*/ 	.word	0x00000000
        /*0090*/ 	.short	0x0001
        /*0092*/ 	.short	0x0008
        /*0094*/ 	.byte	0x00, 0xf5, 0x21, 0x00


	//----- nvinfo : EIATTR_KPARAM_INFO
	.align		4
.L_291:
        /*0098*/ 	.byte	0x04, 0x17
        /*009a*/ 	.short	(.L_293 - .L_292)
.L_292:
        /*009c*/ 	.word	0x00000000
        /*00a0*/ 	.short	0x0000
        /*00a2*/ 	.short	0x0000
        /*00a4*/ 	.byte	0x00, 0xf5, 0x21, 0x00


	//----- nvinfo : EIATTR_SPARSE_MMA_MASK
	.align		4
.L_293:
        /*00a8*/ 	.byte	0x03, 0x50
        /*00aa*/ 	.short	0x0000


	//----- nvinfo : EIATTR_MAXREG_COUNT
	.align		4
        /*00ac*/ 	.byte	0x03, 0x1b
        /*00ae*/ 	.short	0x00ff


	//----- nvinfo : EIATTR_MERCURY_ISA_VERSION
	.align		4
        /*00b0*/ 	.byte	0x03, 0x5f
        /*00b2*/ 	.short	0x0101


	//----- nvinfo : EIATTR_VRC_CTA_INIT_COUNT
	.align		4
        /*00b4*/ 	.byte	0x02, 0x4a
	.zero		1
	.zero		1


	//----- nvinfo : EIATTR_EXIT_INSTR_OFFSETS
	.align		4
        /*00b8*/ 	.byte	0x04, 0x1c
        /*00ba*/ 	.short	(.L_295 - .L_294)


	//   ....[0]....
.L_294:
        /*00bc*/ 	.word	0x000000b0


	//   ....[1]....
        /*00c0*/ 	.word	0x000005f0


	//   ....[2]....
        /*00c4*/ 	.word	0x000016d0


	//----- nvinfo : EIATTR_CRS_STACK_SIZE
	.align		4
.L_295:
        /*00c8*/ 	.byte	0x04, 0x1e
        /*00ca*/ 	.short	(.L_297 - .L_296)
.L_296:
        /*00cc*/ 	.word	0x00000000


	//----- nvinfo : EIATTR_CBANK_PARAM_SIZE
	.align		4
.L_297:
        /*00d0*/ 	.byte	0x03, 0x19
        /*00d2*/ 	.short	0x0044


	//----- nvinfo : EIATTR_PARAM_CBANK
	.align		4
        /*00d4*/ 	.byte	0x04, 0x0a
        /*00d6*/ 	.short	(.L_299 - .L_298)
	.align		4
.L_298:
        /*00d8*/ 	.word	index@(.nv.constant0._Z14solveKEquationPfS_S_S_S_S_S_iii)
        /*00dc*/ 	.short	0x0380
        /*00de*/ 	.short	0x0044


	//----- nvinfo : EIATTR_SW_WAR
	.align		4
.L_299:
        /*00e0*/ 	.byte	0x04, 0x36
        /*00e2*/ 	.short	(.L_301 - .L_300)
.L_300:
        /*00e4*/ 	.word	0x00000008
.L_301:


//--------------------- .nv.info._Z23applyBoundaryConditionsPfS_S_S_S_S_iii --------------------------
	.section	.nv.info._Z23applyBoundaryConditionsPfS_S_S_S_S_iii,"",@"SHT_CUDA_INFO"
	.sectionflags	@""
	.align	4


	//----- nvinfo : EIATTR_CUDA_API_VERSION
	.align		4
        /*0000*/ 	.byte	0x04, 0x37
        /*0002*/ 	.short	(.L_303 - .L_302)
.L_302:
        /*0004*/ 	.word	0x00000082


	//----- nvinfo : EIATTR_KPARAM_INFO
	.align		4
.L_303:
        /*0008*/ 	.byte	0x04, 0x17
        /*000a*/ 	.short	(.L_305 - .L_304)
.L_304:
        /*000c*/ 	.word	0x00000000
        /*0010*/ 	.short	0x0008
        /*0012*/ 	.short	0x0038
        /*0014*/ 	.byte	0x00, 0xf0, 0x11, 0x00


	//----- nvinfo : EIATTR_KPARAM_INFO
	.align		4
.L_305:
        /*0018*/ 	.byte	0x04, 0x17
        /*001a*/ 	.short	(.L_307 - .L_306)
.L_306:
        /*001c*/ 	.word	0x00000000
        /*0020*/ 	.short	0x0007
        /*0022*/ 	.short	0x0034
        /*0024*/ 	.byte	0x00, 0xf0, 0x11, 0x00


	//----- nvinfo : EIATTR_KPARAM_INFO
	.align		4
.L_307:
        /*0028*/ 	.byte	0x04, 0x17
        /*002a*/ 	.short	(.L_309 - .L_308)
.L_308:
        /*002c*/ 	.word	0x00000000
        /*0030*/ 	.short	0x0006
        /*0032*/ 	.short	0x0030
        /*0034*/ 	.byte	0x00, 0xf0, 0x11, 0x00


	//----- nvinfo : EIATTR_KPARAM_INFO
	.align		4
.L_309:
        /*0038*/ 	.byte	0x04, 0x17
        /*003a*/ 	.short	(.L_311 - .L_310)
.L_310:
        /*003c*/ 	.word	0x00000000
        /*0040*/ 	.short	0x0005
        /*0042*/ 	.short	0x0028
        /*0044*/ 	.byte	0x00, 0xf5, 0x21, 0x00


	//----- nvinfo : EIATTR_KPARAM_INFO
	.align		4
.L_311:
        /*0048*/ 	.byte	0x04, 0x17
        /*004a*/ 	.short	(.L_313 - .L_312)
.L_312:
        /*004c*/ 	.word	0x00000000
        /*0050*/ 	.short	0x0004
        /*0052*/ 	.short	0x0020
        /*0054*/ 	.byte	0x00, 0xf5, 0x21, 0x00


	//----- nvinfo : EIATTR_KPARAM_INFO
	.align		4
.L_313:
        /*0058*/ 	.byte	0x04, 0x17
        /*005a*/ 	.short	(.L_315 - .L_314)
.L_314:
        /*005c*/ 	.word	0x00000000
        /*0060*/ 	.short	0x0003
        /*0062*/ 	.short	0x0018
        /*0064*/ 	.byte	0x00, 0xf5, 0x21, 0x00


	//----- nvinfo : EIATTR_KPARAM_INFO
	.align		4
.L_315:
        /*0068*/ 	.byte	0x04, 0x17
        /*006a*/ 	.short	(.L_317 - .L_316)
.L_316:
        /*006c*/ 	.word	0x00000000
        /*0070*/ 	.short	0x0002
        /*0072*/ 	.short	0x0010
        /*0074*/ 	.byte	0x00, 0xf5, 0x21, 0x00


	//----- nvinfo : EIATTR_KPARAM_INFO
	.align		4
.L_317:
        /*0078*/ 	.byte	0x04, 0x17
        /*007a*/ 	.short	(.L_319 - .L_318)
.L_318:
        /*007c*/ 	.word	0x00000000
        /*0080*/ 	.short	0x0001
        /*0082*/ 	.short	0x0008
        /*0084*/ 	.byte	0x00, 0xf5, 0x21, 0x00


	//----- nvinfo : EIATTR_KPARAM_INFO
	.align		4
.L_319:
        /*0088*/ 	.byte	0x04, 0x17
        /*008a*/ 	.short	(.L_321 - .L_320)
.L_320:
        /*008c*/ 	.word	0x00000000
        /*0090*/ 	.short	0x0000
        /*0092*/ 	.short	0x0000
        /*0094*/ 	.byte	0x00, 0xf5, 0x21, 0x00


	//----- nvinfo : EIATTR_SPARSE_MMA_MASK
	.align		4
.L_321:
        /*0098*/ 	.byte	0x03, 0x50
        /*009a*/ 	.short	0x0000


	//----- nvinfo : EIATTR_MAXREG_COUNT
	.align		4
        /*009c*/ 	.byte	0x03, 0x1b
        /*009e*/ 	.short	0x00ff


	//----- nvinfo : EIATTR_MERCURY_ISA_VERSION
	.align		4
        /*00a0*/ 	.byte	0x03, 0x5f
        /*00a2*/ 	.short	0x0101


	//----- nvinfo : EIATTR_VRC_CTA_INIT_COUNT
	.align		4
        /*00a4*/ 	.byte	0x02, 0x4a
	.zero		1
	.zero		1


	//----- nvinfo : EIATTR_EXIT_INSTR_OFFSETS
	.align		4
        /*00a8*/ 	.byte	0x04, 0x1c
        /*00aa*/ 	.short	(.L_323 - .L_322)


	//   ....[0]....
.L_322:
        /*00ac*/ 	.word	0x000000d0


	//   ....[1]....
        /*00b0*/ 	.word	0x00001630


	//   ....[2]....
        /*00b4*/ 	.word	0x000017d0


	//----- nvinfo : EIATTR_CRS_STACK_SIZE
	.align		4
.L_323:
        /*00b8*/ 	.byte	0x04, 0x1e
        /*00ba*/ 	.short	(.L_325 - .L_324)
.L_324:
        /*00bc*/ 	.word	0x00000000


	//----- nvinfo : EIATTR_CBANK_PARAM_SIZE
	.align		4
.L_325:
        /*00c0*/ 	.byte	0x03, 0x19
        /*00c2*/ 	.short	0x003c


	//----- nvinfo : EIATTR_PARAM_CBANK
	.align		4
        /*00c4*/ 	.byte	0x04, 0x0a
        /*00c6*/ 	.short	(.L_327 - .L_326)
	.align		4
.L_326:
        /*00c8*/ 	.word	index@(.nv.constant0._Z23applyBoundaryConditionsPfS_S_S_S_S_iii)
        /*00cc*/ 	.short	0x0380
        /*00ce*/ 	.short	0x003c


	//----- nvinfo : EIATTR_SW_WAR
	.align		4
.L_327:
        /*00d0*/ 	.byte	0x04, 0x36
        /*00d2*/ 	.short	(.L_329 - .L_328)
.L_328:
        /*00d4*/ 	.word	0x00000008
.L_329:


//--------------------- .nv.info._Z28underRelaxPressureCorrectionPfS_fi --------------------------
	.section	.nv.info._Z28underRelaxPressureCorrectionPfS_fi,"",@"SHT_CUDA_INFO"
	.sectionflags	@""
	.align	4


	//----- nvinfo : EIATTR_CUDA_API_VERSION
	.align		4
        /*0000*/ 	.byte	0x04, 0x37
        /*0002*/ 	.short	(.L_331 - .L_330)
.L_330:
        /*0004*/ 	.word	0x00000082


	//----- nvinfo : EIATTR_KPARAM_INFO
	.align		4
.L_331:
        /*0008*/ 	.byte	0x04, 0x17
        /*000a*/ 	.short	(.L_333 - .L_332)
.L_332:
        /*000c*/ 	.word	0x00000000
        /*0010*/ 	.short	0x0003
        /*0012*/ 	.short	0x0014
        /*0014*/ 	.byte	0x00, 0xf0, 0x11, 0x00


	//----- nvinfo : EIATTR_KPARAM_INFO
	.align		4
.L_333:
        /*0018*/ 	.byte	0x04, 0x17
        /*001a*/ 	.short	(.L_335 - .L_334)
.L_334:
        /*001c*/ 	.word	0x00000000
        /*0020*/ 	.short	0x0002
        /*0022*/ 	.short	0x0010
        /*0024*/ 	.byte	0x00, 0xf0, 0x11, 0x00


	//----- nvinfo : EIATTR_KPARAM_INFO
	.align		4
.L_335:
        /*0028*/ 	.byte	0x04, 0x17
        /*002a*/ 	.short	(.L_337 - .L_336)
.L_336:
        /*002c*/ 	.word	0x00000000
        /*0030*/ 	.short	0x0001
        /*0032*/ 	.short	0x0008
        /*0034*/ 	.byte	0x00, 0xf5, 0x21, 0x00


	//----- nvinfo : EIATTR_KPARAM_INFO
	.align		4
.L_337:
        /*0038*/ 	.byte	0x04, 0x17
        /*003a*/ 	.short	(.L_339 - .L_338)
.L_338:
        /*003c*/ 	.word	0x00000000
        /*0040*/ 	.short	0x0000
        /*0042*/ 	.short	0x0000
        /*0044*/ 	.byte	0x00, 0xf5, 0x21, 0x00


	//----- nvinfo : EIATTR_SPARSE_MMA_MASK
	.align		4
.L_339:
        /*0048*/ 	.byte	0x03, 0x50
        /*004a*/ 	.short	0x0000


	//----- nvinfo : EIATTR_MAXREG_COUNT
	.align		4
        /*004c*/ 	.byte	0x03, 0x1b
        /*004e*/ 	.short	0x00ff


	//----- nvinfo : EIATTR_MERCURY_ISA_VERSION
	.align		4
        /*0050*/ 	.byte	0x03, 0x5f
        /*0052*/ 	.short	0x0101


	//----- nvinfo : EIATTR_VRC_CTA_INIT_COUNT
	.align		4
        /*0054*/ 	.byte	0x02, 0x4a
	.zero		1
	.zero		1


	//----- nvinfo : EIATTR_EXIT_INSTR_OFFSETS
	.align		4
        /*0058*/ 	.byte	0x04, 0x1c
        /*005a*/ 	.short	(.L_341 - .L_340)


	//   ....[0]....
.L_340:
        /*005c*/ 	.word	0x00000070


	//   ....[1]....
        /*0060*/ 	.word	0x00000140


	//----- nvinfo : EIATTR_CBANK_PARAM_SIZE
	.align		4
.L_341:
        /*0064*/ 	.byte	0x03, 0x19
        /*0066*/ 	.short	0x0018


	//----- nvinfo : EIATTR_PARAM_CBANK
	.align		4
        /*0068*/ 	.byte	0x04, 0x0a
        /*006a*/ 	.short	(.L_343 - .L_342)
	.align		4
.L_342:
        /*006c*/ 	.word	index@(.nv.constant0._Z28underRelaxPressureCorrectionPfS_fi)
        /*0070*/ 	.short	0x0380
        /*0072*/ 	.short	0x0018


	//----- nvinfo : EIATTR_SW_WAR
	.align		4
.L_343:
        /*0074*/ 	.byte	0x04, 0x36
        /*0076*/ 	.short	(.L_345 - .L_344)
.L_344:
        /*0078*/ 	.word	0x00000008
.L_345:


//--------------------- .nv.info._Z14updatePressurePfS_fi --------------------------
	.section	.nv.info._Z14updatePressurePfS_fi,"",@"SHT_CUDA_INFO"
	.sectionflags	@""
	.align	4


	//----- nvinfo : EIATTR_CUDA_API_VERSION
	.align		4
        /*0000*/ 	.byte	0x04, 0x37
        /*0002*/ 	.short	(.L_347 - .L_346)
.L_346:
        /*0004*/ 	.word	0x00000082


	//----- nvinfo : EIATTR_KPARAM_INFO
	.align		4
.L_347:
        /*0008*/ 	.byte	0x04, 0x17
        /*000a*/ 	.short	(.L_349 - .L_348)
.L_348:
        /*000c*/ 	.word	0x00000000
        /*0010*/ 	.short	0x0003
        /*0012*/ 	.short	0x0014
        /*0014*/ 	.byte	0x00, 0xf0, 0x11, 0x00


	//----- nvinfo : EIATTR_KPARAM_INFO
	.align		4
.L_349:
        /*0018*/ 	.byte	0x04, 0x17
        /*001a*/ 	.short	(.L_351 - .L_350)
.L_350:
        /*001c*/ 	.word	0x00000000
        /*0020*/ 	.short	0x0002
        /*0022*/ 	.short	0x0010
        /*0024*/ 	.byte	0x00, 0xf0, 0x11, 0x00


	//----- nvinfo : EIATTR_KPARAM_INFO
	.align		4
.L_351:
        /*0028*/ 	.byte	0x04, 0x17
        /*002a*/ 	.short	(.L_353 - .L_352)
.L_352:
        /*002c*/ 	.word	0x00000000
        /*0030*/ 	.short	0x0001
        /*0032*/ 	.short	0x0008
        /*0034*/ 	.byte	0x00, 0xf5, 0x21, 0x00


	//----- nvinfo : EIATTR_KPARAM_INFO
	.align		4
.L_353:
        /*0038*/ 	.byte	0x04, 0x17
        /*003a*/ 	.short	(.L_355 - .L_354)
.L_354:
        /*003c*/ 	.word	0x00000000
        /*0040*/ 	.short	0x0000
        /*0042*/ 	.short	0x0000
        /*0044*/ 	.byte	0x00, 0xf5, 0x21, 0x00


	//----- nvinfo : EIATTR_SPARSE_MMA_MASK
	.align		4
.L_355:
        /*0048*/ 	.byte	0x03, 0x50
        /*004a*/ 	.short	0x0000


	//----- nvinfo : EIATTR_MAXREG_COUNT
	.align		4
        /*004c*/ 	.byte	0x03, 0x1b
        /*004e*/ 	.short	0x00ff


	//----- nvinfo : EIATTR_MERCURY_ISA_VERSION
	.align		4
        /*0050*/ 	.byte	0x03, 0x5f
        /*0052*/ 	.short	0x0101


	//----- nvinfo : EIATTR_VRC_CTA_INIT_COUNT
	.align		4
        /*0054*/ 	.byte	0x02, 0x4a
	.zero		1
	.zero		1


	//----- nvinfo : EIATTR_EXIT_INSTR_OFFSETS
	.align		4
        /*0058*/ 	.byte	0x04, 0x1c
        /*005a*/ 	.short	(.L_357 - .L_356)


	//   ....[0]....
.L_356:
        /*005c*/ 	.word	0x00000070


	//   ....[1]....
        /*0060*/ 	.word	0x00000120


	//----- nvinfo : EIATTR_CBANK_PARAM_SIZE
	.align		4
.L_357:
        /*0064*/ 	.byte	0x03, 0x19
        /*0066*/ 	.short	0x0018


	//----- nvinfo : EIATTR_PARAM_CBANK
	.align		4
        /*0068*/ 	.byte	0x04, 0x0a
        /*006a*/ 	.short	(.L_359 - .L_358)
	.align		4
.L_358:
        /*006c*/ 	.word	index@(.nv.constant0._Z14updatePressurePfS_fi)
        /*0070*/ 	.short	0x0380
        /*0072*/ 	.short	0x0018


	//----- nvinfo : EIATTR_SW_WAR
	.align		4
.L_359:
        /*0074*/ 	.byte	0x04, 0x36
        /*0076*/ 	.short	(.L_361 - .L_360)
.L_360:
        /*0078*/ 	.word	0x00000008
.L_361:


//--------------------- .nv.info._Z17correctVelocitiesPfS_S_S_S_iii --------------------------
	.section	.nv.info._Z17correctVelocitiesPfS_S_S_S_iii,"",@"SHT_CUDA_INFO"
	.sectionflags	@""
	.align	4


	//----- nvinfo : EIATTR_CUDA_API_VERSION
	.align		4
        /*0000*/ 	.byte	0x04, 0x37
        /*0002*/ 	.short	(.L_363 - .L_362)
.L_362:
        /*0004*/ 	.word	0x00000082


	//----- nvinfo : EIATTR_KPARAM_INFO
	.align		4
.L_363:
        /*0008*/ 	.byte	0x04, 0x17
        /*000a*/ 	.short	(.L_365 - .L_364)
.L_364:
        /*000c*/ 	.word	0x00000000
        /*0010*/ 	.short	0x0007
        /*0012*/ 	.short	0x0030
        /*0014*/ 	.byte	0x00, 0xf0, 0x11, 0x00


	//----- nvinfo : EIATTR_KPARAM_INFO
	.align		4
.L_365:
        /*0018*/ 	.byte	0x04, 0x17
        /*001a*/ 	.short	(.L_367 - .L_366)
.L_366:
        /*001c*/ 	.word	0x00000000
        /*0020*/ 	.short	0x0006
        /*0022*/ 	.short	0x002c
        /*0024*/ 	.byte	0x00, 0xf0, 0x11, 0x00


	//----- nvinfo : EIATTR_KPARAM_INFO
	.align		4
.L_367:
        /*0028*/ 	.byte	0x04, 0x17
        /*002a*/ 	.short	(.L_369 - .L_368)
.L_368:
        /*002c*/ 	.word	0x00000000
        /*0030*/ 	.short	0x0005
        /*0032*/ 	.short	0x0028
        /*0034*/ 	.byte	0x00, 0xf0, 0x11, 0x00


	//----- nvinfo : EIATTR_KPARAM_INFO
	.align		4
.L_369:
        /*0038*/ 	.byte	0x04, 0x17
        /*003a*/ 	.short	(.L_371 - .L_370)
.L_370:
        /*003c*/ 	.word	0x00000000
        /*0040*/ 	.short	0x0004
        /*0042*/ 	.short	0x0020
        /*0044*/ 	.byte	0x00, 0xf5, 0x21, 0x00


	//----- nvinfo : EIATTR_KPARAM_INFO
	.align		4
.L_371:
        /*0048*/ 	.byte	0x04, 0x17
        /*004a*/ 	.short	(.L_373 - .L_372)
.L_372:
        /*004c*/ 	.word	0x00000000
        /*0050*/ 	.short	0x0003
        /*0052*/ 	.short	0x0018
        /*0054*/ 	.byte	0x00, 0xf5, 0x21, 0x00


	//----- nvinfo : EIATTR_KPARAM_INFO
	.align		4
.L_373:
        /*0058*/ 	.byte	0x04, 0x17
        /*005a*/ 	.short	(.L_375 - .L_374)
.L_374:
        /*005c*/ 	.word	0x00000000
        /*0060*/ 	.short	0x0002
        /*0062*/ 	.short	0x0010
        /*0064*/ 	.byte	0x00, 0xf5, 0x21, 0x00


	//----- nvinfo : EIATTR_KPARAM_INFO
	.align		4
.L_375:
        /*0068*/ 	.byte	0x04, 0x17
        /*006a*/ 	.short	(.L_377 - .L_376)
.L_376:
        /*006c*/ 	.word	0x00000000
        /*0070*/ 	.short	0x0001
        /*0072*/ 	.short	0x0008
        /*0074*/ 	.byte	0x00, 0xf5, 0x21, 0x00


	//----- nvinfo : EIATTR_KPARAM_INFO
	.align		4
.L_377:
        /*0078*/ 	.byte	0x04, 0x17
        /*007a*/ 	.short	(.L_379 - .L_378)
.L_378:
        /*007c*/ 	.word	0x00000000
        /*0080*/ 	.short	0x0000
        /*0082*/ 	.short	0x0000
        /*0084*/ 	.byte	0x00, 0xf5, 0x21, 0x00


	//----- nvinfo : EIATTR_SPARSE_MMA_MASK
	.align		4
.L_379:
        /*0088*/ 	.byte	0x03, 0x50
        /*008a*/ 	.short	0x0000


	//----- nvinfo : EIATTR_MAXREG_COUNT
	.align		4
        /*008c*/ 	.byte	0x03, 0x1b
        /*008e*/ 	.short	0x00ff


	//----- nvinfo : EIATTR_MERCURY_ISA_VERSION
	.align		4
        /*0090*/ 	.byte	0x03, 0x5f
        /*0092*/ 	.short	0x0101


	//----- nvinfo : EIATTR_VRC_CTA_INIT_COUNT
	.align		4
        /*0094*/ 	.byte	0x02, 0x4a
	.zero		1
	.zero		1


	//----- nvinfo : EIATTR_EXIT_INSTR_OFFSETS
	.align		4
        /*0098*/ 	.byte	0x04, 0x1c
        /*009a*/ 	.short	(.L_381 - .L_380)


	//   ....[0]....
.L_380:
        /*009c*/ 	.word	0x000000b0


	//   ....[1]....
        /*00a0*/ 	.word	0x000005e0


	//   ....[2]....
        /*00a4*/ 	.word	0x00000e00


	//----- nvinfo : EIATTR_CRS_STACK_SIZE
	.align		4
.L_381:
        /*00a8*/ 	.byte	0x04, 0x1e
        /*00aa*/ 	.short	(.L_383 - .L_382)
.L_382:
        /*00ac*/ 	.word	0x00000000


	//----- nvinfo : EIATTR_CBANK_PARAM_SIZE
	.align		4
.L_383:
        /*00b0*/ 	.byte	0x03, 0x19
        /*00b2*/ 	.short	0x0034


	//----- nvinfo : EIATTR_PARAM_CBANK
	.align		4
        /*00b4*/ 	.byte	0x04, 0x0a
        /*00b6*/ 	.short	(.L_385 - .L_384)
	.align		4
.L_384:
        /*00b8*/ 	.word	index@(.nv.constant0._Z17correctVelocitiesPfS_S_S_S_iii)
        /*00bc*/ 	.short	0x0380
        /*00be*/ 	.short	0x0034


	//----- nvinfo : EIATTR_SW_WAR
	.align		4
.L_385:
        /*00c0*/ 	.byte	0x04, 0x36
        /*00c2*/ 	.short	(.L_387 - .L_386)
.L_386:
        /*00c4*/ 	.word	0x00000008
.L_387:


//--------------------- .nv.info._Z27calculatePressureCorrectionPfS_S_iii --------------------------
	.section	.nv.info._Z27calculatePressureCorrectionPfS_S_iii,"",@"SHT_CUDA_INFO"
	.sectionflags	@""
	.align	4


	//----- nvinfo : EIATTR_CUDA_API_VERSION
	.align		4
        /*0000*/ 	.byte	0x04, 0x37
        /*0002*/ 	.short	(.L_389 - .L_388)
.L_388:
        /*0004*/ 	.word	0x00000082


	//----- nvinfo : EIATTR_KPARAM_INFO
	.align		4
.L_389:
        /*0008*/ 	.byte	0x04, 0x17
        /*000a*/ 	.short	(.L_391 - .L_390)
.L_390:
        /*000c*/ 	.word	0x00000000
        /*0010*/ 	.short	0x0005
        /*0012*/ 	.short	0x0020
        /*0014*/ 	.byte	0x00, 0xf0, 0x11, 0x00


	//----- nvinfo : EIATTR_KPARAM_INFO
	.align		4
.L_391:
        /*0018*/ 	.byte	0x04, 0x17
        /*001a*/ 	.short	(.L_393 - .L_392)
.L_392:
        /*001c*/ 	.word	0x00000000
        /*0020*/ 	.short	0x0004
        /*0022*/ 	.short	0x001c
        /*0024*/ 	.byte	0x00, 0xf0, 0x11, 0x00


	//----- nvinfo : EIATTR_KPARAM_INFO
	.align		4
.L_393:
        /*0028*/ 	.byte	0x04, 0x17
        /*002a*/ 	.short	(.L_395 - .L_394)
.L_394:
        /*002c*/ 	.word	0x00000000
        /*0030*/ 	.short	0x0003
        /*0032*/ 	.short	0x0018
        /*0034*/ 	.byte	0x00, 0xf0, 0x11, 0x00


	//----- nvinfo : EIATTR_KPARAM_INFO
	.align		4
.L_395:
        /*0038*/ 	.byte	0x04, 0x17
        /*003a*/ 	.short	(.L_397 - .L_396)
.L_396:
        /*003c*/ 	.word	0x00000000
        /*0040*/ 	.short	0x0002
        /*0042*/ 	.short	0x0010
        /*0044*/ 	.byte	0x00, 0xf5, 0x21, 0x00


	//----- nvinfo : EIATTR_KPARAM_INFO
	.align		4
.L_397:
        /*0048*/ 	.byte	0x04, 0x17
        /*004a*/ 	.short	(.L_399 - .L_398)
.L_398:
        /*004c*/ 	.word	0x00000000
        /*0050*/ 	.short	0x0001
        /*0052*/ 	.short	0x0008
        /*0054*/ 	.byte	0x00, 0xf5, 0x21, 0x00


	//----- nvinfo : EIATTR_KPARAM_INFO
	.align		4
.L_399:
        /*0058*/ 	.byte	0x04, 0x17
        /*005a*/ 	.short	(.L_401 - .L_400)
.L_400:
        /*005c*/ 	.word	0x00000000
        /*0060*/ 	.short	0x0000
        /*0062*/ 	.short	0x0000
        /*0064*/ 	.byte	0x00, 0xf5, 0x21, 0x00


	//----- nvinfo : EIATTR_SPARSE_MMA_MASK
	.align		4
.L_401:
        /*0068*/ 	.byte	0x03, 0x50
        /*006a*/ 	.short	0x0000


	//----- nvinfo : EIATTR_MAXREG_COUNT
	.align		4
        /*006c*/ 	.byte	0x03, 0x1b
        /*006e*/ 	.short	0x00ff


	//----- nvinfo : EIATTR_MERCURY_ISA_VERSION
	.align		4
        /*0070*/ 	.byte	0x03, 0x5f
        /*0072*/ 	.short	0x0101


	//----- nvinfo : EIATTR_VRC_CTA_INIT_COUNT
	.align		4
        /*0074*/ 	.byte	0x02, 0x4a
	.zero		1
	.zero		1


	//----- nvinfo : EIATTR_EXIT_INSTR_OFFSETS
	.align		4
        /*0078*/ 	.byte	0x04, 0x1c
        /*007a*/ 	.short	(.L_403 - .L_402)


	//   ....[0]....
.L_402:
        /*007c*/ 	.word	0x000000b0


	//   ....[1]....
        /*0080*/ 	.word	0x000005f0


	//   ....[2]....
        /*0084*/ 	.word	0x000008b0


	//----- nvinfo : EIATTR_CRS_STACK_SIZE
	.align		4
.L_403:
        /*0088*/ 	.byte	0x04, 0x1e
        /*008a*/ 	.short	(.L_405 - .L_404)
.L_404:
        /*008c*/ 	.word	0x00000000


	//----- nvinfo : EIATTR_CBANK_PARAM_SIZE
	.align		4
.L_405:
        /*0090*/ 	.byte	0x03, 0x19
        /*0092*/ 	.short	0x0024


	//----- nvinfo : EIATTR_PARAM_CBANK
	.align		4
        /*0094*/ 	.byte	0x04, 0x0a
        /*0096*/ 	.short	(.L_407 - .L_406)
	.align		4
.L_406:
        /*0098*/ 	.word	index@(.nv.constant0._Z27calculatePressureCorrectionPfS_S_iii)
        /*009c*/ 	.short	0x0380
        /*009e*/ 	.short	0x0024


	//----- nvinfo : EIATTR_SW_WAR
	.align		4
.L_407:
        /*00a0*/ 	.byte	0x04, 0x36
        /*00a2*/ 	.short	(.L_409 - .L_408)
.L_408:
        /*00a4*/ 	.word	0x00000008
.L_409:


//--------------------- .nv.info._Z17computeDivergencePfS_S_S_iii --------------------------
	.section	.nv.info._Z17computeDivergencePfS_S_S_iii,"",@"SHT_CUDA_INFO"
	.sectionflags	@""
	.align	4


	//----- nvinfo : EIATTR_CUDA_API_VERSION
	.align		4
        /*0000*/ 	.byte	0x04, 0x37
        /*0002*/ 	.short	(.L_411 - .L_410)
.L_410:
        /*0004*/ 	.word	0x00000082


	//----- nvinfo : EIATTR_KPARAM_INFO
	.align		4
.L_411:
        /*0008*/ 	.byte	0x04, 0x17
        /*000a*/ 	.short	(.L_413 - .L_412)
.L_412:
        /*000c*/ 	.word	0x00000000
        /*0010*/ 	.short	0x0006
        /*0012*/ 	.short	0x0028
        /*0014*/ 	.byte	0x00, 0xf0, 0x11, 0x00


	//----- nvinfo : EIATTR_KPARAM_INFO
	.align		4
.L_413:
        /*0018*/ 	.byte	0x04, 0x17
        /*001a*/ 	.short	(.L_415 - .L_414)
.L_414:
        /*001c*/ 	.word	0x00000000
        /*0020*/ 	.short	0x0005
        /*0022*/ 	.short	0x0024
        /*0024*/ 	.byte	0x00, 0xf0, 0x11, 0x00


	//----- nvinfo : EIATTR_KPARAM_INFO
	.align		4
.L_415:
        /*0028*/ 	.byte	0x04, 0x17
        /*002a*/ 	.short	(.L_417 - .L_416)
.L_416:
        /*002c*/ 	.word	0x00000000
        /*0030*/ 	.short	0x0004
        /*0032*/ 	.short	0x0020
        /*0034*/ 	.byte	0x00, 0xf0, 0x11, 0x00


	//----- nvinfo : EIATTR_KPARAM_INFO
	.align		4
.L_417:
        /*0038*/ 	.byte	0x04, 0x17
        /*003a*/ 	.short	(.L_419 - .L_418)
.L_418:
        /*003c*/ 	.word	0x00000000
        /*0040*/ 	.short	0x0003
        /*0042*/ 	.short	0x0018
        /*0044*/ 	.byte	0x00, 0xf5, 0x21, 0x00


	//----- nvinfo : EIATTR_KPARAM_INFO
	.align		4
.L_419:
        /*0048*/ 	.byte	0x04, 0x17
        /*004a*/ 	.short	(.L_421 - .L_420)
.L_420:
        /*004c*/ 	.word	0x00000000
        /*0050*/ 	.short	0x0002
        /*0052*/ 	.short	0x0010
        /*0054*/ 	.byte	0x00, 0xf5, 0x21, 0x00


	//----- nvinfo : EIATTR_KPARAM_INFO
	.align		4
.L_421:
        /*0058*/ 	.byte	0x04, 0x17
        /*005a*/ 	.short	(.L_423 - .L_422)
.L_422:
        /*005c*/ 	.word	0x00000000
        /*0060*/ 	.short	0x0001
        /*0062*/ 	.short	0x0008
        /*0064*/ 	.byte	0x00, 0xf5, 0x21, 0x00


	//----- nvinfo : EIATTR_KPARAM_INFO
	.align		4
.L_423:
        /*0068*/ 	.byte	0x04, 0x17
        /*006a*/ 	.short	(.L_425 - .L_424)
.L_424:
        /*006c*/ 	.word	0x00000000
        /*0070*/ 	.short	0x0000
        /*0072*/ 	.short	0x0000
        /*0074*/ 	.byte	0x00, 0xf5, 0x21, 0x00


	//----- nvinfo : EIATTR_SPARSE_MMA_MASK
	.align		4
.L_425:
        /*0078*/ 	.byte	0x03, 0x50
        /*007a*/ 	.short	0x0000


	//----- nvinfo : EIATTR_MAXREG_COUNT
	.align		4
        /*007c*/ 	.byte	0x03, 0x1b
        /*007e*/ 	.short	0x00ff


	//----- nvinfo : EIATTR_MERCURY_ISA_VERSION
	.align		4
        /*0080*/ 	.byte	0x03, 0x5f
        /*0082*/ 	.short	0x0101


	//----- nvinfo : EIATTR_VRC_CTA_INIT_COUNT
	.align		4
        /*0084*/ 	.byte	0x02, 0x4a
	.zero		1
	.zero		1


	//----- nvinfo : EIATTR_EXIT_INSTR_OFFSETS
	.align		4
        /*0088*/ 	.byte	0x04, 0x1c
        /*008a*/ 	.short	(.L_427 - .L_426)


	//   ....[0]....
.L_426:
        /*008c*/ 	.word	0x000000a0


	//   ....[1]....
        /*0090*/ 	.word	0x000004f0


	//----- nvinfo : EIATTR_CRS_STACK_SIZE
	.align		4
.L_427:
        /*0094*/ 	.byte	0x04, 0x1e
        /*0096*/ 	.short	(.L_429 - .L_428)
.L_428:
        /*0098*/ 	.word	0x00000000


	//----- nvinfo : EIATTR_CBANK_PARAM_SIZE
	.align		4
.L_429:
        /*009c*/ 	.byte	0x03, 0x19
        /*009e*/ 	.short	0x002c


	//----- nvinfo : EIATTR_PARAM_CBANK
	.align		4
        /*00a0*/ 	.byte	0x04, 0x0a
        /*00a2*/ 	.short	(.L_431 - .L_430)
	.align		4
.L_430:
        /*00a4*/ 	.word	index@(.nv.constant0._Z17computeDivergencePfS_S_S_iii)
        /*00a8*/ 	.short	0x0380
        /*00aa*/ 	.short	0x002c


	//----- nvinfo : EIATTR_SW_WAR
	.align		4
.L_431:
        /*00ac*/ 	.byte	0x04, 0x36
        /*00ae*/ 	.short	(.L_433 - .L_432)
.L_432:
        /*00b0*/ 	.word	0x00000008
.L_433:


//--------------------- .nv.info._Z16initializeFieldsPfS_S_S_S_iii --------------------------
	.section	.nv.info._Z16initializeFieldsPfS_S_S_S_iii,"",@"SHT_CUDA_INFO"
	.sectionflags	@""
	.align	4


	//----- nvinfo : EIATTR_CUDA_API_VERSION
	.align		4
        /*0000*/ 	.byte	0x04, 0x37
        /*0002*/ 	.short	(.L_435 - .L_434)
.L_434:
        /*0004*/ 	.word	0x00000082


	//----- nvinfo : EIATTR_KPARAM_INFO
	.align		4
.L_435:
        /*0008*/ 	.byte	0x04, 0x17
        /*000a*/ 	.short	(.L_437 - .L_436)
.L_436:
        /*000c*/ 	.word	0x00000000
        /*0010*/ 	.short	0x0007
        /*0012*/ 	.short	0x0030
        /*0014*/ 	.byte	0x00, 0xf0, 0x11, 0x00


	//----- nvinfo : EIATTR_KPARAM_INFO
	.align		4
.L_437:
        /*0018*/ 	.byte	0x04, 0x17
        /*001a*/ 	.short	(.L_439 - .L_438)
.L_438:
        /*001c*/ 	.word	0x00000000
        /*0020*/ 	.short	0x0006
        /*0022*/ 	.short	0x002c
        /*0024*/ 	.byte	0x00, 0xf0, 0x11, 0x00


	//----- nvinfo : EIATTR_KPARAM_INFO
	.align		4
.L_439:
        /*0028*/ 	.byte	0x04, 0x17
        /*002a*/ 	.short	(.L_441 - .L_440)
.L_440:
        /*002c*/ 	.word	0x00000000
        /*0030*/ 	.short	0x0005
        /*0032*/ 	.short	0x0028
        /*0034*/ 	.byte	0x00, 0xf0, 0x11, 0x00


	//----- nvinfo : EIATTR_KPARAM_INFO
	.align		4
.L_441:
        /*0038*/ 	.byte	0x04, 0x17
        /*003a*/ 	.short	(.L_443 - .L_442)
.L_442:
        /*003c*/ 	.word	0x00000000
        /*0040*/ 	.short	0x0004
        /*0042*/ 	.short	0x0020
        /*0044*/ 	.byte	0x00, 0xf5, 0x21, 0x00


	//----- nvinfo : EIATTR_KPARAM_INFO
	.align		4
.L_443:
        /*0048*/ 	.byte	0x04, 0x17
        /*004a*/ 	.short	(.L_445 - .L_444)
.L_444:
        /*004c*/ 	.word	0x00000000
        /*0050*/ 	.short	0x0003
        /*0052*/ 	.short	0x0018
        /*0054*/ 	.byte	0x00, 0xf5, 0x21, 0x00


	//----- nvinfo : EIATTR_KPARAM_INFO
	.align		4
.L_445:
        /*0058*/ 	.byte	0x04, 0x17
        /*005a*/ 	.short	(.L_447 - .L_446)
.L_446:
        /*005c*/ 	.word	0x00000000
        /*0060*/ 	.short	0x0002
        /*0062*/ 	.short	0x0010
        /*0064*/ 	.byte	0x00, 0xf5, 0x21, 0x00


	//----- nvinfo : EIATTR_KPARAM_INFO
	.align		4
.L_447:
        /*0068*/ 	.byte	0x04, 0x17
        /*006a*/ 	.short	(.L_449 - .L_448)
.L_448:
        /*006c*/ 	.word	0x00000000
        /*0070*/ 	.short	0x0001
        /*0072*/ 	.short	0x0008
        /*0074*/ 	.byte	0x00, 0xf5, 0x21, 0x00


	//----- nvinfo : EIATTR_KPARAM_INFO
	.align		4
.L_449:
        /*0078*/ 	.byte	0x04, 0x17
        /*007a*/ 	.short	(.L_451 - .L_450)
.L_450:
        /*007c*/ 	.word	0x00000000
        /*0080*/ 	.short	0x0000
        /*0082*/ 	.short	0x0000
        /*0084*/ 	.byte	0x00, 0xf5, 0x21, 0x00


	//----- nvinfo : EIATTR_SPARSE_MMA_MASK
	.align		4
.L_451:
        /*0088*/ 	.byte	0x03, 0x50
        /*008a*/ 	.short	0x0000


	//----- nvinfo : EIATTR_MAXREG_COUNT
	.align		4
        /*008c*/ 	.byte	0x03, 0x1b
        /*008e*/ 	.short	0x00ff


	//----- nvinfo : EIATTR_MERCURY_ISA_VERSION
	.align		4
        /*0090*/ 	.byte	0x03, 0x5f
        /*0092*/ 	.short	0x0101


	//----- nvinfo : EIATTR_VRC_CTA_INIT_COUNT
	.align		4
        /*0094*/ 	.byte	0x02, 0x4a
	.zero		1
	.zero		1


	//----- nvinfo : EIATTR_EXIT_INSTR_OFFSETS
	.align		4
        /*0098*/ 	.byte	0x04, 0x1c
        /*009a*/ 	.short	(.L_453 - .L_452)


	//   ....[0]....
.L_452:
        /*009c*/ 	.word	0x000000a0


	//   ....[1]....
        /*00a0*/ 	.word	0x000005d0


	//   ....[2]....
        /*00a4*/ 	.word	0x00001390


	//----- nvinfo : EIATTR_CRS_STACK_SIZE
	.align		4
.L_453:
        /*00a8*/ 	.byte	0x04, 0x1e
        /*00aa*/ 	.short	(.L_455 - .L_454)
.L_454:
        /*00ac*/ 	.word	0x00000000


	//----- nvinfo : EIATTR_CBANK_PARAM_SIZE
	.align		4
.L_455:
        /*00b0*/ 	.byte	0x03, 0x19
        /*00b2*/ 	.short	0x0034


	//----- nvinfo : EIATTR_PARAM_CBANK
	.align		4
        /*00b4*/ 	.byte	0x04, 0x0a
        /*00b6*/ 	.short	(.L_457 - .L_456)
	.align		4
.L_456:
        /*00b8*/ 	.word	index@(.nv.constant0._Z16initializeFieldsPfS_S_S_S_iii)
        /*00bc*/ 	.short	0x0380
        /*00be*/ 	.short	0x0034


	//----- nvinfo : EIATTR_SW_WAR
	.align		4
.L_457:
        /*00c0*/ 	.byte	0x04, 0x36
        /*00c2*/ 	.short	(.L_459 - .L_458)
.L_458:
        /*00c4*/ 	.word	0x00000008
.L_459:


//--------------------- .nv.info._Z18initializePressurePfi --------------------------
	.section	.nv.info._Z18initializePressurePfi,"",@"SHT_CUDA_INFO"
	.sectionflags	@""
	.align	4


	//----- nvinfo : EIATTR_CUDA_API_VERSION
	.align		4
        /*0000*/ 	.byte	0x04, 0x37
        /*0002*/ 	.short	(.L_461 - .L_460)
.L_460:
        /*0004*/ 	.word	0x00000082


	//----- nvinfo : EIATTR_KPARAM_INFO
	.align		4
.L_461:
        /*0008*/ 	.byte	0x04, 0x17
        /*000a*/ 	.short	(.L_463 - .L_462)
.L_462:
        /*000c*/ 	.word	0x00000000
        /*0010*/ 	.short	0x0001
        /*0012*/ 	.short	0x0008
        /*0014*/ 	.byte	0x00, 0xf0, 0x11, 0x00


	//----- nvinfo : EIATTR_KPARAM_INFO
	.align		4
.L_463:
        /*0018*/ 	.byte	0x04, 0x17
        /*001a*/ 	.short	(.L_465 - .L_464)
.L_464:
        /*001c*/ 	.word	0x00000000
        /*0020*/ 	.short	0x0000
        /*0022*/ 	.short	0x0000
        /*0024*/ 	.byte	0x00, 0xf5, 0x21, 0x00


	//----- nvinfo : EIATTR_SPARSE_MMA_MASK
	.align		4
.L_465:
        /*0028*/ 	.byte	0x03, 0x50
        /*002a*/ 	.short	0x0000


	//----- nvinfo : EIATTR_MAXREG_COUNT
	.align		4
        /*002c*/ 	.byte	0x03, 0x1b
        /*002e*/ 	.short	0x00ff


	//----- nvinfo : EIATTR_MERCURY_ISA_VERSION
	.align		4
        /*0030*/ 	.byte	0x03, 0x5f
        /*0032*/ 	.short	0x0101


	//----- nvinfo : EIATTR_VRC_CTA_INIT_COUNT
	.align		4
        /*0034*/ 	.byte	0x02, 0x4a
	.zero		1
	.zero		1


	//----- nvinfo : EIATTR_EXIT_INSTR_OFFSETS
	.align		4
        /*0038*/ 	.byte	0x04, 0x1c
        /*003a*/ 	.short	(.L_467 - .L_466)


	//   ....[0]....
.L_466:
        /*003c*/ 	.word	0x00000070


	//   ....[1]....
        /*0040*/ 	.word	0x000000d0


	//----- nvinfo : EIATTR_CBANK_PARAM_SIZE
	.align		4
.L_467:
        /*0044*/ 	.byte	0x03, 0x19
        /*0046*/ 	.short	0x000c


	//----- nvinfo : EIATTR_PARAM_CBANK
	.align		4
        /*0048*/ 	.byte	0x04, 0x0a
        /*004a*/ 	.short	(.L_469 - .L_468)
	.align		4
.L_468:
        /*004c*/ 	.word	index@(.nv.constant0._Z18initializePressurePfi)
        /*0050*/ 	.short	0x0380
        /*0052*/ 	.short	0x000c


	//----- nvinfo : EIATTR_SW_WAR
	.align		4
.L_469:
        /*0054*/ 	.byte	0x04, 0x36
        /*0056*/ 	.short	(.L_471 - .L_470)
.L_470:
        /*0058*/ 	.word	0x00000008
.L_471:


//--------------------- .nv.info._Z14storeOldValuesPfS_S_S_S_S_S_S_S_S_i --------------------------
	.section	.nv.info._Z14storeOldValuesPfS_S_S_S_S_S_S_S_S_i,"",@"SHT_CUDA_INFO"
	.sectionflags	@""
	.align	4


	//----- nvinfo : EIATTR_CUDA_API_VERSION
	.align		4
        /*0000*/ 	.byte	0x04, 0x37
        /*0002*/ 	.short	(.L_473 - .L_472)
.L_472:
        /*0004*/ 	.word	0x00000082


	//----- nvinfo : EIATTR_KPARAM_INFO
	.align		4
.L_473:
        /*0008*/ 	.byte	0x04, 0x17
        /*000a*/ 	.short	(.L_475 - .L_474)
.L_474:
        /*000c*/ 	.word	0x00000000
        /*0010*/ 	.short	0x000a
        /*0012*/ 	.short	0x0050
        /*0014*/ 	.byte	0x00, 0xf0, 0x11, 0x00


	//----- nvinfo : EIATTR_KPARAM_INFO
	.align		4
.L_475:
        /*0018*/ 	.byte	0x04, 0x17
        /*001a*/ 	.short	(.L_477 - .L_476)
.L_476:
        /*001c*/ 	.word	0x00000000
        /*0020*/ 	.short	0x0009
        /*0022*/ 	.short	0x0048
        /*0024*/ 	.byte	0x00, 0xf5, 0x21, 0x00


	//----- nvinfo : EIATTR_KPARAM_INFO
	.align		4
.L_477:
        /*0028*/ 	.byte	0x04, 0x17
        /*002a*/ 	.short	(.L_479 - .L_478)
.L_478:
        /*002c*/ 	.word	0x00000000
        /*0030*/ 	.short	0x0008
        /*0032*/ 	.short	0x0040
        /*0034*/ 	.byte	0x00, 0xf5, 0x21, 0x00


	//----- nvinfo : EIATTR_KPARAM_INFO
	.align		4
.L_479:
        /*0038*/ 	.byte	0x04, 0x17
        /*003a*/ 	.short	(.L_481 - .L_480)
.L_480:
        /*003c*/ 	.word	0x00000000
        /*0040*/ 	.short	0x0007
        /*0042*/ 	.short	0x0038
        /*0044*/ 	.byte	0x00, 0xf5, 0x21, 0x00


	//----- nvinfo : EIATTR_KPARAM_INFO
	.align		4
.L_481:
        /*0048*/ 	.byte	0x04, 0x17
        /*004a*/ 	.short	(.L_483 - .L_482)
.L_482:
        /*004c*/ 	.word	0x00000000
        /*0050*/ 	.short	0x0006
        /*0052*/ 	.short	0x0030
        /*0054*/ 	.byte	0x00, 0xf5, 0x21, 0x00


	//----- nvinfo : EIATTR_KPARAM_INFO
	.align		4
.L_483:
        /*0058*/ 	.byte	0x04, 0x17
        /*005a*/ 	.short	(.L_485 - .L_484)
.L_484:
        /*005c*/ 	.word	0x00000000
        /*0060*/ 	.short	0x0005
        /*0062*/ 	.short	0x0028
        /*0064*/ 	.byte	0x00, 0xf5, 0x21, 0x00


	//----- nvinfo : EIATTR_KPARAM_INFO
	.align		4
.L_485:
        /*0068*/ 	.byte	0x04, 0x17
        /*006a*/ 	.short	(.L_487 - .L_486)
.L_486:
        /*006c*/ 	.word	0x00000000
        /*0070*/ 	.short	0x0004
        /*0072*/ 	.short	0x0020
        /*0074*/ 	.byte	0x00, 0xf5, 0x21, 0x00


	//----- nvinfo : EIATTR_KPARAM_INFO
	.align		4
.L_487:
        /*0078*/ 	.byte	0x04, 0x17
        /*007a*/ 	.short	(.L_489 - .L_488)
.L_488:
        /*007c*/ 	.word	0x00000000
        /*0080*/ 	.short	0x0003
        /*0082*/ 	.short	0x0018
        /*0084*/ 	.byte	0x00, 0xf5, 0x21, 0x00


	//----- nvinfo : EIATTR_KPARAM_INFO
	.align		4
.L_489:
        /*0088*/ 	.byte	0x04, 0x17
        /*008a*/ 	.short	(.L_491 - .L_490)
.L_490:
        /*008c*/ 	.word	0x00000000
        /*0090*/ 	.short	0x0002
        /*0092*/ 	.short	0x0010
        /*0094*/ 	.byte	0x00, 0xf5, 0x21, 0x00


	//----- nvinfo : EIATTR_KPARAM_INFO
	.align		4
.L_491:
        /*0098*/ 	.byte	0x04, 0x17
        /*009a*/ 	.short	(.L_493 - .L_492)
.L_492:
        /*009c*/ 	.word	0x00000000
        /*00a0*/ 	.short	0x0001
        /*00a2*/ 	.short	0x0008
        /*00a4*/ 	.byte	0x00, 0xf5, 0x21, 0x00


	//----- nvinfo : EIATTR_KPARAM_INFO
	.align		4
.L_493:
        /*00a8*/ 	.byte	0x04, 0x17
        /*00aa*/ 	.short	(.L_495 - .L_494)
.L_494:
        /*00ac*/ 	.word	0x00000000
        /*00b0*/ 	.short	0x0000
        /*00b2*/ 	.short	0x0000
        /*00b4*/ 	.byte	0x00, 0xf5, 0x21, 0x00


	//----- nvinfo : EIATTR_SPARSE_MMA_MASK
	.align		4
.L_495:
        /*00b8*/ 	.byte	0x03, 0x50
        /*00ba*/ 	.short	0x0000


	//----- nvinfo : EIATTR_MAXREG_COUNT
	.align		4
        /*00bc*/ 	.byte	0x03, 0x1b
        /*00be*/ 	.short	0x00ff


	//----- nvinfo : EIATTR_MERCURY_ISA_VERSION
	.align		4
        /*00c0*/ 	.byte	0x03, 0x5f
        /*00c2*/ 	.short	0x0101


	//----- nvinfo : EIATTR_VRC_CTA_INIT_COUNT
	.align		4
        /*00c4*/ 	.byte	0x02, 0x4a
	.zero		1
	.zero		1


	//----- nvinfo : EIATTR_EXIT_INSTR_OFFSETS
	.align		4
        /*00c8*/ 	.byte	0x04, 0x1c
        /*00ca*/ 	.short	(.L_497 - .L_496)


	//   ....[0]....
.L_496:
        /*00cc*/ 	.word	0x00000070


	//   ....[1]....
        /*00d0*/ 	.word	0x00000270


	//----- nvinfo : EIATTR_CBANK_PARAM_SIZE
	.align		4
.L_497:
        /*00d4*/ 	.byte	0x03, 0x19
        /*00d6*/ 	.short	0x0054


	//----- nvinfo : EIATTR_PARAM_CBANK
	.align		4
        /*00d8*/ 	.byte	0x04, 0x0a
        /*00da*/ 	.short	(.L_499 - .L_498)
	.align		4
.L_498:
        /*00dc*/ 	.word	index@(.nv.constant0._Z14storeOldValuesPfS_S_S_S_S_S_S_S_S_i)
        /*00e0*/ 	.short	0x0380
        /*00e2*/ 	.short	0x0054


	//----- nvinfo : EIATTR_SW_WAR
	.align		4
.L_499:
        /*00e4*/ 	.byte	0x04, 0x36
        /*00e6*/ 	.short	(.L_501 - .L_500)
.L_500:
        /*00e8*/ 	.word	0x00000008
.L_501:


//--------------------- .nv.info._Z18calculateResidualsPfS_S_S_S_S_S_S_S_S_S_i --------------------------
	.section	.nv.info._Z18calculateResidualsPfS_S_S_S_S_S_S_S_S_S_i,"",@"SHT_CUDA_INFO"
	.sectionflags	@""
	.align	4


	//----- nvinfo : EIATTR_CUDA_API_VERSION
	.align		4
        /*0000*/ 	.byte	0x04, 0x37
        /*0002*/ 	.short	(.L_503 - .L_502)
.L_502:
        /*0004*/ 	.word	0x00000082


	//----- nvinfo : EIATTR_KPARAM_INFO
	.align		4
.L_503:
        /*0008*/ 	.byte	0x04, 0x17
        /*000a*/ 	.short	(.L_505 - .L_504)
.L_504:
        /*000c*/ 	.word	0x00000000
        /*0010*/ 	.short	0x000b
        /*0012*/ 	.short	0x0058
        /*0014*/ 	.byte	0x00, 0xf0, 0x11, 0x00


	//----- nvinfo : EIATTR_KPARAM_INFO
	.align		4
.L_505:
        /*0018*/ 	.byte	0x04, 0x17
        /*001a*/ 	.short	(.L_507 - .L_506)
.L_506:
        /*001c*/ 	.word	0x00000000
        /*0020*/ 	.short	0x000a
        /*0022*/ 	.short	0x0050
        /*0024*/ 	.byte	0x00, 0xf5, 0x21, 0x00


	//----- nvinfo : EIATTR_KPARAM_INFO
	.align		4
.L_507:
        /*0028*/ 	.byte	0x04, 0x17
        /*002a*/ 	.short	(.L_509 - .L_508)
.L_508:
        /*002c*/ 	.word	0x00000000
        /*0030*/ 	.short	0x0009
        /*0032*/ 	.short	0x0048
        /*0034*/ 	.byte	0x00, 0xf5, 0x21, 0x00


	//----- nvinfo : EIATTR_KPARAM_INFO
	.align		4
.L_509:
        /*0038*/ 	.byte	0x04, 0x17
        /*003a*/ 	.short	(.L_511 - .L_510)
.L_510:
        /*003c*/ 	.word	0x00000000
        /*0040*/ 	.short	0x0008
        /*0042*/ 	.short	0x0040
        /*0044*/ 	.byte	0x00, 0xf5, 0x21, 0x00


	//----- nvinfo : EIATTR_KPARAM_INFO
	.align		4
.L_511:
        /*0048*/ 	.byte	0x04, 0x17
        /*004a*/ 	.short	(.L_513 - .L_512)
.L_512:
        /*004c*/ 	.word	0x00000000
        /*0050*/ 	.short	0x0007
        /*0052*/ 	.short	0x0038
        /*0054*/ 	.byte	0x00, 0xf5, 0x21, 0x00


	//----- nvinfo : EIATTR_KPARAM_INFO
	.align		4
.L_513:
        /*0058*/ 	.byte	0x04, 0x17
        /*005a*/ 	.short	(.L_515 - .L_514)
.L_514:
        /*005c*/ 	.word	0x00000000
        /*0060*/ 	.short	0x0006
        /*0062*/ 	.short	0x0030
        /*0064*/ 	.byte	0x00, 0xf5, 0x21, 0x00


	//----- nvinfo : EIATTR_KPARAM_INFO
	.align		4
.L_515:
        /*0068*/ 	.byte	0x04, 0x17
        /*006a*/ 	.short	(.L_517 - .L_516)
.L_516:
        /*006c*/ 	.word	0x00000000
        /*0070*/ 	.short	0x0005
        /*0072*/ 	.short	0x0028
        /*0074*/ 	.byte	0x00, 0xf5, 0x21, 0x00


	//----- nvinfo : EIATTR_KPARAM_INFO
	.align		4
.L_517:
        /*0078*/ 	.byte	0x04, 0x17
        /*007a*/ 	.short	(.L_519 - .L_518)
.L_518:
        /*007c*/ 	.word	0x00000000
        /*0080*/ 	.short	0x0004
        /*0082*/ 	.short	0x0020
        /*0084*/ 	.byte	0x00, 0xf5, 0x21, 0x00


	//----- nvinfo : EIATTR_KPARAM_INFO
	.align		4
.L_519:
        /*0088*/ 	.byte	0x04, 0x17
        /*008a*/ 	.short	(.L_521 - .L_520)
.L_520:
        /*008c*/ 	.word	0x00000000
        /*0090*/ 	.short	0x0003
        /*0092*/ 	.short	0x0018
        /*0094*/ 	.byte	0x00, 0xf5, 0x21, 0x00


	//----- nvinfo : EIATTR_KPARAM_INFO
	.align		4
.L_521:
        /*0098*/ 	.byte	0x04, 0x17
        /*009a*/ 	.short	(.L_523 - .L_522)
.L_522:
        /*009c*/ 	.word	0x00000000
        /*00a0*/ 	.short	0x0002
        /*00a2*/ 	.short	0x0010
        /*00a4*/ 	.byte	0x00, 0xf5, 0x21, 0x00


	//----- nvinfo : EIATTR_KPARAM_INFO
	.align		4
.L_523:
        /*00a8*/ 	.byte	0x04, 0x17
        /*00aa*/ 	.short	(.L_525 - .L_524)
.L_524:
        /*00ac*/ 	.word	0x00000000
        /*00b0*/ 	.short	0x0001
        /*00b2*/ 	.short	0x0008
        /*00b4*/ 	.byte	0x00, 0xf5, 0x21, 0x00


	//----- nvinfo : EIATTR_KPARAM_INFO
	.align		4
.L_525:
        /*00b8*/ 	.byte	0x04, 0x17
        /*00ba*/ 	.short	(.L_527 - .L_526)
.L_526:
        /*00bc*/ 	.word	0x00000000
        /*00c0*/ 	.short	0x0000
        /*00c2*/ 	.short	0x0000
        /*00c4*/ 	.byte	0x00, 0xf5, 0x21, 0x00


	//----- nvinfo : EIATTR_SPARSE_MMA_MASK
	.align		4
.L_527:
        /*00c8*/ 	.byte	0x03, 0x50
        /*00ca*/ 	.short	0x0000


	//----- nvinfo : EIATTR_MAXREG_COUNT
	.align		4
        /*00cc*/ 	.byte	0x03, 0x1b
        /*00ce*/ 	.short	0x00ff


	//----- nvinfo : EIATTR_MERCURY_ISA_VERSION
	.align		4
        /*00d0*/ 	.byte	0x03, 0x5f
        /*00d2*/ 	.short	0x0101


	//----- nvinfo : EIATTR_VRC_CTA_INIT_COUNT
	.align		4
        /*00d4*/ 	.byte	0x02, 0x4a
	.zero		1
	.zero		1


	//----- nvinfo : EIATTR_EXIT_INSTR_OFFSETS
	.align		4
        /*00d8*/ 	.byte	0x04, 0x1c
        /*00da*/ 	.short	(.L_529 - .L_528)


	//   ....[0]....
.L_528:
        /*00dc*/ 	.word	0x00000070


	//   ....[1]....
        /*00e0*/ 	.word	0x00000620


	//----- nvinfo : EIATTR_CRS_STACK_SIZE
	.align		4
.L_529:
        /*00e4*/ 	.byte	0x04, 0x1e
        /*00e6*/ 	.short	(.L_531 - .L_530)
.L_530:
        /*00e8*/ 	.word	0x00000000


	//----- nvinfo : EIATTR_CBANK_PARAM_SIZE
	.align		4
.L_531:
        /*00ec*/ 	.byte	0x03, 0x19
        /*00ee*/ 	.short	0x005c


	//----- nvinfo : EIATTR_PARAM_CBANK
	.align		4
        /*00f0*/ 	.byte	0x04, 0x0a
        /*00f2*/ 	.short	(.L_533 - .L_532)
	.align		4
.L_532:
        /*00f4*/ 	.word	index@(.nv.constant0._Z18calculateResidualsPfS_S_S_S_S_S_S_S_S_S_i)
        /*00f8*/ 	.short	0x0380
        /*00fa*/ 	.short	0x005c


	//----- nvinfo : EIATTR_SW_WAR
	.align		4
.L_533:
        /*00fc*/ 	.byte	0x04, 0x36
        /*00fe*/ 	.short	(.L_535 - .L_534)
.L_534:
        /*0100*/ 	.word	0x00000008
.L_535:


//--------------------- .nv.info._Z15calculateMaxCFLPfS_S_S_i --------------------------
	.section	.nv.info._Z15calculateMaxCFLPfS_S_S_i,"",@"SHT_CUDA_INFO"
	.sectionflags	@""
	.align	4


	//----- nvinfo : EIATTR_CUDA_API_VERSION
	.align		4
        /*0000*/ 	.byte	0x04, 0x37
        /*0002*/ 	.short	(.L_537 - .L_536)
.L_536:
        /*0004*/ 	.word	0x00000082


	//----- nvinfo : EIATTR_KPARAM_INFO
	.align		4
.L_537:
        /*0008*/ 	.byte	0x04, 0x17
        /*000a*/ 	.short	(.L_539 - .L_538)
.L_538:
        /*000c*/ 	.word	0x00000000
        /*0010*/ 	.short	0x0004
        /*0012*/ 	.short	0x0020
        /*0014*/ 	.byte	0x00, 0xf0, 0x11, 0x00


	//----- nvinfo : EIATTR_KPARAM_INFO
	.align		4
.L_539:
        /*0018*/ 	.byte	0x04, 0x17
        /*001a*/ 	.short	(.L_541 - .L_540)
.L_540:
        /*001c*/ 	.word	0x00000000
        /*0020*/ 	.short	0x0003
        /*0022*/ 	.short	0x0018
        /*0024*/ 	.byte	0x00, 0xf5, 0x21, 0x00


	//----- nvinfo : EIATTR_KPARAM_INFO
	.align		4
.L_541:
        /*0028*/ 	.byte	0x04, 0x17
        /*002a*/ 	.short	(.L_543 - .L_542)
.L_542:
        /*002c*/ 	.word	0x00000000
        /*0030*/ 	.short	0x0002
        /*0032*/ 	.short	0x0010
        /*0034*/ 	.byte	0x00, 0xf5, 0x21, 0x00


	//----- nvinfo : EIATTR_KPARAM_INFO
	.align		4
.L_543:
        /*0038*/ 	.byte	0x04, 0x17
        /*003a*/ 	.short	(.L_545 - .L_544)
.L_544:
        /*003c*/ 	.word	0x00000000
        /*0040*/ 	.short	0x0001
        /*0042*/ 	.short	0x0008
        /*0044*/ 	.byte	0x00, 0xf5, 0x21, 0x00


	//----- nvinfo : EIATTR_KPARAM_INFO
	.align		4
.L_545:
        /*0048*/ 	.byte	0x04, 0x17
        /*004a*/ 	.short	(.L_547 - .L_546)
.L_546:
        /*004c*/ 	.word	0x00000000
        /*0050*/ 	.short	0x0000
        /*0052*/ 	.short	0x0000
        /*0054*/ 	.byte	0x00, 0xf5, 0x21, 0x00


	//----- nvinfo : EIATTR_SPARSE_MMA_MASK
	.align		4
.L_547:
        /*0058*/ 	.byte	0x03, 0x50
        /*005a*/ 	.short	0x0000


	//----- nvinfo : EIATTR_MAXREG_COUNT
	.align		4
        /*005c*/ 	.byte	0x03, 0x1b
        /*005e*/ 	.short	0x00ff


	//----- nvinfo : EIATTR_MERCURY_ISA_VERSION
	.align		4
        /*0060*/ 	.byte	0x03, 0x5f
        /*0062*/ 	.short	0x0101


	//----- nvinfo : EIATTR_VRC_CTA_INIT_COUNT
	.align		4
        /*0064*/ 	.byte	0x02, 0x4a
	.zero		1
	.zero		1


	//----- nvinfo : EIATTR_EXIT_INSTR_OFFSETS
	.align		4
        /*0068*/ 	.byte	0x04, 0x1c
        /*006a*/ 	.short	(.L_549 - .L_548)


	//   ....[0]....
.L_548:
        /*006c*/ 	.word	0x00000070


	//   ....[1]....
        /*0070*/ 	.word	0x00000390


	//----- nvinfo : EIATTR_CRS_STACK_SIZE
	.align		4
.L_549:
        /*0074*/ 	.byte	0x04, 0x1e
        /*0076*/ 	.short	(.L_551 - .L_550)
.L_550:
        /*0078*/ 	.word	0x00000000


	//----- nvinfo : EIATTR_CBANK_PARAM_SIZE
	.align		4
.L_551:
        /*007c*/ 	.byte	0x03, 0x19
        /*007e*/ 	.short	0x0024


	//----- nvinfo : EIATTR_PARAM_CBANK
	.align		4
        /*0080*/ 	.byte	0x04, 0x0a
        /*0082*/ 	.short	(.L_553 - .L_552)
	.align		4
.L_552:
        /*0084*/ 	.word	index@(.nv.constant0._Z15calculateMaxCFLPfS_S_S_i)
        /*0088*/ 	.short	0x0380
        /*008a*/ 	.short	0x0024


	//----- nvinfo : EIATTR_SW_WAR
	.align		4
.L_553:
        /*008c*/ 	.byte	0x04, 0x36
        /*008e*/ 	.short	(.L_555 - .L_554)
.L_554:
        /*0090*/ 	.word	0x00000008
.L_555:


//--------------------- .nv.info._Z27calculateTurbulentViscosityPfS_S_i --------------------------
	.section	.nv.info._Z27calculateTurbulentViscosityPfS_S_i,"",@"SHT_CUDA_INFO"
	.sectionflags	@""
	.align	4


	//----- nvinfo : EIATTR_CUDA_API_VERSION
	.align		4
        /*0000*/ 	.byte	0x04, 0x37
        /*0002*/ 	.short	(.L_557 - .L_556)
.L_556:
        /*0004*/ 	.word	0x00000082


	//----- nvinfo : EIATTR_KPARAM_INFO
	.align		4
.L_557:
        /*0008*/ 	.byte	0x04, 0x17
        /*000a*/ 	.short	(.L_559 - .L_558)
.L_558:
        /*000c*/ 	.word	0x00000000
        /*0010*/ 	.short	0x0003
        /*0012*/ 	.short	0x0018
        /*0014*/ 	.byte	0x00, 0xf0, 0x11, 0x00


	//----- nvinfo : EIATTR_KPARAM_INFO
	.align		4
.L_559:
        /*0018*/ 	.byte	0x04, 0x17
        /*001a*/ 	.short	(.L_561 - .L_560)
.L_560:
        /*001c*/ 	.word	0x00000000
        /*0020*/ 	.short	0x0002
        /*0022*/ 	.short	0x0010
        /*0024*/ 	.byte	0x00, 0xf5, 0x21, 0x00


	//----- nvinfo : EIATTR_KPARAM_INFO
	.align		4
.L_561:
        /*0028*/ 	.byte	0x04, 0x17
        /*002a*/ 	.short	(.L_563 - .L_562)
.L_562:
        /*002c*/ 	.word	0x00000000
        /*0030*/ 	.short	0x0001
        /*0032*/ 	.short	0x0008
        /*0034*/ 	.byte	0x00, 0xf5, 0x21, 0x00


	//----- nvinfo : EIATTR_KPARAM_INFO
	.align		4
.L_563:
        /*0038*/ 	.byte	0x04, 0x17
        /*003a*/ 	.short	(.L_565 - .L_564)
.L_564:
        /*003c*/ 	.word	0x00000000
        /*0040*/ 	.short	0x0000
        /*0042*/ 	.short	0x0000
        /*0044*/ 	.byte	0x00, 0xf5, 0x21, 0x00


	//----- nvinfo : EIATTR_SPARSE_MMA_MASK
	.align		4
.L_565:
        /*0048*/ 	.byte	0x03, 0x50
        /*004a*/ 	.short	0x0000


	//----- nvinfo : EIATTR_MAXREG_COUNT
	.align		4
        /*004c*/ 	.byte	0x03, 0x1b
        /*004e*/ 	.short	0x00ff


	//----- nvinfo : EIATTR_MERCURY_ISA_VERSION
	.align		4
        /*0050*/ 	.byte	0x03, 0x5f
        /*0052*/ 	.short	0x0101


	//----- nvinfo : EIATTR_VRC_CTA_INIT_COUNT
	.align		4
        /*0054*/ 	.byte	0x02, 0x4a
	.zero		1
	.zero		1


	//----- nvinfo : EIATTR_EXIT_INSTR_OFFSETS
	.align		4
        /*0058*/ 	.byte	0x04, 0x1c
        /*005a*/ 	.short	(.L_567 - .L_566)


	//   ....[0]....
.L_566:
        /*005c*/ 	.word	0x00000070


	//   ....[1]....
        /*0060*/ 	.word	0x00000210


	//----- nvinfo : EIATTR_CRS_STACK_SIZE
	.align		4
.L_567:
        /*0064*/ 	.byte	0x04, 0x1e
        /*0066*/ 	.short	(.L_569 - .L_568)
.L_568:
        /*0068*/ 	.word	0x00000000


	//----- nvinfo : EIATTR_CBANK_PARAM_SIZE
	.align		4
.L_569:
        /*006c*/ 	.byte	0x03, 0x19
        /*006e*/ 	.short	0x001c


	//----- nvinfo : EIATTR_PARAM_CBANK
	.align		4
        /*0070*/ 	.byte	0x04, 0x0a
        /*0072*/ 	.short	(.L_571 - .L_570)
	.align		4
.L_570:
        /*0074*/ 	.word	index@(.nv.constant0._Z27calculateTurbulentViscosityPfS_S_i)
        /*0078*/ 	.short	0x0380
        /*007a*/ 	.short	0x001c


	//----- nvinfo : EIATTR_SW_WAR
	.align		4
.L_571:
        /*007c*/ 	.byte	0x04, 0x36
        /*007e*/ 	.short	(.L_573 - .L_572)
.L_572:
        /*0080*/ 	.word	0x00000008
.L_573:


//--------------------- .nv.callgraph             --------------------------
	.section	.nv.callgraph,"",@"SHT_CUDA_CALLGRAPH"
	.align	4
	.sectionentsize	8
	.align		4
        /*0000*/ 	.word	0x00000000
	.align		4
        /*0004*/ 	.word	0xffffffff
	.align		4
        /*0008*/ 	.word	0x00000000
	.align		4
        /*000c*/ 	.word	0xfffffffe
	.align		4
        /*0010*/ 	.word	0x00000000
	.align		4
        /*0014*/ 	.word	0xfffffffd
	.align		4
        /*0018*/ 	.word	0x00000000
	.align		4
        /*001c*/ 	.word	0xfffffffc


//--------------------- .text._Z14solveZMomentumPfS_S_S_S_S_S_S_iiif --------------------------
	.section	.text._Z14solveZMomentumPfS_S_S_S_S_S_S_iiif,"ax",@progbits
	.align	128
        .global         _Z14solveZMomentumPfS_S_S_S_S_S_S_iiif
        .type           _Z14solveZMomentumPfS_S_S_S_S_S_S_iiif,@function
        .size           _Z14solveZMomentumPfS_S_S_S_S_S_S_iiif,(.L_x_406 - _Z14solveZMomentumPfS_S_S_S_S_S_S_iiif)
        .other          _Z14solveZMomentumPfS_S_S_S_S_S_S_iiif,@"STO_CUDA_ENTRY STV_DEFAULT"
_Z14solveZMomentumPfS_S_S_S_S_S_S_iiif:
.text._Z14solveZMomentumPfS_S_S_S_S_S_S_iiif:
[----:B------:R-:W-:Y:S01]  /*0000*/  LDC R1, c[0x0][0x37c] ;  /* 0x0000df00ff017b82 */ /* 0x000fe20000000800 */
[----:B------:R-:W0:Y:S07]  /*0010*/  S2R R0, SR_TID.X ;  /* 0x0000000000007919 */ /* 0x000e2e0000002100 */
[----:B------:R-:W1:Y:S08]  /*0020*/  LDC.64 R2, c[0x0][0x3c0] ;  /* 0x0000f000ff027b82 */ /* 0x000e700000000a00 */
[----:B------:R-:W0:Y:S08]  /*0030*/  S2UR UR4, SR_CTAID.X ;  /* 0x00000000000479c3 */ /* 0x000e300000002500 */
[----:B------:R-:W0:Y:S08]  /*0040*/  LDC R5, c[0x0][0x360] ;  /* 0x0000d800ff057b82 */ /* 0x000e300000000800 */
[----:B------:R-:W2:Y:S01]  /*0050*/  LDC R7, c[0x0][0x3c8] ;  /* 0x0000f200ff077b82 */ /* 0x000ea20000000800 */
[----:B-1----:R-:W-:-:S02]  /*0060*/  IMAD R20, R3, R2, RZ ;  /* 0x0000000203147224 */ /* 0x002fc400078e02ff */
[----:B0-----:R-:W-:Y:S02]  /*0070*/  IMAD R5, R5, UR4, R0 ;  /* 0x0000000405057c24 */ /* 0x001fe4000f8e0200 */
[----:B--2---:R-:W-:-:S05]  /*0080*/  IMAD R0, R20, R7, -R2 ;  /* 0x0000000714007224 */ /* 0x004fca00078e0a02 */
[----:B------:R-:W-:-:S04]  /*0090*/  ISETP.GE.AND P0, PT, R5, R0, PT ;  /* 0x000000000500720c */ /* 0x000fc80003f06270 */
[----:B------:R-:W-:-:S13]  /*00a0*/  ISETP.LE.OR P0, PT, R5, R2, P0 ;  /* 0x000000020500720c */ /* 0x000fda0000703670 */
[----:B------:R-:W-:Y:S05]  /*00b0*/  @P0 EXIT ;  /* 0x000000000000094d */ /* 0x000fea0003800000 */
[----:B------:R-:W-:Y:S02]  /*00c0*/  IABS R0, R2 ;  /* 0x0000000200007213 */ /* 0x000fe40000000000 */
[----:B------:R-:W-:Y:S02]  /*00d0*/  IABS R8, R5 ;  /* 0x0000000500087213 */ /* 0x000fe40000000000 */
[----:B------:R-:W0:Y:S01]  /*00e0*/  I2F.RP R3, R0 ;  /* 0x0000000000037306 */ /* 0x000e220000209400 */
[----:B------:R-:W-:Y:S02]  /*00f0*/  ISETP.GE.AND P2, PT, R5, RZ, PT ;  /* 0x000000ff0500720c */ /* 0x000fe40003f46270 */
[----:B------:R-:W-:-:S05]  /*0100*/  ISETP.NE.AND P1, PT, R2, RZ, PT ;  /* 0x000000ff0200720c */ /* 0x000fca0003f25270 */
[----:B0-----:R-:W0:Y:S02]  /*0110*/  MUFU.RCP R3, R3 ;  /* 0x0000000300037308 */ /* 0x001e240000001000 */
[----:B0-----:R-:W-:-:S06]  /*0120*/  IADD3 R6, PT, PT, R3, 0xffffffe, RZ ;  /* 0x0ffffffe03067810 */ /* 0x001fcc0007ffe0ff */
[----:B------:R0:W1:Y:S02]  /*0130*/  F2I.FTZ.U32.TRUNC.NTZ R7, R6 ;  /* 0x0000000600077305 */ /* 0x000064000021f000 */
[----:B0-----:R-:W-:Y:S01]  /*0140*/  HFMA2 R6, -RZ, RZ, 0, 0 ;  /* 0x00000000ff067431 */ /* 0x001fe200000001ff */
[----:B-1----:R-:W-:-:S05]  /*0150*/  IADD3 R9, PT, PT, RZ, -R7, RZ ;  /* 0x80000007ff097210 */ /* 0x002fca0007ffe0ff */
[----:B------:R-:W-:-:S04]  /*0160*/  IMAD R9, R9, R0, RZ ;  /* 0x0000000009097224 */ /* 0x000fc800078e02ff */
[----:B------:R-:W-:Y:S01]  /*0170*/  IMAD.HI.U32 R4, R7, R9, R6 ;  /* 0x0000000907047227 */ /* 0x000fe200078e0006 */
[----:B------:R-:W-:-:S05]  /*0180*/  MOV R9, R8 ;  /* 0x0000000800097202 */ /* 0x000fca0000000f00 */
[----:B------:R-:W-:-:S05]  /*0190*/  IMAD.HI.U32 R7, R4, R9, RZ ;  /* 0x0000000904077227 */ /* 0x000fca00078e00ff */
[----:B------:R-:W-:-:S05]  /*01a0*/  IADD3 R7, PT, PT, -R7, RZ, RZ ;  /* 0x000000ff07077210 */ /* 0x000fca0007ffe1ff */
[----:B------:R-:W-:Y:S01]  /*01b0*/  IMAD R3, R0, R7, R9 ;  /* 0x0000000700037224 */ /* 0x000fe200078e0209 */
[----:B------:R-:W-:-:S04]  /*01c0*/  IADD3 R7, PT, PT, R2, -0x1, RZ ;  /* 0xffffffff02077810 */ /* 0x000fc80007ffe0ff */
[----:B------:R-:W-:-:S13]  /*01d0*/  ISETP.GT.U32.AND P0, PT, R0, R3, PT ;  /* 0x000000030000720c */ /* 0x000fda0003f04070 */
[----:B------:R-:W-:-:S04]  /*01e0*/  @!P0 IADD3 R3, PT, PT, R3, -R0, RZ ;  /* 0x8000000003038210 */ /* 0x000fc80007ffe0ff */
[----:B------:R-:W-:-:S13]  /*01f0*/  ISETP.GT.U32.AND P0, PT, R0, R3, PT ;  /* 0x000000030000720c */ /* 0x000fda0003f04070 */
[----:B------:R-:W-:-:S05]  /*0200*/  @!P0 IMAD.IADD R3, R3, 0x1, -R0 ;  /* 0x0000000103038824 */ /* 0x000fca00078e0a00 */
[----:B------:R-:W-:Y:S02]  /*0210*/  MOV R6, R3 ;  /* 0x0000000300067202 */ /* 0x000fe40000000f00 */
[----:B------:R-:W-:Y:S02]  /*0220*/  LOP3.LUT R3, RZ, R2, RZ, 0x33, !PT ;  /* 0x00000002ff037212 */ /* 0x000fe400078e33ff */
[----:B------:R-:W-:-:S04]  /*0230*/  @!P2 IADD3 R6, PT, PT, -R6, RZ, RZ ;  /* 0x000000ff0606a210 */ /* 0x000fc80007ffe1ff */
[----:B------:R-:W-:-:S04]  /*0240*/  SEL R6, R3, R6, !P1 ;  /* 0x0000000603067207 */ /* 0x000fc80004800000 */
[----:B------:R-:W-:-:S04]  /*0250*/  ISETP.NE.AND P0, PT, R6, R7, PT ;  /* 0x000000070600720c */ /* 0x000fc80003f05270 */
[----:B------:R-:W-:-:S13]  /*0260*/  ISETP.EQ.OR P0, PT, R6, RZ, !P0 ;  /* 0x000000ff0600720c */ /* 0x000fda0004702670 */
[----:B------:R-:W-:Y:S05]  /*0270*/  @P0 EXIT ;  /* 0x000000000000094d */ /* 0x000fea0003800000 */
[----:B------:R-:W-:Y:S01]  /*0280*/  IABS R11, R20 ;  /* 0x00000014000b7213 */ /* 0x000fe20000000000 */
[----:B------:R-:W0:Y:S03]  /*0290*/  LDCU.64 UR4, c[0x0][0x358] ;  /* 0x00006b00ff0477ac */ /* 0x000e260008000a00 */
[----:B------:R-:W1:Y:S08]  /*02a0*/  I2F.RP R8, R11 ;  /* 0x0000000b00087306 */ /* 0x000e700000209400 */
[----:B-1----:R-:W1:Y:S02]  /*02b0*/  MUFU.RCP R8, R8 ;  /* 0x0000000800087308 */ /* 0x002e640000001000 */
[----:B-1----:R-:W-:-:S06]  /*02c0*/  IADD3 R6, PT, PT, R8, 0xffffffe, RZ ;  /* 0x0ffffffe08067810 */ /* 0x002fcc0007ffe0ff */
[----:B------:R1:W2:Y:S02]  /*02d0*/  F2I.FTZ.U32.TRUNC.NTZ R7, R6 ;  /* 0x0000000600077305 */ /* 0x0002a4000021f000 */
[----:B-1----:R-:W-:Y:S01]  /*02e0*/  IMAD.MOV.U32 R6, RZ, RZ, RZ ;  /* 0x000000ffff067224 */ /* 0x002fe200078e00ff */
[----:B--2---:R-:W-:-:S05]  /*02f0*/  IADD3 R10, PT, PT, RZ, -R7, RZ ;  /* 0x80000007ff0a7210 */ /* 0x004fca0007ffe0ff */
[----:B------:R-:W-:Y:S01]  /*0300*/  IMAD R13, R10, R11, RZ ;  /* 0x0000000b0a0d7224 */ /* 0x000fe200078e02ff */
[----:B------:R-:W-:-:S03]  /*0310*/  IABS R10, R20 ;  /* 0x00000014000a7213 */ /* 0x000fc60000000000 */
[----:B------:R-:W-:Y:S01]  /*0320*/  IMAD.HI.U32 R7, R7, R13, R6 ;  /* 0x0000000d07077227 */ /* 0x000fe200078e0006 */
[----:B------:R-:W-:Y:S02]  /*0330*/  IADD3 R10, PT, PT, RZ, -R10, RZ ;  /* 0x8000000aff0a7210 */ /* 0x000fe40007ffe0ff */
[----:B------:R-:W-:-:S03]  /*0340*/  LOP3.LUT R6, R5, R20, RZ, 0x3c, !PT ;  /* 0x0000001405067212 */ /* 0x000fc600078e3cff */
[----:B------:R-:W-:Y:S01]  /*0350*/  IMAD.HI.U32 R7, R7, R9, RZ ;  /* 0x0000000907077227 */ /* 0x000fe200078e00ff */
[----:B------:R-:W-:-:S03]  /*0360*/  ISETP.GE.AND P2, PT, R6, RZ, PT ;  /* 0x000000ff0600720c */ /* 0x000fc60003f46270 */
[----:B------:R-:W-:-:S05]  /*0370*/  IMAD R8, R7, R10, R9 ;  /* 0x0000000a07087224 */ /* 0x000fca00078e0209 */
[----:B------:R-:W-:-:S13]  /*0380*/  ISETP.GT.U32.AND P3, PT, R11, R8, PT ;  /* 0x000000080b00720c */ /* 0x000fda0003f64070 */
[-C--:B------:R-:W-:Y:S02]  /*0390*/  @!P3 IADD3 R8, PT, PT, R8, -R11.reuse, RZ ;  /* 0x8000000b0808b210 */ /* 0x080fe40007ffe0ff */
[----:B------:R-:W-:Y:S02]  /*03a0*/  @!P3 IADD3 R7, PT, PT, R7, 0x1, RZ ;  /* 0x000000010707b810 */ /* 0x000fe40007ffe0ff */
[----:B------:R-:W-:Y:S02]  /*03b0*/  ISETP.GE.U32.AND P0, PT, R8, R11, PT ;  /* 0x0000000b0800720c */ /* 0x000fe40003f06070 */
[----:B------:R-:W-:-:S11]  /*03c0*/  ISETP.NE.AND P3, PT, R20, RZ, PT ;  /* 0x000000ff1400720c */ /* 0x000fd60003f65270 */
[----:B------:R-:W-:-:S04]  /*03d0*/  @P0 IADD3 R7, PT, PT, R7, 0x1, RZ ;  /* 0x0000000107070810 */ /* 0x000fc80007ffe0ff */
[----:B------:R-:W-:-:S05]  /*03e0*/  MOV R11, R7 ;  /* 0x00000007000b7202 */ /* 0x000fca0000000f00 */
[----:B------:R-:W-:Y:S01]  /*03f0*/  @!P2 IMAD.MOV R11, RZ, RZ, -R11 ;  /* 0x000000ffff0ba224 */ /* 0x000fe200078e0a0b */
[----:B------:R-:W-:-:S05]  /*0400*/  @!P3 LOP3.LUT R11, RZ, R20, RZ, 0x33, !PT ;  /* 0x00000014ff0bb212 */ /* 0x000fca00078e33ff */
[----:B------:R-:W-:-:S05]  /*0410*/  IMAD R8, R20, R11, RZ ;  /* 0x0000000b14087224 */ /* 0x000fca00078e02ff */
[----:B------:R-:W-:-:S04]  /*0420*/  IADD3 R7, PT, PT, R5, -R8, RZ ;  /* 0x8000000805077210 */ /* 0x000fc80007ffe0ff */
[----:B------:R-:W-:Y:S02]  /*0430*/  IABS R9, R7 ;  /* 0x0000000700097213 */ /* 0x000fe40000000000 */
[----:B------:R-:W-:-:S03]  /*0440*/  LOP3.LUT R7, R7, R2, RZ, 0x3c, !PT ;  /* 0x0000000207077212 */ /* 0x000fc600078e3cff */
[----:B------:R-:W-:Y:S01]  /*0450*/  IMAD.HI.U32 R4, R4, R9, RZ ;  /* 0x0000000904047227 */ /* 0x000fe200078e00ff */
[----:B------:R-:W-:Y:S02]  /*0460*/  ISETP.GE.AND P3, PT, R7, RZ, PT ;  /* 0x000000ff0700720c */ /* 0x000fe40003f66270 */
[----:B------:R-:W-:Y:S02]  /*0470*/  MOV R7, 0x3dcccccd ;  /* 0x3dcccccd00077802 */ /* 0x000fe40000000f00 */
[----:B------:R-:W-:-:S05]  /*0480*/  IADD3 R6, PT, PT, -R4, RZ, RZ ;  /* 0x000000ff04067210 */ /* 0x000fca0007ffe1ff */
[----:B------:R-:W-:-:S05]  /*0490*/  IMAD R9, R0, R6, R9 ;  /* 0x0000000600097224 */ /* 0x000fca00078e0209 */
[----:B------:R-:W-:-:S13]  /*04a0*/  ISETP.GT.U32.AND P2, PT, R0, R9, PT ;  /* 0x000000090000720c */ /* 0x000fda0003f44070 */
[-C--:B------:R-:W-:Y:S02]  /*04b0*/  @!P2 IADD3 R9, PT, PT, R9, -R0.reuse, RZ ;  /* 0x800000000909a210 */ /* 0x080fe40007ffe0ff */
[----:B------:R-:W-:Y:S02]  /*04c0*/  @!P2 IADD3 R4, PT, PT, R4, 0x1, RZ ;  /* 0x000000010404a810 */ /* 0x000fe40007ffe0ff */
[----:B------:R-:W-:Y:S02]  /*04d0*/  ISETP.GE.U32.AND P0, PT, R9, R0, PT ;  /* 0x000000000900720c */ /* 0x000fe40003f06070 */
[----:B------:R-:W-:-:S05]  /*04e0*/  I2FP.F32.S32 R0, R11 ;  /* 0x0000000b00007245 */ /* 0x000fca0000201400 */
[----:B------:R-:W-:-:S06]  /*04f0*/  FFMA R0, R0, R7, -6.4000000953674316406 ;  /* 0xc0cccccd00007423 */ /* 0x000fcc0000000007 */
[----:B------:R-:W-:-:S05]  /*0500*/  @P0 IADD3 R4, PT, PT, R4, 0x1, RZ ;  /* 0x0000000104040810 */ /* 0x000fca0007ffe0ff */
[----:B------:R-:W-:-:S05]  /*0510*/  @!P3 IMAD.MOV R4, RZ, RZ, -R4 ;  /* 0x000000ffff04b224 */ /* 0x000fca00078e0a04 */
[----:B------:R-:W-:-:S05]  /*0520*/  SEL R3, R3, R4, !P1 ;  /* 0x0000000403037207 */ /* 0x000fca0004800000 */
[----:B------:R-:W-:Y:S01]  /*0530*/  IMAD R2, R3, R2, R8 ;  /* 0x0000000203027224 */ /* 0x000fe200078e0208 */
[----:B------:R-:W-:-:S04]  /*0540*/  I2FP.F32.S32 R3, R3 ;  /* 0x0000000300037245 */ /* 0x000fc80000201400 */
[----:B------:R-:W-:Y:S01]  /*0550*/  IADD3 R2, PT, PT, R5, -R2, RZ ;  /* 0x8000000205027210 */ /* 0x000fe20007ffe0ff */
[----:B------:R-:W-:-:S03]  /*0560*/  FFMA R3, R3, R7, -6.4000000953674316406 ;  /* 0xc0cccccd03037423 */ /* 0x000fc60000000007 */
[----:B------:R-:W-:-:S05]  /*0570*/  I2FP.F32.S32 R2, R2 ;  /* 0x0000000200027245 */ /* 0x000fca0000201400 */
[----:B------:R-:W-:-:S04]  /*0580*/  FFMA R2, R2, R7, -6.4000000953674316406 ;  /* 0xc0cccccd02027423 */ /* 0x000fc80000000007 */
[----:B------:R-:W-:-:S04]  /*0590*/  FMUL R2, R2, R2 ;  /* 0x0000000202027220 */ /* 0x000fc80000400000 */
[----:B------:R-:W-:-:S04]  /*05a0*/  FFMA R3, R3, R3, R2 ;  /* 0x0000000303037223 */ /* 0x000fc80000000002 */
[----:B------:R-:W-:-:S05]  /*05b0*/  FFMA R7, R0, R0, R3 ;  /* 0x0000000000077223 */ /* 0x000fca0000000003 */
[----:B------:R-:W-:-:S13]  /*05c0*/  FSETP.GTU.AND P0, PT, R7, 4, PT ;  /* 0x408000000700780b */ /* 0x000fda0003f0c000 */
[----:B------:R-:W1:Y:S02]  /*05d0*/  @!P0 LDC.64 R2, c[0x0][0x380] ;  /* 0x0000e000ff028b82 */ /* 0x000e640000000a00 */
[----:B-1----:R-:W-:-:S05]  /*05e0*/  @!P0 IMAD.WIDE R2, R5, 0x4, R2 ;  /* 0x0000000405028825 */ /* 0x002fca00078e0202 */
[----:B0-----:R0:W-:Y:S01]  /*05f0*/  @!P0 STG.E desc[UR4][R2.64], RZ ;  /* 0x000000ff02008986 */ /* 0x0011e2000c101904 */
[----:B------:R-:W-:Y:S05]  /*0600*/  @!P0 EXIT ;  /* 0x000000000000894d */ /* 0x000fea0003800000 */
[----:B------:R-:W-:Y:S01]  /*0610*/  FSETP.GTU.AND P0, PT, R7, 4.6225004196166992188, PT ;  /* 0x4093eb860700780b */ /* 0x000fe20003f0c000 */
[----:B------:R-:W-:-:S12]  /*0620*/  BSSY.RECONVERGENT B0, `(.L_x_0) ;  /* 0x0000118000007945 */ /* 0x000fd80003800200 */
[----:B------:R-:W-:Y:S05]  /*0630*/  @P0 BRA `(.L_x_1) ;  /* 0x0000001000580947 */ /* 0x000fea0003800000 */
[----:B0-----:R-:W-:Y:S01]  /*0640*/  IADD3 R2, PT, PT, R7, -0xd000000, RZ ;  /* 0xf300000007027810 */ /* 0x001fe20007ffe0ff */
[----:B------:R0:W1:Y:S01]  /*0650*/  MUFU.RSQ R0, R7 ;  /* 0x0000000700007308 */ /* 0x0000620000001400 */
[----:B------:R-:W-:Y:S02]  /*0660*/  BSSY.RECONVERGENT B1, `(.L_x_2) ;  /* 0x000000c000017945 */ /* 0x000fe40003800200 */
[----:B------:R-:W-:-:S13]  /*0670*/  ISETP.GT.U32.AND P0, PT, R2, 0x727fffff, PT ;  /* 0x727fffff0200780c */ /* 0x000fda0003f04070 */
[----:B0-----:R-:W-:Y:S05]  /*0680*/  @!P0 BRA `(.L_x_3) ;  /* 0x0000000000148947 */ /* 0x001fea0003800000 */
[----:B-1----:R-:W-:Y:S02]  /*0690*/  MOV R0, R7 ;  /* 0x0000000700007202 */ /* 0x002fe40000000f00 */
[----:B------:R-:W-:-:S07]  /*06a0*/  MOV R10, 0x6c0 ;  /* 0x000006c0000a7802 */ /* 0x000fce0000000f00 */
[----:B------:R-:W-:Y:S05]  /*06b0*/  CALL.REL.NOINC `($__internal_0_$__cuda_sm20_sqrt_rn_f32_slowpath) ;  /* 0x0000001800507944 */ /* 0x000fea0003c00000 */
[----:B------:R-:W-:Y:S01]  /*06c0*/  MOV R8, R12 ;  /* 0x0000000c00087202 */ /* 0x000fe20000000f00 */
[----:B------:R-:W-:Y:S06]  /*06d0*/  BRA `(.L_x_4) ;  /* 0x0000000000107947 */ /* 0x000fec0003800000 */
.L_x_3:
[----:B-1----:R-:W-:Y:S01]  /*06e0*/  FMUL.FTZ R8, R7, R0 ;  /* 0x0000000007087220 */ /* 0x002fe20000410000 */
[----:B------:R-:W-:-:S03]  /*06f0*/  FMUL.FTZ R0, R0, 0.5 ;  /* 0x3f00000000007820 */ /* 0x000fc60000410000 */
[----:B------:R-:W-:-:S04]  /*0700*/  FFMA R3, -R8, R8, R7 ;  /* 0x0000000808037223 */ /* 0x000fc80000000107 */
[----:B------:R-:W-:-:S07]  /*0710*/  FFMA R8, R3, R0, R8 ;  /* 0x0000000003087223 */ /* 0x000fce0000000008 */
.L_x_4:
[----:B------:R-:W-:Y:S05]  /*0720*/  BSYNC.RECONVERGENT B1 ;  /* 0x0000000000017941 */ /* 0x000fea0003800200 */
.L_x_2:
[----:B------:R-:W-:-:S13]  /*0730*/  FSETP.GT.AND P0, PT, R8, 2, PT ;  /* 0x400000000800780b */ /* 0x000fda0003f04000 */
[----:B------:R-:W-:Y:S05]  /*0740*/  @!P0 BRA `(.L_x_1) ;  /* 0x0000001000148947 */ /* 0x000fea0003800000 */
[----:B------:R-:W0:Y:S01]  /*0750*/  LDC.64 R6, c[0x0][0x398] ;  /* 0x0000e600ff067b82 */ /* 0x000e220000000a00 */
[----:B------:R-:W-:-:S07]  /*0760*/  FADD R8, R8, -2 ;  /* 0xc000000008087421 */ /* 0x000fce0000000000 */
[----:B------:R-:W1:Y:S01]  /*0770*/  LDC.64 R14, c[0x0][0x380] ;  /* 0x0000e000ff0e7b82 */ /* 0x000e620000000a00 */
[----:B0-----:R-:W-:-:S05]  /*0780*/  IMAD.WIDE R6, R5, 0x4, R6 ;  /* 0x0000000405067825 */ /* 0x001fca00078e0206 */
[----:B------:R-:W2:Y:S01]  /*0790*/  LDG.E R13, desc[UR4][R6.64] ;  /* 0x00000004060d7981 */ /* 0x000ea2000c1e1900 */
[----:B------:R-:W0:Y:S01]  /*07a0*/  MUFU.RCP R9, R8 ;  /* 0x0000000800097308 */ /* 0x000e220000001000 */
[----:B------:R-:W-:Y:S01]  /*07b0*/  BSSY.RECONVERGENT B3, `(.L_x_5) ;  /* 0x000000d000037945 */ /* 0x000fe20003800200 */
[----:B-1----:R-:W-:-:S04]  /*07c0*/  IMAD.WIDE R14, R5, 0x4, R14 ;  /* 0x00000004050e7825 */ /* 0x002fc800078e020e */
[----:B0-----:R-:W-:-:S04]  /*07d0*/  FFMA R0, -R8, R9, 1 ;  /* 0x3f80000008007423 */ /* 0x001fc80000000109 */
[----:B------:R-:W-:Y:S01]  /*07e0*/  FFMA R0, R9, R0, R9 ;  /* 0x0000000009007223 */ /* 0x000fe20000000009 */
[----:B--2---:R-:W-:-:S04]  /*07f0*/  FMUL R3, |R13|, 1.4999999621068127453e-05 ;  /* 0x377ba8820d037820 */ /* 0x004fc80000400200 */
[----:B------:R-:W0:Y:S01]  /*0800*/  FCHK P0, R3, R8 ;  /* 0x0000000803007302 */ /* 0x000e220000000000 */
[----:B------:R-:W-:-:S04]  /*0810*/  FFMA R9, R3, R0, RZ ;  /* 0x0000000003097223 */ /* 0x000fc800000000ff */
[----:B------:R-:W-:-:S04]  /*0820*/  FFMA R2, -R8, R9, R3 ;  /* 0x0000000908027223 */ /* 0x000fc80000000103 */
[----:B------:R-:W-:Y:S01]  /*0830*/  FFMA R0, R0, R2, R9 ;  /* 0x0000000200007223 */ /* 0x000fe20000000009 */
[----:B0-----:R-:W-:Y:S06]  /*0840*/  @!P0 BRA `(.L_x_6) ;  /* 0x00000000000c8947 */ /* 0x001fec0003800000 */
[----:B------:R-:W-:Y:S02]  /*0850*/  MOV R0, R8 ;  /* 0x0000000800007202 */ /* 0x000fe40000000f00 */
[----:B------:R-:W-:-:S07]  /*0860*/  MOV R4, 0x880 ;  /* 0x0000088000047802 */ /* 0x000fce0000000f00 */
[----:B------:R-:W-:Y:S05]  /*0870*/  CALL.REL.NOINC `($__internal_1_$__cuda_sm3x_div_rn_noftz_f32_slowpath) ;  /* 0x00000018003c7944 */ /* 0x000fea0003c00000 */
.L_x_6:
[----:B------:R-:W-:Y:S05]  /*0880*/  BSYNC.RECONVERGENT B3 ;  /* 0x0000000000037941 */ /* 0x000fea0003800200 */
.L_x_5:
[----:B------:R-:W-:Y:S01]  /*0890*/  VIADD R2, R0, 0xf3000000 ;  /* 0xf300000000027836 */ /* 0x000fe20000000000 */
[----:B------:R0:W1:Y:S01]  /*08a0*/  MUFU.RSQ R7, R0 ;  /* 0x0000000000077308 */ /* 0x0000620000001400 */
[----:B------:R-:W-:Y:S03]  /*08b0*/  BSSY.RECONVERGENT B1, `(.L_x_7) ;  /* 0x000000a000017945 */ /* 0x000fe60003800200 */
[----:B------:R-:W-:-:S13]  /*08c0*/  ISETP.GT.U32.AND P0, PT, R2, 0x727fffff, PT ;  /* 0x727fffff0200780c */ /* 0x000fda0003f04070 */
[----:B01----:R-:W-:Y:S05]  /*08d0*/  @!P0 BRA `(.L_x_8) ;  /* 0x00000000000c8947 */ /* 0x003fea0003800000 */
[----:B------:R-:W-:-:S07]  /*08e0*/  MOV R10, 0x900 ;  /* 0x00000900000a7802 */ /* 0x000fce0000000f00 */
[----:B------:R-:W-:Y:S05]  /*08f0*/  CALL.REL.NOINC `($__internal_0_$__cuda_sm20_sqrt_rn_f32_slowpath) ;  /* 0x0000001400c07944 */ /* 0x000fea0003c00000 */
[----:B------:R-:W-:Y:S05]  /*0900*/  BRA `(.L_x_9) ;  /* 0x0000000000107947 */ /* 0x000fea0003800000 */
.L_x_8:
[C---:B------:R-:W-:Y:S01]  /*0910*/  FMUL.FTZ R3, R7.reuse, R0 ;  /* 0x0000000007037220 */ /* 0x040fe20000410000 */
[----:B------:R-:W-:-:S03]  /*0920*/  FMUL.FTZ R12, R7, 0.5 ;  /* 0x3f000000070c7820 */ /* 0x000fc60000410000 */
[----:B------:R-:W-:-:S04]  /*0930*/  FFMA R0, -R3, R3, R0 ;  /* 0x0000000303007223 */ /* 0x000fc80000000100 */
[----:B------:R-:W-:-:S07]  /*0940*/  FFMA R12, R0, R12, R3 ;  /* 0x0000000c000c7223 */ /* 0x000fce0000000003 */
.L_x_9:
[----:B------:R-:W-:Y:S05]  /*0950*/  BSYNC.RECONVERGENT B1 ;  /* 0x0000000000017941 */ /* 0x000fea0003800200 */
.L_x_7:
[----:B------:R-:W-:Y:S01]  /*0960*/  HFMA2 R11, -RZ, RZ, 0, 0 ;  /* 0x00000000ff0b7431 */ /* 0x000fe200000001ff */
[----:B------:R-:W-:Y:S01]  /*0970*/  BSSY.RECONVERGENT B3, `(.L_x_10) ;  /* 0x0000055000037945 */ /* 0x000fe20003800200 */
[----:B------:R-:W-:-:S07]  /*0980*/  MOV R9, R12 ;  /* 0x0000000c00097202 */ /* 0x000fce0000000f00 */
.L_x_18:
[----:B------:R-:W-:Y:S01]  /*0990*/  MOV R7, 0x47823556 ;  /* 0x4782355600077802 */ /* 0x000fe20000000f00 */
[----:B------:R-:W-:Y:S01]  /*09a0*/  FMUL R3, R8, R9 ;  /* 0x0000000908037220 */ /* 0x000fe20000400000 */
[----:B------:R-:W-:Y:S01]  /*09b0*/  MOV R0, 0x377ba882 ;  /* 0x377ba88200007802 */ /* 0x000fe20000000f00 */
[----:B------:R-:W-:Y:S02]  /*09c0*/  BSSY.RECONVERGENT B4, `(.L_x_11) ;  /* 0x000000b000047945 */ /* 0x000fe40003800200 */
[----:B------:R-:W0:Y:S02]  /*09d0*/  FCHK P0, R3, 1.4999999621068127453e-05 ;  /* 0x377ba88203007902 */ /* 0x000e240000000000 */
[----:B------:R-:W-:-:S04]  /*09e0*/  FFMA R0, R7, -R0, 1 ;  /* 0x3f80000007007423 */ /* 0x000fc80000000800 */
[----:B------:R-:W-:-:S04]  /*09f0*/  FFMA R0, R0, R7, 66666.671875 ;  /* 0x4782355600007423 */ /* 0x000fc80000000007 */
[----:B------:R-:W-:-:S04]  /*0a00*/  FFMA R2, R3, R0, RZ ;  /* 0x0000000003027223 */ /* 0x000fc800000000ff */
[----:B------:R-:W-:-:S04]  /*0a10*/  FFMA R7, R2, -1.4999999621068127453e-05, R3 ;  /* 0xb77ba88202077823 */ /* 0x000fc80000000003 */
[----:B------:R-:W-:Y:S01]  /*0a20*/  FFMA R0, R0, R7, R2 ;  /* 0x0000000700007223 */ /* 0x000fe20000000002 */
[----:B0-----:R-:W-:Y:S06]  /*0a30*/  @!P0 BRA `(.L_x_12) ;  /* 0x00000000000c8947 */ /* 0x001fec0003800000 */
[----:B------:R-:W-:Y:S01]  /*0a40*/  HFMA2 R0, -RZ, RZ, 0.467529296875, -0.03521728515625 ;  /* 0x377ba882ff007431 */ /* 0x000fe200000001ff */
[----:B------:R-:W-:-:S07]  /*0a50*/  MOV R4, 0xa70 ;  /* 0x00000a7000047802 */ /* 0x000fce0000000f00 */
[----:B------:R-:W-:Y:S05]  /*0a60*/  CALL.REL.NOINC `($__internal_1_$__cuda_sm3x_div_rn_noftz_f32_slowpath) ;  /* 0x0000001400c07944 */ /* 0x000fea0003c00000 */
.L_x_12:
[----:B------:R-:W-:Y:S05]  /*0a70*/  BSYNC.RECONVERGENT B4 ;  /* 0x0000000000047941 */ /* 0x000fea0003800200 */
.L_x_11:
[----:B------:R-:W-:Y:S02]  /*0a80*/  FSETP.GEU.AND P0, PT, R0, 11.630000114440917969, PT ;  /* 0x413a147b0000780b */ /* 0x000fe40003f0e000 */
[----:B------:R-:W-:-:S11]  /*0a90*/  MOV R23, R12 ;  /* 0x0000000c00177202 */ /* 0x000fd60000000f00 */
[----:B------:R-:W-:Y:S05]  /*0aa0*/  @!P0 BRA `(.L_x_13) ;  /* 0x0000000400048947 */ /* 0x000fea0003800000 */
[----:B------:R-:W-:Y:S01]  /*0ab0*/  FMUL R2, R0, 9.7930002212524414062 ;  /* 0x411cb02100027820 */ /* 0x000fe20000400000 */
[----:B------:R-:W-:Y:S01]  /*0ac0*/  HFMA2 R7, -RZ, RZ, 1.5048828125, 33.21875 ;  /* 0x3e055027ff077431 */ /* 0x000fe200000001ff */
[----:B------:R-:W-:Y:S03]  /*0ad0*/  BSSY.RECONVERGENT B4, `(.L_x_14) ;  /* 0x0000029000047945 */ /* 0x000fe60003800200 */
[----:B------:R-:W-:-:S13]  /*0ae0*/  FSETP.GEU.AND P0, PT, R2, 1.175494350822287508e-38, PT ;  /* 0x008000000200780b */ /* 0x000fda0003f0e000 */
[----:B------:R-:W-:-:S04]  /*0af0*/  @!P0 FMUL R2, R2, 8388608 ;  /* 0x4b00000002028820 */ /* 0x000fc80000400000 */
[C---:B------:R-:W-:Y:S01]  /*0b00*/  VIADD R3, R2.reuse, 0xc0d55555 ;  /* 0xc0d5555502037836 */ /* 0x040fe20000000000 */
[----:B------:R-:W-:-:S04]  /*0b10*/  FSETP.NEU.AND P1, PT, R2, RZ, PT ;  /* 0x000000ff0200720b */ /* 0x000fc80003f2d000 */
[----:B------:R-:W-:-:S04]  /*0b20*/  LOP3.LUT R3, R3, 0xff800000, RZ, 0xc0, !PT ;  /* 0xff80000003037812 */ /* 0x000fc800078ec0ff */
[-C--:B------:R-:W-:Y:S02]  /*0b30*/  IADD3 R4, PT, PT, R2, -R3.reuse, RZ ;  /* 0x8000000302047210 */ /* 0x080fe40007ffe0ff */
[----:B------:R-:W-:-:S03]  /*0b40*/  I2FP.F32.S32 R3, R3 ;  /* 0x0000000300037245 */ /* 0x000fc60000201400 */
[----:B------:R-:W-:Y:S01]  /*0b50*/  FADD R6, R4, -1 ;  /* 0xbf80000004067421 */ /* 0x000fe20000000000 */
[----:B------:R-:W-:Y:S01]  /*0b60*/  FMUL R4, R0, 0.40999999642372131348 ;  /* 0x3ed1eb8500047820 */ /* 0x000fe20000400000 */
[----:B------:R-:W-:Y:S02]  /*0b70*/  FSEL R0, RZ, -23, P0 ;  /* 0xc1b80000ff007808 */ /* 0x000fe40000000000 */
[----:B------:R-:W-:Y:S01]  /*0b80*/  FFMA R7, R6, -R7, 0.14084610342979431152 ;  /* 0x3e1039f606077423 */ /* 0x000fe20000000807 */
[----:B------:R-:W0:Y:S01]  /*0b90*/  MUFU.RCP R17, R4 ;  /* 0x0000000400117308 */ /* 0x000e220000001000 */
[----:B------:R-:W-:Y:S01]  /*0ba0*/  ISETP.GT.U32.AND P0, PT, R2, 0x7f7fffff, PT ;  /* 0x7f7fffff0200780c */ /* 0x000fe20003f04070 */
[----:B------:R-:W-:Y:S01]  /*0bb0*/  FFMA R0, R3, 1.1920928955078125e-07, R0 ;  /* 0x3400000003007823 */ /* 0x000fe20000000000 */
[----:B------:R-:W-:Y:S01]  /*0bc0*/  FFMA R7, R6, R7, -0.12148627638816833496 ;  /* 0xbdf8cdcc06077423 */ /* 0x000fe20000000007 */
[----:B------:R-:W-:-:S03]  /*0bd0*/  MOV R3, 0x7f800000 ;  /* 0x7f80000000037802 */ /* 0x000fc60000000f00 */
[----:B------:R-:W-:-:S04]  /*0be0*/  FFMA R7, R6, R7, 0.13980610668659210205 ;  /* 0x3e0f295506077423 */ /* 0x000fc80000000007 */
[----:B------:R-:W-:-:S04]  /*0bf0*/  FFMA R7, R6, R7, -0.16684235632419586182 ;  /* 0xbe2ad8b906077423 */ /* 0x000fc80000000007 */
[----:B------:R-:W-:-:S04]  /*0c00*/  FFMA R7, R6, R7, 0.20012299716472625732 ;  /* 0x3e4ced0b06077423 */ /* 0x000fc80000000007 */
[----:B------:R-:W-:-:S04]  /*0c10*/  FFMA R7, R6, R7, -0.24999669194221496582 ;  /* 0xbe7fff2206077423 */ /* 0x000fc80000000007 */
[----:B------:R-:W-:-:S04]  /*0c20*/  FFMA R7, R6, R7, 0.33333182334899902344 ;  /* 0x3eaaaa7806077423 */ /* 0x000fc80000000007 */
[----:B------:R-:W-:-:S04]  /*0c30*/  FFMA R7, R6, R7, -0.5 ;  /* 0xbf00000006077423 */ /* 0x000fc80000000007 */
[----:B------:R-:W-:-:S04]  /*0c40*/  FMUL R7, R6, R7 ;  /* 0x0000000706077220 */ /* 0x000fc80000400000 */
[----:B------:R-:W-:Y:S01]  /*0c50*/  FFMA R7, R6, R7, R6 ;  /* 0x0000000706077223 */ /* 0x000fe20000000006 */
[----:B0-----:R-:W-:-:S03]  /*0c60*/  FFMA R6, -R4, R17, 1 ;  /* 0x3f80000004067423 */ /* 0x001fc60000000111 */
[----:B------:R-:W-:Y:S01]  /*0c70*/  FFMA R7, R0, 0.69314718246459960938, R7 ;  /* 0x3f31721800077823 */ /* 0x000fe20000000007 */
[----:B------:R-:W-:Y:S01]  /*0c80*/  @P0 FFMA R7, R2, R3, +INF ;  /* 0x7f80000002070423 */ /* 0x000fe20000000003 */
[----:B------:R-:W0:Y:S01]  /*0c90*/  FCHK P0, R9, R4 ;  /* 0x0000000409007302 */ /* 0x000e220000000000 */
[----:B------:R-:W-:Y:S02]  /*0ca0*/  FFMA R0, R17, R6, R17 ;  /* 0x0000000611007223 */ /* 0x000fe40000000011 */
[----:B------:R-:W-:Y:S02]  /*0cb0*/  FMUL R7, R7, 2.4390244483947753906 ;  /* 0x401c18fa07077820 */ /* 0x000fe40000400000 */
[----:B------:R-:W-:-:S03]  /*0cc0*/  FFMA R3, R0, R9, RZ ;  /* 0x0000000900037223 */ /* 0x000fc600000000ff */
[----:B------:R-:W-:Y:S01]  /*0cd0*/  FSEL R10, R7, -INF , P1 ;  /* 0xff800000070a7808 */ /* 0x000fe20000800000 */
[----:B------:R-:W-:-:S04]  /*0ce0*/  FFMA R2, -R4, R3, R9 ;  /* 0x0000000304027223 */ /* 0x000fc80000000109 */
[----:B------:R-:W-:Y:S01]  /*0cf0*/  FFMA R0, R0, R2, R3 ;  /* 0x0000000200007223 */ /* 0x000fe20000000003 */
[----:B------:R-:W-:Y:S01]  /*0d00*/  FFMA R2, R10, R9, -|R13| ;  /* 0x000000090a027223 */ /* 0x000fe20000000c0d */
[----:B0-----:R-:W-:Y:S06]  /*0d10*/  @!P0 BRA `(.L_x_15) ;  /* 0x0000000000108947 */ /* 0x001fec0003800000 */
[----:B------:R-:W-:Y:S02]  /*0d20*/  MOV R0, R4 ;  /* 0x0000000400007202 */ /* 0x000fe40000000f00 */
[----:B------:R-:W-:Y:S02]  /*0d30*/  MOV R3, R9 ;  /* 0x0000000900037202 */ /* 0x000fe40000000f00 */
[----:B------:R-:W-:-:S07]  /*0d40*/  MOV R4, 0xd60 ;  /* 0x00000d6000047802 */ /* 0x000fce0000000f00 */
[----:B------:R-:W-:Y:S05]  /*0d50*/  CALL.REL.NOINC `($__internal_1_$__cuda_sm3x_div_rn_noftz_f32_slowpath) ;  /* 0x0000001400047944 */ /* 0x000fea0003c00000 */
.L_x_15:
[----:B------:R-:W-:Y:S05]  /*0d60*/  BSYNC.RECONVERGENT B4 ;  /* 0x0000000000047941 */ /* 0x000fea0003800200 */
.L_x_14:
[----:B------:R-:W-:Y:S01]  /*0d70*/  FADD R7, R10, R0 ;  /* 0x000000000a077221 */ /* 0x000fe20000000000 */
[----:B------:R-:W-:Y:S03]  /*0d80*/  BSSY.RECONVERGENT B4, `(.L_x_16) ;  /* 0x000000d000047945 */ /* 0x000fe60003800200 */
[----:B------:R-:W0:Y:S08]  /*0d90*/  MUFU.RCP R0, R7 ;  /* 0x0000000700007308 */ /* 0x000e300000001000 */
[----:B------:R-:W1:Y:S01]  /*0da0*/  FCHK P0, R2, R7 ;  /* 0x0000000702007302 */ /* 0x000e620000000000 */
[----:B0-----:R-:W-:-:S04]  /*0db0*/  FFMA R3, -R7, R0, 1 ;  /* 0x3f80000007037423 */ /* 0x001fc80000000100 */
[----:B------:R-:W-:-:S04]  /*0dc0*/  FFMA R3, R0, R3, R0 ;  /* 0x0000000300037223 */ /* 0x000fc80000000000 */
[----:B------:R-:W-:-:S04]  /*0dd0*/  FFMA R0, R2, R3, RZ ;  /* 0x0000000302007223 */ /* 0x000fc800000000ff */
[----:B------:R-:W-:-:S04]  /*0de0*/  FFMA R4, -R7, R0, R2 ;  /* 0x0000000007047223 */ /* 0x000fc80000000102 */
[----:B------:R-:W-:Y:S01]  /*0df0*/  FFMA R0, R3, R4, R0 ;  /* 0x0000000403007223 */ /* 0x000fe20000000000 */
[----:B-1----:R-:W-:Y:S06]  /*0e00*/  @!P0 BRA `(.L_x_17) ;  /* 0x0000000000108947 */ /* 0x002fec0003800000 */
[----:B------:R-:W-:Y:S01]  /*0e10*/  MOV R0, R7 ;  /* 0x0000000700007202 */ /* 0x000fe20000000f00 */
[----:B------:R-:W-:Y:S01]  /*0e20*/  IMAD.MOV.U32 R3, RZ, RZ, R2 ;  /* 0x000000ffff037224 */ /* 0x000fe200078e0002 */
[----:B------:R-:W-:-:S07]  /*0e30*/  MOV R4, 0xe50 ;  /* 0x00000e5000047802 */ /* 0x000fce0000000f00 */
[----:B------:R-:W-:Y:S05]  /*0e40*/  CALL.REL.NOINC `($__internal_1_$__cuda_sm3x_div_rn_noftz_f32_slowpath) ;  /* 0x0000001000c87944 */ /* 0x000fea0003c00000 */
.L_x_17:
[----:B------:R-:W-:Y:S05]  /*0e50*/  BSYNC.RECONVERGENT B4 ;  /* 0x0000000000047941 */ /* 0x000fea0003800200 */
.L_x_16:
[----:B------:R-:W-:Y:S01]  /*0e60*/  FSETP.GEU.AND P1, PT, |R2|, 9.9999999747524270788e-07, PT ;  /* 0x358637bd0200780b */ /* 0x000fe20003f2e200 */
[----:B------:R-:W-:Y:S01]  /*0e70*/  FADD R9, -R0, R9 ;  /* 0x0000000900097221 */ /* 0x000fe20000000100 */
[C---:B------:R-:W-:Y:S02]  /*0e80*/  ISETP.GE.U32.AND P0, PT, R11.reuse, 0x9, PT ;  /* 0x000000090b00780c */ /* 0x040fe40003f06070 */
[----:B------:R-:W-:Y:S02]  /*0e90*/  IADD3 R11, PT, PT, R11, 0x1, RZ ;  /* 0x000000010b0b7810 */ /* 0x000fe40007ffe0ff */
[----:B------:R-:W-:-:S09]  /*0ea0*/  MOV R23, R9 ;  /* 0x0000000900177202 */ /* 0x000fd20000000f00 */
[----:B------:R-:W-:Y:S05]  /*0eb0*/  @!P0 BRA P1, `(.L_x_18) ;  /* 0xfffffff800b48947 */ /* 0x000fea000083ffff */
.L_x_13:
[----:B------:R-:W-:Y:S05]  /*0ec0*/  BSYNC.RECONVERGENT B3 ;  /* 0x0000000000037941 */ /* 0x000fea0003800200 */
.L_x_10:
[----:B------:R-:W-:Y:S01]  /*0ed0*/  HFMA2 R2, -RZ, RZ, 7.5078125, 0.33349609375 ;  /* 0x47823556ff027431 */ /* 0x000fe200000001ff */
[----:B------:R-:W-:Y:S01]  /*0ee0*/  MOV R3, 0x377ba882 ;  /* 0x377ba88200037802 */ /* 0x000fe20000000f00 */
[----:B------:R-:W-:Y:S01]  /*0ef0*/  FMUL R4, R8, R23 ;  /* 0x0000001708047220 */ /* 0x000fe20000400000 */
[----:B------:R-:W-:Y:S03]  /*0f00*/  BSSY.RECONVERGENT B3, `(.L_x_19) ;  /* 0x000000d000037945 */ /* 0x000fe60003800200 */
[----:B------:R-:W0:Y:S01]  /*0f10*/  FCHK P0, R4, 1.4999999621068127453e-05 ;  /* 0x377ba88204007902 */ /* 0x000e220000000000 */
[----:B------:R-:W-:-:S04]  /*0f20*/  FFMA R3, R2, -R3, 1 ;  /* 0x3f80000002037423 */ /* 0x000fc80000000803 */
[----:B------:R-:W-:-:S04]  /*0f30*/  FFMA R2, R3, R2, 66666.671875 ;  /* 0x4782355603027423 */ /* 0x000fc80000000002 */
[----:B------:R-:W-:-:S04]  /*0f40*/  FFMA R3, R2, R4, RZ ;  /* 0x0000000402037223 */ /* 0x000fc800000000ff */
[----:B------:R-:W-:-:S04]  /*0f50*/  FFMA R0, R3, -1.4999999621068127453e-05, R4 ;  /* 0xb77ba88203007823 */ /* 0x000fc80000000004 */
[----:B------:R-:W-:Y:S01]  /*0f60*/  FFMA R2, R2, R0, R3 ;  /* 0x0000000002027223 */ /* 0x000fe20000000003 */
[----:B0-----:R-:W-:Y:S06]  /*0f70*/  @!P0 BRA `(.L_x_20) ;  /* 0x0000000000148947 */ /* 0x001fec0003800000 */
[----:B------:R-:W-:Y:S02]  /*0f80*/  MOV R3, R4 ;  /* 0x0000000400037202 */ /* 0x000fe40000000f00 */
[----:B------:R-:W-:Y:S02]  /*0f90*/  MOV R0, 0x377ba882 ;  /* 0x377ba88200007802 */ /* 0x000fe40000000f00 */
[----:B------:R-:W-:-:S07]  /*0fa0*/  MOV R4, 0xfc0 ;  /* 0x00000fc000047802 */ /* 0x000fce0000000f00 */
[----:B------:R-:W-:Y:S05]  /*0fb0*/  CALL.REL.NOINC `($__internal_1_$__cuda_sm3x_div_rn_noftz_f32_slowpath) ;  /* 0x00000010006c7944 */ /* 0x000fea0003c00000 */
[----:B------:R-:W-:-:S07]  /*0fc0*/  IMAD.MOV.U32 R2, RZ, RZ, R0 ;  /* 0x000000ffff027224 */ /* 0x000fce00078e0000 */
.L_x_20:
[----:B------:R-:W-:Y:S05]  /*0fd0*/  BSYNC.RECONVERGENT B3 ;  /* 0x0000000000037941 */ /* 0x000fea0003800200 */
.L_x_19:
[----:B------:R-:W-:Y:S01]  /*0fe0*/  FSETP.GEU.AND P0, PT, R2, 11.630000114440917969, PT ;  /* 0x413a147b0200780b */ /* 0x000fe20003f0e000 */
[----:B------:R-:W-:-:S12]  /*0ff0*/  BSSY.RECONVERGENT B3, `(.L_x_21) ;  /* 0x0000071000037945 */ /* 0x000fd80003800200 */
[----:B------:R-:W-:Y:S05]  /*1000*/  @P0 BRA `(.L_x_22) ;  /* 0x0000000000880947 */ /* 0x000fea0003800000 */
[----:B------:R-:W-:Y:S01]  /*1010*/  HFMA2 R7, -RZ, RZ, 1.421875, 0.0022716522216796875 ;  /* 0x3db018a7ff077431 */ /* 0x000fe200000001ff */
[----:B------:R-:W-:Y:S01]  /*1020*/  MOV R0, 0x413a147b ;  /* 0x413a147b00007802 */ /* 0x000fe20000000f00 */
[----:B------:R-:W-:Y:S01]  /*1030*/  FMUL R3, R13, R2 ;  /* 0x000000020d037220 */ /* 0x000fe20000400000 */
[----:B------:R-:W-:Y:S03]  /*1040*/  BSSY.RECONVERGENT B4, `(.L_x_23) ;  /* 0x000000c000047945 */ /* 0x000fe60003800200 */
[----:B------:R-:W0:Y:S01]  /*1050*/  FCHK P0, R3, 11.630000114440917969 ;  /* 0x413a147b03007902 */ /* 0x000e220000000000 */
[----:B------:R-:W-:-:S04]  /*1060*/  FFMA R0, R7, -R0, 1 ;  /* 0x3f80000007007423 */ /* 0x000fc80000000800 */
[----:B------:R-:W-:-:S04]  /*1070*/  FFMA R0, R0, R7, 0.085984520614147186279 ;  /* 0x3db018a700007423 */ /* 0x000fc80000000007 */
[----:B------:R-:W-:-:S04]  /*1080*/  FFMA R2, R3, R0, RZ ;  /* 0x0000000003027223 */ /* 0x000fc800000000ff */
[----:B------:R-:W-:-:S04]  /*1090*/  FFMA R7, R2, -11.630000114440917969, R3 ;  /* 0xc13a147b02077823 */ /* 0x000fc80000000003 */
[----:B------:R-:W-:Y:S01]  /*10a0*/  FFMA R7, R0, R7, R2 ;  /* 0x0000000700077223 */ /* 0x000fe20000000002 */
[----:B0-----:R-:W-:Y:S06]  /*10b0*/  @!P0 BRA `(.L_x_24) ;  /* 0x0000000000108947 */ /* 0x001fec0003800000 */
[----:B------:R-:W-:Y:S02]  /*10c0*/  MOV R0, 0x413a147b ;  /* 0x413a147b00007802 */ /* 0x000fe40000000f00 */
[----:B------:R-:W-:-:S07]  /*10d0*/  MOV R4, 0x10f0 ;  /* 0x000010f000047802 */ /* 0x000fce0000000f00 */
[----:B------:R-:W-:Y:S05]  /*10e0*/  CALL.REL.NOINC `($__internal_1_$__cuda_sm3x_div_rn_noftz_f32_slowpath) ;  /* 0x0000001000207944 */ /* 0x000fea0003c00000 */
[----:B------:R-:W-:-:S07]  /*10f0*/  MOV R7, R0 ;  /* 0x0000000000077202 */ /* 0x000fce0000000f00 */
.L_x_24:
[----:B------:R-:W-:Y:S05]  /*1100*/  BSYNC.RECONVERGENT B4 ;  /* 0x0000000000047941 */ /* 0x000fea0003800200 */
.L_x_23:
[----:B------:R-:W-:Y:S01]  /*1110*/  FMUL R0, R8, R8 ;  /* 0x0000000808007220 */ /* 0x000fe20000400000 */
[----:B------:R0:W-:Y:S01]  /*1120*/  STG.E desc[UR4][R14.64], R7 ;  /* 0x000000070e007986 */ /* 0x0001e2000c101904 */
[----:B------:R-:W-:Y:S02]  /*1130*/  BSSY.RECONVERGENT B4, `(.L_x_25) ;  /* 0x000000e000047945 */ /* 0x000fe40003800200 */
[----:B------:R-:W1:Y:S08]  /*1140*/  MUFU.RCP R3, R0 ;  /* 0x0000000000037308 */ /* 0x000e700000001000 */
[----:B------:R-:W2:Y:S01]  /*1150*/  FCHK P0, RZ, R0 ;  /* 0x00000000ff007302 */ /* 0x000ea20000000000 */
[----:B-1----:R-:W-:-:S04]  /*1160*/  FFMA R2, -R0, R3, 1 ;  /* 0x3f80000000027423 */ /* 0x002fc80000000103 */
[----:B------:R-:W-:-:S04]  /*1170*/  FFMA R2, R3, R2, R3 ;  /* 0x0000000203027223 */ /* 0x000fc80000000003 */
[----:B------:R-:W-:-:S04]  /*1180*/  FFMA R3, RZ, R2, RZ ;  /* 0x00000002ff037223 */ /* 0x000fc800000000ff */
[----:B------:R-:W-:-:S04]  /*1190*/  FFMA R4, -R0, R3, RZ ;  /* 0x0000000300047223 */ /* 0x000fc800000001ff */
[----:B------:R-:W-:Y:S01]  /*11a0*/  FFMA R3, R2, R4, R3 ;  /* 0x0000000402037223 */ /* 0x000fe20000000003 */
[----:B------:R-:W-:Y:S01]  /*11b0*/  HFMA2 R2, -RZ, RZ, 0, 0 ;  /* 0x00000000ff027431 */ /* 0x000fe200000001ff */
[----:B0-2---:R-:W-:Y:S06]  /*11c0*/  @!P0 BRA `(.L_x_26) ;  /* 0x0000000000108947 */ /* 0x005fec0003800000 */
[----:B------:R-:W-:Y:S02]  /*11d0*/  MOV R3, RZ ;  /* 0x000000ff00037202 */ /* 0x000fe40000000f00 */
[----:B------:R-:W-:-:S07]  /*11e0*/  MOV R4, 0x1200 ;  /* 0x0000120000047802 */ /* 0x000fce0000000f00 */
[----:B------:R-:W-:Y:S05]  /*11f0*/  CALL.REL.NOINC `($__internal_1_$__cuda_sm3x_div_rn_noftz_f32_slowpath) ;  /* 0x0000000c00dc7944 */ /* 0x000fea0003c00000 */
[----:B------:R-:W-:-:S07]  /*1200*/  IMAD.MOV.U32 R3, RZ, RZ, R0 ;  /* 0x000000ffff037224 */ /* 0x000fce00078e0000 */
.L_x_26:
[----:B------:R-:W-:Y:S05]  /*1210*/  BSYNC.RECONVERGENT B4 ;  /* 0x0000000000047941 */ /* 0x000fea0003800200 */
.L_x_25:
[----:B------:R-:W-:Y:S05]  /*1220*/  BRA `(.L_x_27) ;  /* 0x0000000400347947 */ /* 0x000fea0003800000 */
.L_x_22:
[----:B------:R-:W-:Y:S01]  /*1230*/  HFMA2 R0, -RZ, RZ, 1.7041015625, -3850 ;  /* 0x3ed1eb85ff007431 */ /* 0x000fe200000001ff */
[----:B------:R-:W-:Y:S01]  /*1240*/  MOV R3, 0x401c18fa ;  /* 0x401c18fa00037802 */ /* 0x000fe20000000f00 */
[----:B------:R-:W0:Y:S01]  /*1250*/  FCHK P0, R23, 0.40999999642372131348 ;  /* 0x3ed1eb8517007902 */ /* 0x000e220000000000 */
[----:B------:R-:W-:Y:S03]  /*1260*/  BSSY.RECONVERGENT B4, `(.L_x_28) ;  /* 0x000000b000047945 */ /* 0x000fe60003800200 */
[----:B------:R-:W-:-:S04]  /*1270*/  FFMA R0, R3, -R0, 1 ;  /* 0x3f80000003007423 */ /* 0x000fc80000000800 */
[----:B------:R-:W-:-:S04]  /*1280*/  FFMA R0, R0, R3, 2.4390244483947753906 ;  /* 0x401c18fa00007423 */ /* 0x000fc80000000003 */
[----:B------:R-:W-:-:S04]  /*1290*/  FFMA R4, R0, R23, RZ ;  /* 0x0000001700047223 */ /* 0x000fc800000000ff */
[----:B------:R-:W-:-:S04]  /*12a0*/  FFMA R3, R4, -0.40999999642372131348, R23 ;  /* 0xbed1eb8504037823 */ /* 0x000fc80000000017 */
[----:B------:R-:W-:Y:S01]  /*12b0*/  FFMA R0, R0, R3, R4 ;  /* 0x0000000300007223 */ /* 0x000fe20000000004 */
[----:B0-----:R-:W-:Y:S06]  /*12c0*/  @!P0 BRA `(.L_x_29) ;  /* 0x0000000000108947 */ /* 0x001fec0003800000 */
[----:B------:R-:W-:Y:S02]  /*12d0*/  MOV R3, R23 ;  /* 0x0000001700037202 */ /* 0x000fe40000000f00 */
[----:B------:R-:W-:Y:S02]  /*12e0*/  MOV R0, 0x3ed1eb85 ;  /* 0x3ed1eb8500007802 */ /* 0x000fe40000000f00 */
[----:B------:R-:W-:-:S07]  /*12f0*/  MOV R4, 0x1310 ;  /* 0x0000131000047802 */ /* 0x000fce0000000f00 */
[----:B------:R-:W-:Y:S05]  /*1300*/  CALL.REL.NOINC `($__internal_1_$__cuda_sm3x_div_rn_noftz_f32_slowpath) ;  /* 0x0000000c00987944 */ /* 0x000fea0003c00000 */
.L_x_29:
[----:B------:R-:W-:Y:S05]  /*1310*/  BSYNC.RECONVERGENT B4 ;  /* 0x0000000000047941 */ /* 0x000fea0003800200 */
.L_x_28:
[----:B------:R-:W-:Y:S01]  /*1320*/  FMUL R2, R2, 9.7930002212524414062 ;  /* 0x411cb02102027820 */ /* 0x000fe20000400000 */
[----:B------:R-:W-:Y:S01]  /*1330*/  IMAD.MOV.U32 R9, RZ, RZ, 0x3e055027 ;  /* 0x3e055027ff097424 */ /* 0x000fe200078e00ff */
[----:B------:R-:W-:Y:S03]  /*1340*/  BSSY.RECONVERGENT B4, `(.L_x_30) ;  /* 0x000002a000047945 */ /* 0x000fe60003800200 */
[----:B------:R-:W-:-:S13]  /*1350*/  FSETP.GEU.AND P0, PT, R2, 1.175494350822287508e-38, PT ;  /* 0x008000000200780b */ /* 0x000fda0003f0e000 */
[----:B------:R-:W-:-:S05]  /*1360*/  @!P0 FMUL R2, R2, 8388608 ;  /* 0x4b00000002028820 */ /* 0x000fca0000400000 */
[----:B------:R-:W-:-:S04]  /*1370*/  IADD3 R3, PT, PT, R2, -0x3f2aaaab, RZ ;  /* 0xc0d5555502037810 */ /* 0x000fc80007ffe0ff */
[----:B------:R-:W-:-:S04]  /*1380*/  LOP3.LUT R7, R3, 0xff800000, RZ, 0xc0, !PT ;  /* 0xff80000003077812 */ /* 0x000fc800078ec0ff */
[-C--:B------:R-:W-:Y:S02]  /*1390*/  IADD3 R3, PT, PT, R2, -R7.reuse, RZ ;  /* 0x8000000702037210 */ /* 0x080fe40007ffe0ff */
[----:B------:R-:W-:Y:S02]  /*13a0*/  I2FP.F32.S32 R4, R7 ;  /* 0x0000000700047245 */ /* 0x000fe40000201400 */
[----:B------:R-:W-:Y:S01]  /*13b0*/  MOV R7, 0x7f800000 ;  /* 0x7f80000000077802 */ /* 0x000fe20000000f00 */
[----:B------:R-:W-:-:S04]  /*13c0*/  FADD R6, R3, -1 ;  /* 0xbf80000003067421 */ /* 0x000fc80000000000 */
[----:B------:R-:W-:-:S04]  /*13d0*/  FFMA R3, R6, -R9, 0.14084610342979431152 ;  /* 0x3e1039f606037423 */ /* 0x000fc80000000809 */
[----:B------:R-:W-:-:S04]  /*13e0*/  FFMA R3, R6, R3, -0.12148627638816833496 ;  /* 0xbdf8cdcc06037423 */ /* 0x000fc80000000003 */
[----:B------:R-:W-:-:S04]  /*13f0*/  FFMA R3, R6, R3, 0.13980610668659210205 ;  /* 0x3e0f295506037423 */ /* 0x000fc80000000003 */
[----:B------:R-:W-:-:S04]  /*1400*/  FFMA R3, R6, R3, -0.16684235632419586182 ;  /* 0xbe2ad8b906037423 */ /* 0x000fc80000000003 */
[----:B------:R-:W-:-:S04]  /*1410*/  FFMA R3, R6, R3, 0.20012299716472625732 ;  /* 0x3e4ced0b06037423 */ /* 0x000fc80000000003 */
[----:B------:R-:W-:-:S04]  /*1420*/  FFMA R3, R6, R3, -0.24999669194221496582 ;  /* 0xbe7fff2206037423 */ /* 0x000fc80000000003 */
[----:B------:R-:W-:-:S04]  /*1430*/  FFMA R3, R6, R3, 0.33333182334899902344 ;  /* 0x3eaaaa7806037423 */ /* 0x000fc80000000003 */
[----:B------:R-:W-:Y:S01]  /*1440*/  FFMA R9, R6, R3, -0.5 ;  /* 0xbf00000006097423 */ /* 0x000fe20000000003 */
[----:B------:R-:W-:Y:S02]  /*1450*/  FSEL R3, RZ, -23, P0 ;  /* 0xc1b80000ff037808 */ /* 0x000fe40000000000 */
[----:B------:R-:W-:Y:S01]  /*1460*/  ISETP.GT.U32.AND P0, PT, R2, 0x7f7fffff, PT ;  /* 0x7f7fffff0200780c */ /* 0x000fe20003f04070 */
[----:B------:R-:W-:Y:S02]  /*1470*/  FMUL R9, R6, R9 ;  /* 0x0000000906097220 */ /* 0x000fe40000400000 */
[----:B------:R-:W-:Y:S02]  /*1480*/  FFMA R3, R4, 1.1920928955078125e-07, R3 ;  /* 0x3400000004037823 */ /* 0x000fe40000000003 */
[----:B------:R-:W-:-:S04]  /*1490*/  FFMA R6, R6, R9, R6 ;  /* 0x0000000906067223 */ /* 0x000fc80000000006 */
[----:B------:R-:W-:-:S04]  /*14a0*/  FFMA R3, R3, 0.69314718246459960938, R6 ;  /* 0x3f31721803037823 */ /* 0x000fc80000000006 */
[C---:B------:R-:W-:Y:S01]  /*14b0*/  @P0 FFMA R3, R2.reuse, R7, +INF ;  /* 0x7f80000002030423 */ /* 0x040fe20000000007 */
[----:B------:R-:W-:Y:S01]  /*14c0*/  FSETP.NEU.AND P0, PT, R2, RZ, PT ;  /* 0x000000ff0200720b */ /* 0x000fe20003f0d000 */
[----:B------:R-:W-:Y:S02]  /*14d0*/  HFMA2 R7, -RZ, RZ, 2.166015625, 85.3125 ;  /* 0x40555555ff077431 */ /* 0x000fe400000001ff */
[----:B------:R-:W-:Y:S01]  /*14e0*/  FMUL R2, R23, R23 ;  /* 0x0000001717027220 */ /* 0x000fe20000400000 */
[----:B------:R-:W-:-:S05]  /*14f0*/  FSEL R3, R3, -INF , P0 ;  /* 0xff80000003037808 */ /* 0x000fca0000000000 */
[----:B------:R-:W-:Y:S01]  /*1500*/  FMUL R3, R3, R0 ;  /* 0x0000000003037220 */ /* 0x000fe20000400000 */
[----:B------:R-:W-:Y:S02]  /*1510*/  MOV R0, 0x3e99999a ;  /* 0x3e99999a00007802 */ /* 0x000fe40000000f00 */
[----:B------:R-:W0:Y:S02]  /*1520*/  FCHK P0, R2, 0.30000001192092895508 ;  /* 0x3e99999a02007902 */ /* 0x000e240000000000 */
[----:B------:R1:W-:Y:S01]  /*1530*/  STG.E desc[UR4][R14.64], R3 ;  /* 0x000000030e007986 */ /* 0x0003e2000c101904 */
[----:B------:R-:W-:-:S04]  /*1540*/  FFMA R0, R7, -R0, 1 ;  /* 0x3f80000007007423 */ /* 0x000fc80000000800 */
[----:B------:R-:W-:-:S04]  /*1550*/  FFMA R7, R0, R7, 3.3333332538604736328 ;  /* 0x4055555500077423 */ /* 0x000fc80000000007 */
[----:B------:R-:W-:-:S04]  /*1560*/  FFMA R0, R2, R7, RZ ;  /* 0x0000000702007223 */ /* 0x000fc800000000ff */
[----:B------:R-:W-:-:S04]  /*1570*/  FFMA R4, R0, -0.30000001192092895508, R2 ;  /* 0xbe99999a00047823 */ /* 0x000fc80000000002 */
[----:B------:R-:W-:Y:S01]  /*1580*/  FFMA R0, R7, R4, R0 ;  /* 0x0000000407007223 */ /* 0x000fe20000000000 */
[----:B01----:R-:W-:Y:S06]  /*1590*/  @!P0 BRA `(.L_x_31) ;  /* 0x0000000000108947 */ /* 0x003fec0003800000 */
[----:B------:R-:W-:Y:S02]  /*15a0*/  MOV R3, R2 ;  /* 0x0000000200037202 */ /* 0x000fe40000000f00 */
[----:B------:R-:W-:Y:S02]  /*15b0*/  MOV R0, 0x3e99999a ;  /* 0x3e99999a00007802 */ /* 0x000fe40000000f00 */
[----:B------:R-:W-:-:S07]  /*15c0*/  MOV R4, 0x15e0 ;  /* 0x000015e000047802 */ /* 0x000fce0000000f00 */
[----:B------:R-:W-:Y:S05]  /*15d0*/  CALL.REL.NOINC `($__internal_1_$__cuda_sm3x_div_rn_noftz_f32_slowpath) ;  /* 0x0000000800e47944 */ /* 0x000fea0003c00000 */
.L_x_31:
[----:B------:R-:W-:Y:S05]  /*15e0*/  BSYNC.RECONVERGENT B4 ;  /* 0x0000000000047941 */ /* 0x000fea0003800200 */
.L_x_30:
[----:B------:R-:W-:Y:S01]  /*15f0*/  FMUL R10, R8, 0.40999999642372131348 ;  /* 0x3ed1eb85080a7820 */ /* 0x000fe20000400000 */
[----:B------:R-:W-:Y:S01]  /*1600*/  FMUL R3, R2, R23 ;  /* 0x0000001702037220 */ /* 0x000fe20000400000 */
[----:B------:R-:W-:Y:S01]  /*1610*/  BSSY.RECONVERGENT B4, `(.L_x_32) ;  /* 0x000000d000047945 */ /* 0x000fe20003800200 */
[----:B------:R-:W-:Y:S01]  /*1620*/  MOV R2, R0 ;  /* 0x0000000000027202 */ /* 0x000fe20000000f00 */
        /* <DEDUP_REMOVED lines=8> */
[----:B------:R-:W-:Y:S01]  /*16b0*/  IMAD.MOV.U32 R0, RZ, RZ, R10 ;  /* 0x000000ffff007224 */ /* 0x000fe200078e000a */
[----:B------:R-:W-:-:S07]  /*16c0*/  MOV R4, 0x16e0 ;  /* 0x000016e000047802 */ /* 0x000fce0000000f00 */
[----:B------:R-:W-:Y:S05]  /*16d0*/  CALL.REL.NOINC `($__internal_1_$__cuda_sm3x_div_rn_noftz_f32_slowpath) ;  /* 0x0000000800a47944 */ /* 0x000fea0003c00000 */
.L_x_33:
[----:B------:R-:W-:Y:S05]  /*16e0*/  BSYNC.RECONVERGENT B4 ;  /* 0x0000000000047941 */ /* 0x000fea0003800200 */
.L_x_32:
[----:B------:R-:W-:-:S07]  /*16f0*/  MOV R3, R0 ;  /* 0x0000000000037202 */ /* 0x000fce0000000f00 */
.L_x_27:
[----:B------:R-:W-:Y:S05]  /*1700*/  BSYNC.RECONVERGENT B3 ;  /* 0x0000000000037941 */ /* 0x000fea0003800200 */
.L_x_21:
[----:B------:R-:W-:-:S13]  /*1710*/  FSETP.GEU.AND P0, PT, R8, 0.15000000596046447754, PT ;  /* 0x3e19999a0800780b */ /* 0x000fda0003f0e000 */
[----:B------:R-:W-:Y:S05]  /*1720*/  @P0 EXIT ;  /* 0x000000000000094d */ /* 0x000fea0003800000 */
[----:B------:R-:W0:Y:S08]  /*1730*/  LDC.64 R6, c[0x0][0x3b0] ;  /* 0x0000ec00ff067b82 */ /* 0x000e300000000a00 */
[----:B------:R-:W1:Y:S01]  /*1740*/  LDC.64 R8, c[0x0][0x3b8] ;  /* 0x0000ee00ff087b82 */ /* 0x000e620000000a00 */
[----:B0-----:R-:W-:-:S05]  /*1750*/  IMAD.WIDE R6, R5, 0x4, R6 ;  /* 0x0000000405067825 */ /* 0x001fca00078e0206 */
[----:B------:R-:W-:Y:S01]  /*1760*/  STG.E desc[UR4][R6.64], R2 ;  /* 0x0000000206007986 */ /* 0x000fe2000c101904 */
[----:B-1----:R-:W-:-:S05]  /*1770*/  IMAD.WIDE R4, R5, 0x4, R8 ;  /* 0x0000000405047825 */ /* 0x002fca00078e0208 */
[----:B------:R-:W-:Y:S01]  /*1780*/  STG.E desc[UR4][R4.64], R3 ;  /* 0x0000000304007986 */ /* 0x000fe2000c101904 */
[----:B------:R-:W-:Y:S05]  /*1790*/  EXIT ;  /* 0x000000000000794d */ /* 0x000fea0003800000 */
.L_x_1:
[----:B------:R-:W-:Y:S05]  /*17a0*/  BSYNC.RECONVERGENT B0 ;  /* 0x0000000000007941 */ /* 0x000fea0003800200 */
.L_x_0:
[----:B------:R-:W1:Y:S02]  /*17b0*/  LDC.64 R14, c[0x0][0x398] ;  /* 0x0000e600ff0e7b82 */ /* 0x000e640000000a00 */
[----:B-1----:R-:W-:-:S05]  /*17c0*/  IMAD.WIDE R14, R5, 0x4, R14 ;  /* 0x00000004050e7825 */ /* 0x002fca00078e020e */
[----:B0-----:R-:W2:Y:S04]  /*17d0*/  LDG.E R2, desc[UR4][R14.64+0x4] ;  /* 0x000004040e027981 */ /* 0x001ea8000c1e1900 */
[----:B------:R-:W2:Y:S01]  /*17e0*/  LDG.E R9, desc[UR4][R14.64+-0x4] ;  /* 0xfffffc040e097981 */ /* 0x000ea2000c1e1900 */
[----:B------:R-:W-:Y:S01]  /*17f0*/  HFMA2 R7, -RZ, RZ, 2.3125, 0 ;  /* 0x40a00000ff077431 */ /* 0x000fe200000001ff */
[----:B------:R-:W-:Y:S01]  /*1800*/  MOV R0, 0x3e4ccccd ;  /* 0x3e4ccccd00007802 */ /* 0x000fe20000000f00 */
[----:B------:R-:W-:Y:S04]  /*1810*/  BSSY.RECONVERGENT B0, `(.L_x_34) ;  /* 0x000000d000007945 */ /* 0x000fe80003800200 */
[----:B------:R-:W-:-:S04]  /*1820*/  FFMA R0, R7, -R0, 1 ;  /* 0x3f80000007007423 */ /* 0x000fc80000000800 */
[----:B------:R-:W-:Y:S01]  /*1830*/  FFMA R0, R0, R7, 5 ;  /* 0x40a0000000007423 */ /* 0x000fe20000000007 */
[----:B--2---:R-:W-:-:S04]  /*1840*/  FADD R3, R2, -R9 ;  /* 0x8000000902037221 */ /* 0x004fc80000000000 */
[----:B------:R-:W0:Y:S01]  /*1850*/  FCHK P0, R3, 0.20000000298023223877 ;  /* 0x3e4ccccd03007902 */ /* 0x000e220000000000 */
[----:B------:R-:W-:-:S04]  /*1860*/  FFMA R8, R3, R0, RZ ;  /* 0x0000000003087223 */ /* 0x000fc800000000ff */
[----:B------:R-:W-:-:S04]  /*1870*/  FFMA R7, R8, -0.20000000298023223877, R3 ;  /* 0xbe4ccccd08077823 */ /* 0x000fc80000000003 */
[----:B------:R-:W-:Y:S01]  /*1880*/  FFMA R8, R0, R7, R8 ;  /* 0x0000000700087223 */ /* 0x000fe20000000008 */
[----:B0-----:R-:W-:Y:S06]  /*1890*/  @!P0 BRA `(.L_x_35) ;  /* 0x0000000000108947 */ /* 0x001fec0003800000 */
[----:B------:R-:W-:Y:S02]  /*18a0*/  MOV R0, 0x3e4ccccd ;  /* 0x3e4ccccd00007802 */ /* 0x000fe40000000f00 */
[----:B------:R-:W-:-:S07]  /*18b0*/  MOV R4, 0x18d0 ;  /* 0x000018d000047802 */ /* 0x000fce0000000f00 */
[----:B------:R-:W-:Y:S05]  /*18c0*/  CALL.REL.NOINC `($__internal_1_$__cuda_sm3x_div_rn_noftz_f32_slowpath) ;  /* 0x0000000800287944 */ /* 0x000fea0003c00000 */
[----:B------:R-:W-:-:S07]  /*18d0*/  MOV R8, R0 ;  /* 0x0000000000087202 */ /* 0x000fce0000000f00 */
.L_x_35:
[----:B------:R-:W-:Y:S05]  /*18e0*/  BSYNC.RECONVERGENT B0 ;  /* 0x0000000000007941 */ /* 0x000fea0003800200 */
.L_x_34:
[----:B------:R-:W0:Y:S08]  /*18f0*/  LDC R6, c[0x0][0x3c0] ;  /* 0x0000f000ff067b82 */ /* 0x000e300000000800 */
[----:B------:R-:W1:Y:S01]  /*1900*/  LDC.64 R16, c[0x0][0x398] ;  /* 0x0000e600ff107b82 */ /* 0x000e620000000a00 */
[----:B0-----:R-:W-:Y:S01]  /*1910*/  IADD3 R3, PT, PT, R5, -R6, RZ ;  /* 0x8000000605037210 */ /* 0x001fe20007ffe0ff */
[----:B------:R-:W-:-:S05]  /*1920*/  IMAD.WIDE R6, R6, 0x4, R14 ;  /* 0x0000000406067825 */ /* 0x000fca00078e020e */
[----:B------:R-:W2:Y:S01]  /*1930*/  LDG.E R10, desc[UR4][R6.64] ;  /* 0x00000004060a7981 */ /* 0x000ea2000c1e1900 */
[----:B-1----:R-:W-:-:S05]  /*1940*/  IMAD.WIDE R16, R3, 0x4, R16 ;  /* 0x0000000403107825 */ /* 0x002fca00078e0210 */
[----:B------:R-:W2:Y:S01]  /*1950*/  LDG.E R11, desc[UR4][R16.64] ;  /* 0x00000004100b7981 */ /* 0x000ea2000c1e1900 */
[----:B------:R-:W-:Y:S02]  /*1960*/  HFMA2 R3, -RZ, RZ, 1.57421875, -19.203125 ;  /* 0x3e4ccccdff037431 */ /* 0x000fe400000001ff */
[----:B------:R-:W-:-:S04]  /*1970*/  IMAD.MOV.U32 R12, RZ, RZ, 0x40a00000 ;  /* 0x40a00000ff0c7424 */ /* 0x000fc800078e00ff */
[----:B------:R-:W-:-:S04]  /*1980*/  FFMA R13, R12, -R3, 1 ;  /* 0x3f8000000c0d7423 */ /* 0x000fc80000000803 */
[----:B------:R-:W-:Y:S01]  /*1990*/  FFMA R12, R13, R12, 5 ;  /* 0x40a000000d0c7423 */ /* 0x000fe2000000000c */
[----:B------:R-:W-:Y:S01]  /*19a0*/  BSSY.RECONVERGENT B0, `(.L_x_36) ;  /* 0x000000b000007945 */ /* 0x000fe20003800200 */
        /* <DEDUP_REMOVED lines=10> */
.L_x_37:
[----:B------:R-:W-:Y:S05]  /*1a50*/  BSYNC.RECONVERGENT B0 ;  /* 0x0000000000007941 */ /* 0x000fea0003800200 */
.L_x_36:
[----:B------:R-:W0:Y:S01]  /*1a60*/  LDC.64 R16, c[0x0][0x398] ;  /* 0x0000e600ff107b82 */ /* 0x000e220000000a00 */
[----:B------:R-:W-:Y:S01]  /*1a70*/  IADD3 R18, PT, PT, R5, -R20, RZ ;  /* 0x8000001405127210 */ /* 0x000fe20007ffe0ff */
[----:B------:R-:W-:-:S05]  /*1a80*/  IMAD.WIDE R6, R20, 0x4, R14 ;  /* 0x0000000414067825 */ /* 0x000fca00078e020e */
[----:B------:R-:W2:Y:S01]  /*1a90*/  LDG.E R13, desc[UR4][R6.64] ;  /* 0x00000004060d7981 */ /* 0x000ea2000c1e1900 */
[----:B0-----:R-:W-:-:S06]  /*1aa0*/  IMAD.WIDE R16, R18, 0x4, R16 ;  /* 0x0000000412107825 */ /* 0x001fcc00078e0210 */
[----:B------:R-:W2:Y:S01]  /*1ab0*/  LDG.E R16, desc[UR4][R16.64] ;  /* 0x0000000410107981 */ /* 0x000ea2000c1e1900 */
[----:B------:R-:W-:Y:S01]  /*1ac0*/  HFMA2 R0, -RZ, RZ, 2.3125, 0 ;  /* 0x40a00000ff007431 */ /* 0x000fe200000001ff */
[----:B------:R-:W-:-:S05]  /*1ad0*/  MOV R3, 0x3e4ccccd ;  /* 0x3e4ccccd00037802 */ /* 0x000fca0000000f00 */
[----:B------:R-:W-:-:S04]  /*1ae0*/  FFMA R3, R0, -R3, 1 ;  /* 0x3f80000000037423 */ /* 0x000fc80000000803 */
[----:B------:R-:W-:Y:S01]  /*1af0*/  FFMA R0, R3, R0, 5 ;  /* 0x40a0000003007423 */ /* 0x000fe20000000000 */
[----:B------:R-:W-:Y:S01]  /*1b00*/  BSSY.RECONVERGENT B0, `(.L_x_38) ;  /* 0x000000d000007945 */ /* 0x000fe20003800200 */
[----:B------:R-:W-:Y:S02]  /*1b10*/  IMAD.IADD R20, R5, 0x1, R20 ;  /* 0x0000000105147824 */ /* 0x000fe400078e0214 */
[----:B--2---:R-:W-:-:S04]  /*1b20*/  FADD R19, R13, -R16 ;  /* 0x800000100d137221 */ /* 0x004fc80000000000 */
[----:B------:R-:W0:Y:S01]  /*1b30*/  FCHK P0, R19, 0.20000000298023223877 ;  /* 0x3e4ccccd13007902 */ /* 0x000e220000000000 */
[----:B------:R-:W-:-:S04]  /*1b40*/  FFMA R4, R0, R19, RZ ;  /* 0x0000001300047223 */ /* 0x000fc800000000ff */
[----:B------:R-:W-:-:S04]  /*1b50*/  FFMA R3, R4, -0.20000000298023223877, R19 ;  /* 0xbe4ccccd04037823 */ /* 0x000fc80000000013 */
[----:B------:R-:W-:Y:S01]  /*1b60*/  FFMA R3, R0, R3, R4 ;  /* 0x0000000300037223 */ /* 0x000fe20000000004 */
[----:B0-----:R-:W-:Y:S06]  /*1b70*/  @!P0 BRA `(.L_x_39) ;  /* 0x0000000000148947 */ /* 0x001fec0003800000 */
[----:B------:R-:W-:Y:S02]  /*1b80*/  MOV R3, R19 ;  /* 0x0000001300037202 */ /* 0x000fe40000000f00 */
[----:B------:R-:W-:Y:S02]  /*1b90*/  MOV R0, 0x3e4ccccd ;  /* 0x3e4ccccd00007802 */ /* 0x000fe40000000f00 */
[----:B------:R-:W-:-:S07]  /*1ba0*/  MOV R4, 0x1bc0 ;  /* 0x00001bc000047802 */ /* 0x000fce0000000f00 */
[----:B------:R-:W-:Y:S05]  /*1bb0*/  CALL.REL.NOINC `($__internal_1_$__cuda_sm3x_div_rn_noftz_f32_slowpath) ;  /* 0x00000004006c7944 */ /* 0x000fea0003c00000 */
[----:B------:R-:W-:-:S07]  /*1bc0*/  MOV R3, R0 ;  /* 0x0000000000037202 */ /* 0x000fce0000000f00 */
.L_x_39:
[----:B------:R-:W-:Y:S05]  /*1bd0*/  BSYNC.RECONVERGENT B0 ;  /* 0x0000000000007941 */ /* 0x000fea0003800200 */
.L_x_38:
[----:B------:R-:W0:Y:S01]  /*1be0*/  LDC.64 R6, c[0x0][0x3a0] ;  /* 0x0000e800ff067b82 */ /* 0x000e220000000a00 */
[----:B------:R-:W2:Y:S07]  /*1bf0*/  LDG.E R14, desc[UR4][R14.64] ;  /* 0x000000040e0e7981 */ /* 0x000eae000c1e1900 */
[----:B------:R-:W1:Y:S08]  /*1c00*/  LDC.64 R22, c[0x0][0x390] ;  /* 0x0000e400ff167b82 */ /* 0x000e700000000a00 */
[----:B------:R-:W3:Y:S01]  /*1c10*/  LDC.64 R24, c[0x0][0x388] ;  /* 0x0000e200ff187b82 */ /* 0x000ee20000000a00 */
[----:B0-----:R-:W-:-:S04]  /*1c20*/  IMAD.WIDE R20, R20, 0x4, R6 ;  /* 0x0000000414147825 */ /* 0x001fc800078e0206 */
[----:B------:R-:W-:Y:S02]  /*1c30*/  IMAD.WIDE R6, R18, 0x4, R6 ;  /* 0x0000000412067825 */ /* 0x000fe400078e0206 */
[----:B------:R-:W4:Y:S02]  /*1c40*/  LDG.E R20, desc[UR4][R20.64] ;  /* 0x0000000414147981 */ /* 0x000f24000c1e1900 */
[C---:B-1----:R-:W-:Y:S02]  /*1c50*/  IMAD.WIDE R22, R5.reuse, 0x4, R22 ;  /* 0x0000000405167825 */ /* 0x042fe400078e0216 */
[----:B------:R-:W4:Y:S04]  /*1c60*/  LDG.E R7, desc[UR4][R6.64] ;  /* 0x0000000406077981 */ /* 0x000f28000c1e1900 */
[----:B------:R-:W5:Y:S01]  /*1c70*/  LDG.E R23, desc[UR4][R22.64] ;  /* 0x0000000416177981 */ /* 0x000f62000c1e1900 */
[----:B---3--:R-:W-:-:S06]  /*1c80*/  IMAD.WIDE R24, R5, 0x4, R24 ;  /* 0x0000000405187825 */ /* 0x008fcc00078e0218 */
[----:B------:R-:W3:Y:S01]  /*1c90*/  LDG.E R25, desc[UR4][R24.64] ;  /* 0x0000000418197981 */ /* 0x000ee2000c1e1900 */
[----:B------:R-:W-:Y:S01]  /*1ca0*/  HFMA2 R0, -RZ, RZ, 2.3125, 0 ;  /* 0x40a00000ff007431 */ /* 0x000fe200000001ff */
[----:B------:R-:W-:-:S05]  /*1cb0*/  MOV R17, 0x3e4ccccd ;  /* 0x3e4ccccd00117802 */ /* 0x000fca0000000f00 */
[----:B------:R-:W-:-:S04]  /*1cc0*/  FFMA R19, R0, -R17, 1 ;  /* 0x3f80000000137423 */ /* 0x000fc80000000811 */
[----:B------:R-:W-:Y:S01]  /*1cd0*/  FFMA R0, R19, R0, 5 ;  /* 0x40a0000013007423 */ /* 0x000fe20000000000 */
[----:B------:R-:W-:Y:S01]  /*1ce0*/  BSSY.RECONVERGENT B0, `(.L_x_40) ;  /* 0x000000f000007945 */ /* 0x000fe20003800200 */
[----:B----4-:R-:W-:-:S04]  /*1cf0*/  FADD R17, R20, -R7 ;  /* 0x8000000714117221 */ /* 0x010fc80000000000 */
[----:B------:R-:W0:Y:S01]  /*1d00*/  FCHK P0, R17, 0.20000000298023223877 ;  /* 0x3e4ccccd11007902 */ /* 0x000e220000000000 */
[----:B-----5:R-:W-:Y:S01]  /*1d10*/  FMUL R12, R23, R12 ;  /* 0x0000000c170c7220 */ /* 0x020fe20000400000 */
[----:B------:R-:W-:-:S04]  /*1d20*/  FFMA R4, R0, R17, RZ ;  /* 0x0000001100047223 */ /* 0x000fc800000000ff */
[----:B------:R-:W-:Y:S01]  /*1d30*/  FFMA R19, R4, -0.20000000298023223877, R17 ;  /* 0xbe4ccccd04137823 */ /* 0x000fe20000000011 */
[----:B---3--:R-:W-:-:S03]  /*1d40*/  FFMA R7, R25, R8, R12 ;  /* 0x0000000819077223 */ /* 0x008fc6000000000c */
[----:B------:R-:W-:Y:S01]  /*1d50*/  FFMA R8, R0, R19, R4 ;  /* 0x0000001300087223 */ /* 0x000fe20000000004 */
[----:B--2---:R-:W-:Y:S01]  /*1d60*/  FFMA R12, R14, R3, R7 ;  /* 0x000000030e0c7223 */ /* 0x004fe20000000007 */
[----:B0-----:R-:W-:Y:S06]  /*1d70*/  @!P0 BRA `(.L_x_41) ;  /* 0x0000000000148947 */ /* 0x001fec0003800000 */
[----:B------:R-:W-:Y:S01]  /*1d80*/  MOV R3, R17 ;  /* 0x0000001100037202 */ /* 0x000fe20000000f00 */
[----:B------:R-:W-:Y:S01]  /*1d90*/  IMAD.MOV.U32 R0, RZ, RZ, 0x3e4ccccd ;  /* 0x3e4ccccdff007424 */ /* 0x000fe200078e00ff */
[----:B------:R-:W-:-:S07]  /*1da0*/  MOV R4, 0x1dc0 ;  /* 0x00001dc000047802 */ /* 0x000fce0000000f00 */
[----:B------:R-:W-:Y:S05]  /*1db0*/  CALL.REL.NOINC `($__internal_1_$__cuda_sm3x_div_rn_noftz_f32_slowpath) ;  /* 0x0000000000ec7944 */ /* 0x000fea0003c00000 */
[----:B------:R-:W-:-:S07]  /*1dc0*/  MOV R8, R0 ;  /* 0x0000000000087202 */ /* 0x000fce0000000f00 */
.L_x_41:
[----:B------:R-:W-:Y:S05]  /*1dd0*/  BSYNC.RECONVERGENT B0 ;  /* 0x0000000000007941 */ /* 0x000fea0003800200 */
.L_x_40:
[----:B------:R-:W-:Y:S01]  /*1de0*/  FADD R9, R2, R9 ;  /* 0x0000000902097221 */ /* 0x000fe20000000000 */
[----:B------:R-:W-:Y:S01]  /*1df0*/  HFMA2 R0, -RZ, RZ, 1.0341796875, -112.6875 ;  /* 0x3c23d70bff007431 */ /* 0x000fe200000001ff */
[----:B------:R-:W-:Y:S01]  /*1e00*/  MOV R7, 0x42c7ffff ;  /* 0x42c7ffff00077802 */ /* 0x000fe20000000f00 */
[----:B------:R-:W-:Y:S01]  /*1e10*/  BSSY.RECONVERGENT B0, `(.L_x_42) ;  /* 0x0000010000007945 */ /* 0x000fe20003800200 */
[----:B------:R-:W-:-:S04]  /*1e20*/  FADD R10, R10, R9 ;  /* 0x000000090a0a7221 */ /* 0x000fc80000000000 */
[----:B------:R-:W-:Y:S01]  /*1e30*/  FADD R10, R11, R10 ;  /* 0x0000000a0b0a7221 */ /* 0x000fe20000000000 */
[----:B------:R-:W-:-:S03]  /*1e40*/  FFMA R0, R7, -R0, 1 ;  /* 0x3f80000007007423 */ /* 0x000fc60000000800 */
[----:B------:R-:W-:Y:S01]  /*1e50*/  FADD R13, R13, R10 ;  /* 0x0000000a0d0d7221 */ /* 0x000fe20000000000 */
[----:B------:R-:W-:-:S03]  /*1e60*/  FFMA R0, R0, R7, 99.99999237060546875 ;  /* 0x42c7ffff00007423 */ /* 0x000fc60000000007 */
[----:B------:R-:W-:-:S04]  /*1e70*/  FADD R3, R16, R13 ;  /* 0x0000000d10037221 */ /* 0x000fc80000000000 */
[----:B------:R-:W-:-:S04]  /*1e80*/  FFMA R3, R14, -6, R3 ;  /* 0xc0c000000e037823 */ /* 0x000fc80000000003 */
[----:B------:R-:W0:Y:S01]  /*1e90*/  FCHK P0, R3, 0.010000000707805156708 ;  /* 0x3c23d70b03007902 */ /* 0x000e220000000000 */
[----:B------:R-:W-:-:S04]  /*1ea0*/  FFMA R2, R3, R0, RZ ;  /* 0x0000000003027223 */ /* 0x000fc800000000ff */
[----:B------:R-:W-:-:S04]  /*1eb0*/  FFMA R7, R2, -0.010000000707805156708, R3 ;  /* 0xbc23d70b02077823 */ /* 0x000fc80000000003 */
[----:B------:R-:W-:Y:S01]  /*1ec0*/  FFMA R0, R0, R7, R2 ;  /* 0x0000000700007223 */ /* 0x000fe20000000002 */
[----:B0-----:R-:W-:Y:S06]  /*1ed0*/  @!P0 BRA `(.L_x_43) ;  /* 0x00000000000c8947 */ /* 0x001fec0003800000 */
[----:B------:R-:W-:Y:S02]  /*1ee0*/  MOV R0, 0x3c23d70b ;  /* 0x3c23d70b00007802 */ /* 0x000fe40000000f00 */
[----:B------:R-:W-:-:S07]  /*1ef0*/  MOV R4, 0x1f10 ;  /* 0x00001f1000047802 */ /* 0x000fce0000000f00 */
[----:B------:R-:W-:Y:S05]  /*1f00*/  CALL.REL.NOINC `($__internal_1_$__cuda_sm3x_div_rn_noftz_f32_slowpath) ;  /* 0x0000000000987944 */ /* 0x000fea0003c00000 */
.L_x_43:
[----:B------:R-:W-:Y:S05]  /*1f10*/  BSYNC.RECONVERGENT B0 ;  /* 0x0000000000007941 */ /* 0x000fea0003800200 */
.L_x_42:
[----:B------:R-:W0:Y:S01]  /*1f20*/  LDC.64 R2, c[0x0][0x3a8] ;  /* 0x0000ea00ff027b82 */ /* 0x000e220000000a00 */
[----:B------:R-:W1:Y:S07]  /*1f30*/  LDCU UR6, c[0x0][0x3cc] ;  /* 0x00007980ff0677ac */ /* 0x000e6e0008000800 */
[----:B------:R-:W2:Y:S01]  /*1f40*/  LDC.64 R6, c[0x0][0x380] ;  /* 0x0000e000ff067b82 */ /* 0x000ea20000000a00 */
[----:B0-----:R-:W-:-:S06]  /*1f50*/  IMAD.WIDE R2, R5, 0x4, R2 ;  /* 0x0000000405027825 */ /* 0x001fcc00078e0202 */
[----:B------:R-:W3:Y:S01]  /*1f60*/  LDG.E R2, desc[UR4][R2.64] ;  /* 0x0000000402027981 */ /* 0x000ee2000c1e1900 */
[----:B--2---:R-:W-:-:S04]  /*1f70*/  IMAD.WIDE R6, R5, 0x4, R6 ;  /* 0x0000000405067825 */ /* 0x004fc800078e0206 */
[----:B---3--:R-:W-:-:S04]  /*1f80*/  FADD R9, R2, 1.4999999621068127453e-05 ;  /* 0x377ba88202097421 */ /* 0x008fc80000000000 */
[----:B------:R-:W-:-:S04]  /*1f90*/  FFMA R9, R9, R0, -R12 ;  /* 0x0000000009097223 */ /* 0x000fc8000000080c */
[----:B------:R-:W-:-:S04]  /*1fa0*/  FADD R9, R9, -R8 ;  /* 0x8000000809097221 */ /* 0x000fc80000000000 */
[----:B-1----:R-:W-:-:S04]  /*1fb0*/  FFMA R9, R9, UR6, R14 ;  /* 0x0000000609097c23 */ /* 0x002fc8000800000e */
[----:B------:R-:W-:-:S04]  /*1fc0*/  FMUL R9, R9, 0.80000001192092895508 ;  /* 0x3f4ccccd09097820 */ /* 0x000fc80000400000 */
[----:B------:R-:W-:-:S05]  /*1fd0*/  FFMA R9, R14, 0.19999998807907104492, R9 ;  /* 0x3e4ccccc0e097823 */ /* 0x000fca0000000009 */
[----:B------:R-:W-:Y:S01]  /*1fe0*/  STG.E desc[UR4][R6.64], R9 ;  /* 0x0000000906007986 */ /* 0x000fe2000c101904 */
[----:B------:R-:W-:Y:S05]  /*1ff0*/  EXIT ;  /* 0x000000000000794d */ /* 0x000fea0003800000 */
        .weak           $__internal_0_$__cuda_sm20_sqrt_rn_f32_slowpath
        .type           $__internal_0_$__cuda_sm20_sqrt_rn_f32_slowpath,@function
        .size           $__internal_0_$__cuda_sm20_sqrt_rn_f32_slowpath,($__internal_1_$__cuda_sm3x_div_rn_noftz_f32_slowpath - $__internal_0_$__cuda_sm20_sqrt_rn_f32_slowpath)
$__internal_0_$__cuda_sm20_sqrt_rn_f32_slowpath:
[----:B------:R-:W-:-:S13]  /*2000*/  LOP3.LUT P0, RZ, R0, 0x7fffffff, RZ, 0xc0, !PT ;  /* 0x7fffffff00ff7812 */ /* 0x000fda000780c0ff */
[----:B------:R-:W-:Y:S01]  /*2010*/  @!P0 MOV R2, R0 ;  /* 0x0000000000028202 */ /* 0x000fe20000000f00 */
[----:B------:R-:W-:Y:S06]  /*2020*/  @!P0 BRA `(.L_x_44) ;  /* 0x0000000000408947 */ /* 0x000fec0003800000 */
[----:B------:R-:W-:-:S13]  /*2030*/  FSETP.GEU.FTZ.AND P0, PT, R0, RZ, PT ;  /* 0x000000ff0000720b */ /* 0x000fda0003f1e000 */
[----:B------:R-:W-:Y:S01]  /*2040*/  @!P0 MOV R2, 0x7fffffff ;  /* 0x7fffffff00028802 */ /* 0x000fe20000000f00 */
[----:B------:R-:W-:Y:S06]  /*2050*/  @!P0 BRA `(.L_x_44) ;  /* 0x0000000000348947 */ /* 0x000fec0003800000 */
[----:B------:R-:W-:-:S13]  /*2060*/  FSETP.GTU.FTZ.AND P0, PT, |R0|, +INF , PT ;  /* 0x7f8000000000780b */ /* 0x000fda0003f1c200 */
[----:B------:R-:W-:Y:S01]  /*2070*/  @P0 FADD.FTZ R2, R0, 1 ;  /* 0x3f80000000020421 */ /* 0x000fe20000010000 */
[----:B------:R-:W-:Y:S06]  /*2080*/  @P0 BRA `(.L_x_44) ;  /* 0x0000000000280947 */ /* 0x000fec0003800000 */
[----:B------:R-:W-:-:S13]  /*2090*/  FSETP.NEU.FTZ.AND P0, PT, |R0|, +INF , PT ;  /* 0x7f8000000000780b */ /* 0x000fda0003f1d200 */
[----:B------:R-:W-:-:S04]  /*20a0*/  @P0 FFMA R3, R0, 1.84467440737095516160e+19, RZ ;  /* 0x5f80000000030823 */ /* 0x000fc800000000ff */
[----:B------:R-:W0:Y:S02]  /*20b0*/  @P0 MUFU.RSQ R2, R3 ;  /* 0x0000000300020308 */ /* 0x000e240000001400 */
[----:B0-----:R-:W-:Y:S01]  /*20c0*/  @P0 FMUL.FTZ R4, R3, R2 ;  /* 0x0000000203040220 */ /* 0x001fe20000410000 */
[----:B------:R-:W-:Y:S01]  /*20d0*/  @P0 FMUL.FTZ R9, R2, 0.5 ;  /* 0x3f00000002090820 */ /* 0x000fe20000410000 */
[----:B------:R-:W-:Y:S02]  /*20e0*/  @!P0 IMAD.MOV.U32 R2, RZ, RZ, R0 ;  /* 0x000000ffff028224 */ /* 0x000fe400078e0000 */
[----:B------:R-:W-:-:S04]  /*20f0*/  @P0 FADD.FTZ R6, -R4, -RZ ;  /* 0x800000ff04060221 */ /* 0x000fc80000010100 */
[----:B------:R-:W-:-:S04]  /*2100*/  @P0 FFMA R7, R4, R6, R3 ;  /* 0x0000000604070223 */ /* 0x000fc80000000003 */
[----:B------:R-:W-:-:S04]  /*2110*/  @P0 FFMA R7, R7, R9, R4 ;  /* 0x0000000907070223 */ /* 0x000fc80000000004 */
[----:B------:R-:W-:-:S07]  /*2120*/  @P0 FMUL.FTZ R2, R7, 2.3283064365386962891e-10 ;  /* 0x2f80000007020820 */ /* 0x000fce0000410000 */
.L_x_44:
[----:B------:R-:W-:Y:S01]  /*2130*/  HFMA2 R3, -RZ, RZ, 0, 0 ;  /* 0x00000000ff037431 */ /* 0x000fe200000001ff */
[----:B------:R-:W-:Y:S02]  /*2140*/  MOV R12, R2 ;  /* 0x00000002000c7202 */ /* 0x000fe40000000f00 */
[----:B------:R-:W-:-:S04]  /*2150*/  MOV R2, R10 ;  /* 0x0000000a00027202 */ /* 0x000fc80000000f00 */
[----:B------:R-:W-:Y:S05]  /*2160*/  RET.REL.NODEC R2 `(_Z14solveZMomentumPfS_S_S_S_S_S_S_iiif) ;  /* 0xffffffdc02a47950 */ /* 0x000fea0003c3ffff */
        .weak           $__internal_1_$__cuda_sm3x_div_rn_noftz_f32_slowpath
        .type           $__internal_1_$__cuda_sm3x_div_rn_noftz_f32_slowpath,@function
        .size           $__internal_1_$__cuda_sm3x_div_rn_noftz_f32_slowpath,(.L_x_406 - $__internal_1_$__cuda_sm3x_div_rn_noftz_f32_slowpath)
$__internal_1_$__cuda_sm3x_div_rn_noftz_f32_slowpath:
[----:B------:R-:W-:Y:S01]  /*2170*/  SHF.R.U32.HI R6, RZ, 0x17, R0 ;  /* 0x00000017ff067819 */ /* 0x000fe20000011600 */
[----:B------:R-:W-:Y:S01]  /*2180*/  BSSY.RECONVERGENT B1, `(.L_x_45) ;  /* 0x0000062000017945 */ /* 0x000fe20003800200 */
[----:B------:R-:W-:Y:S02]  /*2190*/  SHF.R.U32.HI R17, RZ, 0x17, R3 ;  /* 0x00000017ff117819 */ /* 0x000fe40000011603 */
[----:B------:R-:W-:Y:S02]  /*21a0*/  LOP3.LUT R6, R6, 0xff, RZ, 0xc0, !PT ;  /* 0x000000ff06067812 */ /* 0x000fe400078ec0ff */
[----:B------:R-:W-:Y:S02]  /*21b0*/  LOP3.LUT R17, R17, 0xff, RZ, 0xc0, !PT ;  /* 0x000000ff11117812 */ /* 0x000fe400078ec0ff */
[----:B------:R-:W-:Y:S02]  /*21c0*/  IADD3 R19, PT, PT, R6, -0x1, RZ ;  /* 0xffffffff06137810 */ /* 0x000fe40007ffe0ff */
[----:B------:R-:W-:-:S02]  /*21d0*/  IADD3 R21, PT, PT, R17, -0x1, RZ ;  /* 0xffffffff11157810 */ /* 0x000fc40007ffe0ff */
[----:B------:R-:W-:-:S04]  /*21e0*/  ISETP.GT.U32.AND P0, PT, R19, 0xfd, PT ;  /* 0x000000fd1300780c */ /* 0x000fc80003f04070 */
[----:B------:R-:W-:-:S13]  /*21f0*/  ISETP.GT.U32.OR P0, PT, R21, 0xfd, P0 ;  /* 0x000000fd1500780c */ /* 0x000fda0000704470 */
[----:B------:R-:W-:Y:S01]  /*2200*/  @!P0 MOV R7, RZ ;  /* 0x000000ff00078202 */ /* 0x000fe20000000f00 */
[----:B------:R-:W-:Y:S06]  /*2210*/  @!P0 BRA `(.L_x_46) ;  /* 0x00000000005c8947 */ /* 0x000fec0003800000 */
[----:B------:R-:W-:Y:S02]  /*2220*/  FSETP.GTU.FTZ.AND P0, PT, |R3|, +INF , PT ;  /* 0x7f8000000300780b */ /* 0x000fe40003f1c200 */
[----:B------:R-:W-:-:S04]  /*2230*/  FSETP.GTU.FTZ.AND P1, PT, |R0|, +INF , PT ;  /* 0x7f8000000000780b */ /* 0x000fc80003f3c200 */
[----:B------:R-:W-:-:S13]  /*2240*/  PLOP3.LUT P0, PT, P0, P1, PT, 0xf8, 0x8f ;  /* 0x00000000008f781c */ /* 0x000fda0000703f70 */
[----:B------:R-:W-:Y:S05]  /*2250*/  @P0 BRA `(.L_x_47) ;  /* 0x00000004004c0947 */ /* 0x000fea0003800000 */
[----:B------:R-:W-:-:S13]  /*2260*/  LOP3.LUT P0, RZ, R0, 0x7fffffff, R3, 0xc8, !PT ;  /* 0x7fffffff00ff7812 */ /* 0x000fda000780c803 */
[----:B------:R-:W-:Y:S05]  /*2270*/  @!P0 BRA `(.L_x_48) ;  /* 0x00000004003c8947 */ /* 0x000fea0003800000 */
[C---:B------:R-:W-:Y:S02]  /*2280*/  FSETP.NEU.FTZ.AND P1, PT, |R3|.reuse, +INF , PT ;  /* 0x7f8000000300780b */ /* 0x040fe40003f3d200 */
[----:B------:R-:W-:Y:S02]  /*2290*/  FSETP.NEU.FTZ.AND P2, PT, |R0|, +INF , PT ;  /* 0x7f8000000000780b */ /* 0x000fe40003f5d200 */
[----:B------:R-:W-:-:S11]  /*22a0*/  FSETP.NEU.FTZ.AND P0, PT, |R3|, +INF , PT ;  /* 0x7f8000000300780b */ /* 0x000fd60003f1d200 */
[----:B------:R-:W-:Y:S05]  /*22b0*/  @!P2 BRA !P1, `(.L_x_48) ;  /* 0x00000004002ca947 */ /* 0x000fea0004800000 */
[----:B------:R-:W-:-:S04]  /*22c0*/  LOP3.LUT P1, RZ, R3, 0x7fffffff, RZ, 0xc0, !PT ;  /* 0x7fffffff03ff7812 */ /* 0x000fc8000782c0ff */
[----:B------:R-:W-:-:S13]  /*22d0*/  PLOP3.LUT P1, PT, P2, P1, PT, 0x2f, 0xf2 ;  /* 0x0000000000f2781c */ /* 0x000fda0001722577 */
[----:B------:R-:W-:Y:S05]  /*22e0*/  @P1 BRA `(.L_x_49) ;  /* 0x0000000400181947 */ /* 0x000fea0003800000 */
[----:B------:R-:W-:-:S04]  /*22f0*/  LOP3.LUT P1, RZ, R0, 0x7fffffff, RZ, 0xc0, !PT ;  /* 0x7fffffff00ff7812 */ /* 0x000fc8000782c0ff */
[----:B------:R-:W-:-:S13]  /*2300*/  PLOP3.LUT P0, PT, P0, P1, PT, 0x2f, 0xf2 ;  /* 0x0000000000f2781c */ /* 0x000fda0000702577 */
[----:B------:R-:W-:Y:S05]  /*2310*/  @P0 BRA `(.L_x_50) ;  /* 0x0000000400000947 */ /* 0x000fea0003800000 */
[----:B------:R-:W-:Y:S02]  /*2320*/  ISETP.GE.AND P0, PT, R21, RZ, PT ;  /* 0x000000ff1500720c */ /* 0x000fe40003f06270 */
[----:B------:R-:W-:-:S11]  /*2330*/  ISETP.GE.AND P1, PT, R19, RZ, PT ;  /* 0x000000ff1300720c */ /* 0x000fd60003f26270 */
[----:B------:R-:W-:Y:S01]  /*2340*/  @P0 IMAD.MOV.U32 R7, RZ, RZ, RZ ;  /* 0x000000ffff070224 */ /* 0x000fe200078e00ff */
[----:B------:R-:W-:Y:S01]  /*2350*/  @!P0 MOV R7, 0xffffffc0 ;  /* 0xffffffc000078802 */ /* 0x000fe20000000f00 */
[----:B------:R-:W-:Y:S01]  /*2360*/  @!P0 FFMA R3, R3, 1.84467440737095516160e+19, RZ ;  /* 0x5f80000003038823 */ /* 0x000fe200000000ff */
[----:B------:R-:W-:Y:S02]  /*2370*/  @!P1 FFMA R0, R0, 1.84467440737095516160e+19, RZ ;  /* 0x5f80000000009823 */ /* 0x000fe400000000ff */
[----:B------:R-:W-:-:S07]  /*2380*/  @!P1 IADD3 R7, PT, PT, R7, 0x40, RZ ;  /* 0x0000004007079810 */ /* 0x000fce0007ffe0ff */
.L_x_46:
[----:B------:R-:W-:Y:S01]  /*2390*/  LEA R19, R6, 0xc0800000, 0x17 ;  /* 0xc080000006137811 */ /* 0x000fe200078eb8ff */
[----:B------:R-:W-:Y:S01]  /*23a0*/  BSSY.RECONVERGENT B2, `(.L_x_51) ;  /* 0x0000036000027945 */ /* 0x000fe20003800200 */
[----:B------:R-:W-:Y:S02]  /*23b0*/  IADD3 R17, PT, PT, R17, -0x7f, RZ ;  /* 0xffffff8111117810 */ /* 0x000fe40007ffe0ff */
[----:B------:R-:W-:Y:S02]  /*23c0*/  IADD3 R24, PT, PT, -R19, R0, RZ ;  /* 0x0000000013187210 */ /* 0x000fe40007ffe1ff */
[C---:B------:R-:W-:Y:S01]  /*23d0*/  IADD3 R6, PT, PT, R17.reuse, 0x7f, -R6 ;  /* 0x0000007f11067810 */ /* 0x040fe20007ffe806 */
[----:B------:R-:W-:Y:S01]  /*23e0*/  IMAD R0, R17, -0x800000, R3 ;  /* 0xff80000011007824 */ /* 0x000fe200078e0203 */
[----:B------:R-:W0:Y:S01]  /*23f0*/  MUFU.RCP R22, R24 ;  /* 0x0000001800167308 */ /* 0x000e220000001000 */
[----:B------:R-:W-:Y:S01]  /*2400*/  FADD.FTZ R19, -R24, -RZ ;  /* 0x800000ff18137221 */ /* 0x000fe20000010100 */
[----:B------:R-:W-:-:S03]  /*2410*/  IADD3 R7, PT, PT, R6, R7, RZ ;  /* 0x0000000706077210 */ /* 0x000fc60007ffe0ff */
[----:B0-----:R-:W-:-:S04]  /*2420*/  FFMA R21, R22, R19, 1 ;  /* 0x3f80000016157423 */ /* 0x001fc80000000013 */
[----:B------:R-:W-:-:S04]  /*2430*/  FFMA R21, R22, R21, R22 ;  /* 0x0000001516157223 */ /* 0x000fc80000000016 */
[----:B------:R-:W-:-:S04]  /*2440*/  FFMA R22, R0, R21, RZ ;  /* 0x0000001500167223 */ /* 0x000fc800000000ff */
[----:B------:R-:W-:-:S04]  /*2450*/  FFMA R3, R19, R22, R0 ;  /* 0x0000001613037223 */ /* 0x000fc80000000000 */
[----:B------:R-:W-:-:S04]  /*2460*/  FFMA R22, R21, R3, R22 ;  /* 0x0000000315167223 */ /* 0x000fc80000000016 */
[----:B------:R-:W-:-:S04]  /*2470*/  FFMA R19, R19, R22, R0 ;  /* 0x0000001613137223 */ /* 0x000fc80000000000 */
[----:B------:R-:W-:-:S05]  /*2480*/  FFMA R0, R21, R19, R22 ;  /* 0x0000001315007223 */ /* 0x000fca0000000016 */
[----:B------:R-:W-:-:S04]  /*2490*/  SHF.R.U32.HI R3, RZ, 0x17, R0 ;  /* 0x00000017ff037819 */ /* 0x000fc80000011600 */
[----:B------:R-:W-:-:S04]  /*24a0*/  LOP3.LUT R6, R3, 0xff, RZ, 0xc0, !PT ;  /* 0x000000ff03067812 */ /* 0x000fc800078ec0ff */
[----:B------:R-:W-:-:S05]  /*24b0*/  IADD3 R3, PT, PT, R6, R7, RZ ;  /* 0x0000000706037210 */ /* 0x000fca0007ffe0ff */
[----:B------:R-:W-:-:S05]  /*24c0*/  VIADD R6, R3, 0xffffffff ;  /* 0xffffffff03067836 */ /* 0x000fca0000000000 */
[----:B------:R-:W-:-:S13]  /*24d0*/  ISETP.GE.U32.AND P0, PT, R6, 0xfe, PT ;  /* 0x000000fe0600780c */ /* 0x000fda0003f06070 */
[----:B------:R-:W-:Y:S05]  /*24e0*/  @!P0 BRA `(.L_x_52) ;  /* 0x0000000000808947 */ /* 0x000fea0003800000 */
[----:B------:R-:W-:-:S13]  /*24f0*/  ISETP.GT.AND P0, PT, R3, 0xfe, PT ;  /* 0x000000fe0300780c */ /* 0x000fda0003f04270 */
[----:B------:R-:W-:Y:S05]  /*2500*/  @P0 BRA `(.L_x_53) ;  /* 0x00000000006c0947 */ /* 0x000fea0003800000 */
[----:B------:R-:W-:-:S13]  /*2510*/  ISETP.GE.AND P0, PT, R3, 0x1, PT ;  /* 0x000000010300780c */ /* 0x000fda0003f06270 */
[----:B------:R-:W-:Y:S05]  /*2520*/  @P0 BRA `(.L_x_54) ;  /* 0x0000000000740947 */ /* 0x000fea0003800000 */
[----:B------:R-:W-:Y:S02]  /*2530*/  ISETP.GE.AND P0, PT, R3, -0x18, PT ;  /* 0xffffffe80300780c */ /* 0x000fe40003f06270 */
[----:B------:R-:W-:-:S11]  /*2540*/  LOP3.LUT R0, R0, 0x80000000, RZ, 0xc0, !PT ;  /* 0x8000000000007812 */ /* 0x000fd600078ec0ff */
[----:B------:R-:W-:Y:S05]  /*2550*/  @!P0 BRA `(.L_x_54) ;  /* 0x0000000000688947 */ /* 0x000fea0003800000 */
[-CC-:B------:R-:W-:Y:S01]  /*2560*/  FFMA.RZ R6, R21, R19.reuse, R22.reuse ;  /* 0x0000001315067223 */ /* 0x180fe2000000c016 */
[----:B------:R-:W-:Y:S01]  /*2570*/  IADD3 R17, PT, PT, R3, 0x20, RZ ;  /* 0x0000002003117810 */ /* 0x000fe20007ffe0ff */
[CCC-:B------:R-:W-:Y:S01]  /*2580*/  FFMA.RP R7, R21.reuse, R19.reuse, R22.reuse ;  /* 0x0000001315077223 */ /* 0x1c0fe20000008016 */
[----:B------:R-:W-:Y:S01]  /*2590*/  FFMA.RM R22, R21, R19, R22 ;  /* 0x0000001315167223 */ /* 0x000fe20000004016 */
[C---:B------:R-:W-:Y:S02]  /*25a0*/  ISETP.NE.AND P2, PT, R3.reuse, RZ, PT ;  /* 0x000000ff0300720c */ /* 0x040fe40003f45270 */
[----:B------:R-:W-:Y:S02]  /*25b0*/  LOP3.LUT R6, R6, 0x7fffff, RZ, 0xc0, !PT ;  /* 0x007fffff06067812 */ /* 0x000fe400078ec0ff */
[----:B------:R-:W-:Y:S02]  /*25c0*/  ISETP.NE.AND P1, PT, R3, RZ, PT ;  /* 0x000000ff0300720c */ /* 0x000fe40003f25270 */
[----:B------:R-:W-:-:S02]  /*25d0*/  LOP3.LUT R6, R6, 0x800000, RZ, 0xfc, !PT ;  /* 0x0080000006067812 */ /* 0x000fc400078efcff */
[----:B------:R-:W-:Y:S02]  /*25e0*/  IADD3 R3, PT, PT, -R3, RZ, RZ ;  /* 0x000000ff03037210 */ /* 0x000fe40007ffe1ff */
[----:B------:R-:W-:Y:S02]  /*25f0*/  SHF.L.U32 R17, R6, R17, RZ ;  /* 0x0000001106117219 */ /* 0x000fe400000006ff */
[----:B------:R-:W-:Y:S02]  /*2600*/  FSETP.NEU.FTZ.AND P0, PT, R7, R22, PT ;  /* 0x000000160700720b */ /* 0x000fe40003f1d000 */
[----:B------:R-:W-:Y:S02]  /*2610*/  SEL R3, R3, RZ, P2 ;  /* 0x000000ff03037207 */ /* 0x000fe40001000000 */
[----:B------:R-:W-:Y:S02]  /*2620*/  ISETP.NE.AND P1, PT, R17, RZ, P1 ;  /* 0x000000ff1100720c */ /* 0x000fe40000f25270 */
[----:B------:R-:W-:-:S02]  /*2630*/  SHF.R.U32.HI R22, RZ, R3, R6 ;  /* 0x00000003ff167219 */ /* 0x000fc40000011606 */
[----:B------:R-:W-:Y:S02]  /*2640*/  PLOP3.LUT P0, PT, P0, P1, PT, 0xf8, 0x8f ;  /* 0x00000000008f781c */ /* 0x000fe40000703f70 */
[----:B------:R-:W-:Y:S02]  /*2650*/  SHF.R.U32.HI R6, RZ, 0x1, R22 ;  /* 0x00000001ff067819 */ /* 0x000fe40000011616 */
[----:B------:R-:W-:-:S04]  /*2660*/  SEL R3, RZ, 0x1, !P0 ;  /* 0x00000001ff037807 */ /* 0x000fc80004000000 */
[----:B------:R-:W-:-:S04]  /*2670*/  LOP3.LUT R3, R3, 0x1, R6, 0xf8, !PT ;  /* 0x0000000103037812 */ /* 0x000fc800078ef806 */
[----:B------:R-:W-:-:S04]  /*2680*/  LOP3.LUT R3, R3, R22, RZ, 0xc0, !PT ;  /* 0x0000001603037212 */ /* 0x000fc800078ec0ff */
[----:B------:R-:W-:-:S04]  /*2690*/  IADD3 R3, PT, PT, R6, R3, RZ ;  /* 0x0000000306037210 */ /* 0x000fc80007ffe0ff */
[----:B------:R-:W-:Y:S01]  /*26a0*/  LOP3.LUT R0, R3, R0, RZ, 0xfc, !PT ;  /* 0x0000000003007212 */ /* 0x000fe200078efcff */
[----:B------:R-:W-:Y:S06]  /*26b0*/  BRA `(.L_x_54) ;  /* 0x0000000000107947 */ /* 0x000fec0003800000 */
.L_x_53:
[----:B------:R-:W-:-:S04]  /*26c0*/  LOP3.LUT R0, R0, 0x80000000, RZ, 0xc0, !PT ;  /* 0x8000000000007812 */ /* 0x000fc800078ec0ff */
[----:B------:R-:W-:Y:S01]  /*26d0*/  LOP3.LUT R0, R0, 0x7f800000, RZ, 0xfc, !PT ;  /* 0x7f80000000007812 */ /* 0x000fe200078efcff */
[----:B------:R-:W-:Y:S06]  /*26e0*/  BRA `(.L_x_54) ;  /* 0x0000000000047947 */ /* 0x000fec0003800000 */
.L_x_52:
[----:B------:R-:W-:-:S07]  /*26f0*/  LEA R0, R7, R0, 0x17 ;  /* 0x0000000007007211 */ /* 0x000fce00078eb8ff */
.L_x_54:
[----:B------:R-:W-:Y:S05]  /*2700*/  BSYNC.RECONVERGENT B2 ;  /* 0x0000000000027941 */ /* 0x000fea0003800200 */
.L_x_51:
[----:B------:R-:W-:Y:S05]  /*2710*/  BRA `(.L_x_55) ;  /* 0x0000000000207947 */ /* 0x000fea0003800000 */
.L_x_50:
[----:B------:R-:W-:-:S04]  /*2720*/  LOP3.LUT R0, R0, 0x80000000, R3, 0x48, !PT ;  /* 0x8000000000007812 */ /* 0x000fc800078e4803 */
[----:B------:R-:W-:Y:S01]  /*2730*/  LOP3.LUT R0, R0, 0x7f800000, RZ, 0xfc, !PT ;  /* 0x7f80000000007812 */ /* 0x000fe200078efcff */
[----:B------:R-:W-:Y:S06]  /*2740*/  BRA `(.L_x_55) ;  /* 0x0000000000147947 */ /* 0x000fec0003800000 */
.L_x_49:
[----:B------:R-:W-:Y:S01]  /*2750*/  LOP3.LUT R0, R0, 0x80000000, R3, 0x48, !PT ;  /* 0x8000000000007812 */ /* 0x000fe200078e4803 */
[----:B------:R-:W-:Y:S06]  /*2760*/  BRA `(.L_x_55) ;  /* 0x00000000000c7947 */ /* 0x000fec0003800000 */
.L_x_48:
[----:B------:R-:W0:Y:S01]  /*2770*/  MUFU.RSQ R0, -QNAN ;  /* 0xffc0000000007908 */ /* 0x000e220000001400 */
[----:B------:R-:W-:Y:S05]  /*2780*/  BRA `(.L_x_55) ;  /* 0x0000000000047947 */ /* 0x000fea0003800000 */
.L_x_47:
[----:B------:R-:W-:-:S07]  /*2790*/  FADD.FTZ R0, R3, R0 ;  /* 0x0000000003007221 */ /* 0x000fce0000010000 */
.L_x_55:
[----:B------:R-:W-:Y:S05]  /*27a0*/  BSYNC.RECONVERGENT B1 ;  /* 0x0000000000017941 */ /* 0x000fea0003800200 */
.L_x_45:
[----:B------:R-:W-:Y:S01]  /*27b0*/  HFMA2 R7, -RZ, RZ, 0, 0 ;  /* 0x00000000ff077431 */ /* 0x000fe200000001ff */
[----:B------:R-:W-:-:S04]  /*27c0*/  MOV R6, R4 ;  /* 0x0000000400067202 */ /* 0x000fc80000000f00 */
[----:B0-----:R-:W-:Y:S05]  /*27d0*/  RET.REL.NODEC R6 `(_Z14solveZMomentumPfS_S_S_S_S_S_S_iiif) ;  /* 0xffffffd806087950 */ /* 0x001fea0003c3ffff */
.L_x_56:
[----:B------:R-:W-:-:S00]  /*27e0*/  BRA `(.L_x_56) ;  /* 0xfffffffc00fc7947 */ /* 0x000fc0000383ffff */
[----:B------:R-:W-:-:S00]  /*27f0*/  NOP ;  /* 0x0000000000007918 */ /* 0x000fc00000000000 */
        /* <DEDUP_REMOVED lines=8> */
.L_x_406:


//--------------------- .text._Z14solveYMomentumPfS_S_S_S_S_S_S_iiif --------------------------
	.section	.text._Z14solveYMomentumPfS_S_S_S_S_S_S_iiif,"ax",@progbits
	.align	128
        .global         _Z14solveYMomentumPfS_S_S_S_S_S_S_iiif
        .type           _Z14solveYMomentumPfS_S_S_S_S_S_S_iiif,@function
        .size           _Z14solveYMomentumPfS_S_S_S_S_S_S_iiif,(.L_x_408 - _Z14solveYMomentumPfS_S_S_S_S_S_S_iiif)
        .other          _Z14solveYMomentumPfS_S_S_S_S_S_S_iiif,@"STO_CUDA_ENTRY STV_DEFAULT"
_Z14solveYMomentumPfS_S_S_S_S_S_S_iiif:
.text._Z14solveYMomentumPfS_S_S_S_S_S_S_iiif:
        /* <DEDUP_REMOVED lines=18> */
[----:B0-----:R-:W-:Y:S02]  /*0120*/  IADD3 R2, PT, PT, R4, 0xffffffe, RZ ;  /* 0x0ffffffe04027810 */ /* 0x001fe40007ffe0ff */
[----:B------:R-:W-:-:S04]  /*0130*/  IADD3 R4, PT, PT, R12, -0x1, RZ ;  /* 0xffffffff0c047810 */ /* 0x000fc80007ffe0ff */
[----:B------:R0:W1:Y:S02]  /*0140*/  F2I.FTZ.U32.TRUNC.NTZ R3, R2 ;  /* 0x0000000200037305 */ /* 0x000064000021f000 */
[----:B0-----:R-:W-:Y:S01]  /*0150*/  HFMA2 R2, -RZ, RZ, 0, 0 ;  /* 0x00000000ff027431 */ /* 0x001fe200000001ff */
[----:B-1----:R-:W-:-:S05]  /*0160*/  IADD3 R7, PT, PT, RZ, -R3, RZ ;  /* 0x80000003ff077210 */ /* 0x002fca0007ffe0ff */
[----:B------:R-:W-:-:S04]  /*0170*/  IMAD R7, R7, R0, RZ ;  /* 0x0000000007077224 */ /* 0x000fc800078e02ff */
[----:B------:R-:W-:Y:S01]  /*0180*/  IMAD.HI.U32 R3, R3, R7, R2 ;  /* 0x0000000703037227 */ /* 0x000fe200078e0002 */
[----:B------:R-:W-:-:S05]  /*0190*/  LOP3.LUT R2, RZ, R12, RZ, 0x33, !PT ;  /* 0x0000000cff027212 */ /* 0x000fca00078e33ff */
[----:B------:R-:W-:-:S05]  /*01a0*/  IMAD.HI.U32 R6, R3, R8, RZ ;  /* 0x0000000803067227 */ /* 0x000fca00078e00ff */
[----:B------:R-:W-:-:S05]  /*01b0*/  IADD3 R7, PT, PT, -R6, RZ, RZ ;  /* 0x000000ff06077210 */ /* 0x000fca0007ffe1ff */
[----:B------:R-:W-:-:S05]  /*01c0*/  IMAD R7, R0, R7, R8 ;  /* 0x0000000700077224 */ /* 0x000fca00078e0208 */
[----:B------:R-:W-:-:S13]  /*01d0*/  ISETP.GT.U32.AND P0, PT, R0, R7, PT ;  /* 0x000000070000720c */ /* 0x000fda0003f04070 */
[----:B------:R-:W-:-:S04]  /*01e0*/  @!P0 IADD3 R7, PT, PT, R7, -R0, RZ ;  /* 0x8000000007078210 */ /* 0x000fc80007ffe0ff */
[----:B------:R-:W-:-:S13]  /*01f0*/  ISETP.GT.U32.AND P0, PT, R0, R7, PT ;  /* 0x000000070000720c */ /* 0x000fda0003f04070 */
[----:B------:R-:W-:-:S05]  /*0200*/  @!P0 IADD3 R7, PT, PT, R7, -R0, RZ ;  /* 0x8000000007078210 */ /* 0x000fca0007ffe0ff */
[----:B------:R-:W-:-:S05]  /*0210*/  @!P2 IMAD.MOV R7, RZ, RZ, -R7 ;  /* 0x000000ffff07a224 */ /* 0x000fca00078e0a07 */
        /* <DEDUP_REMOVED lines=10> */
[----:B-1----:R-:W-:Y:S02]  /*02c0*/  MOV R6, RZ ;  /* 0x000000ff00067202 */ /* 0x002fe40000000f00 */
[----:B--2---:R-:W-:-:S05]  /*02d0*/  IADD3 R10, PT, PT, RZ, -R7, RZ ;  /* 0x80000007ff0a7210 */ /* 0x004fca0007ffe0ff */
[----:B------:R-:W-:Y:S01]  /*02e0*/  IMAD R11, R10, R9, RZ ;  /* 0x000000090a0b7224 */ /* 0x000fe200078e02ff */
[----:B------:R-:W-:-:S03]  /*02f0*/  IABS R10, R13 ;  /* 0x0000000d000a7213 */ /* 0x000fc60000000000 */
[----:B------:R-:W-:Y:S01]  /*0300*/  IMAD.HI.U32 R7, R7, R11, R6 ;  /* 0x0000000b07077227 */ /* 0x000fe200078e0006 */
[----:B------:R-:W-:-:S05]  /*0310*/  IADD3 R10, PT, PT, RZ, -R10, RZ ;  /* 0x8000000aff0a7210 */ /* 0x000fca0007ffe0ff */
[----:B------:R-:W-:-:S04]  /*0320*/  IMAD.HI.U32 R7, R7, R8, RZ ;  /* 0x0000000807077227 */ /* 0x000fc800078e00ff */
[----:B------:R-:W-:-:S05]  /*0330*/  IMAD R4, R7, R10, R8 ;  /* 0x0000000a07047224 */ /* 0x000fca00078e0208 */
[----:B------:R-:W-:-:S13]  /*0340*/  ISETP.GT.U32.AND P3, PT, R9, R4, PT ;  /* 0x000000040900720c */ /* 0x000fda0003f64070 */
[-C--:B------:R-:W-:Y:S01]  /*0350*/  @!P3 IADD3 R4, PT, PT, R4, -R9.reuse, RZ ;  /* 0x800000090404b210 */ /* 0x080fe20007ffe0ff */
[----:B------:R-:W-:Y:S01]  /*0360*/  @!P3 VIADD R7, R7, 0x1 ;  /* 0x000000010707b836 */ /* 0x000fe20000000000 */
[----:B------:R-:W-:Y:S02]  /*0370*/  ISETP.NE.AND P3, PT, R13, RZ, PT ;  /* 0x000000ff0d00720c */ /* 0x000fe40003f65270 */
[----:B------:R-:W-:Y:S02]  /*0380*/  ISETP.GE.U32.AND P0, PT, R4, R9, PT ;  /* 0x000000090400720c */ /* 0x000fe40003f06070 */
[----:B------:R-:W-:-:S04]  /*0390*/  LOP3.LUT R4, R5, R13, RZ, 0x3c, !PT ;  /* 0x0000000d05047212 */ /* 0x000fc800078e3cff */
[----:B------:R-:W-:-:S07]  /*03a0*/  ISETP.GE.AND P2, PT, R4, RZ, PT ;  /* 0x000000ff0400720c */ /* 0x000fce0003f46270 */
[----:B------:R-:W-:-:S04]  /*03b0*/  @P0 IADD3 R7, PT, PT, R7, 0x1, RZ ;  /* 0x0000000107070810 */ /* 0x000fc80007ffe0ff */
[----:B------:R-:W-:-:S04]  /*03c0*/  MOV R6, R7 ;  /* 0x0000000700067202 */ /* 0x000fc80000000f00 */
[----:B------:R-:W-:Y:S02]  /*03d0*/  @!P2 IADD3 R6, PT, PT, -R6, RZ, RZ ;  /* 0x000000ff0606a210 */ /* 0x000fe40007ffe1ff */
        /* <DEDUP_REMOVED lines=11> */
[----:B------:R-:W-:Y:S01]  /*0490*/  @!P2 IADD3 R9, PT, PT, R9, -R0, RZ ;  /* 0x800000000909a210 */ /* 0x000fe20007ffe0ff */
[----:B------:R-:W-:-:S03]  /*04a0*/  @!P2 VIADD R3, R3, 0x1 ;  /* 0x000000010303a836 */ /* 0x000fc60000000000 */
[----:B------:R-:W-:Y:S02]  /*04b0*/  ISETP.GE.U32.AND P0, PT, R9, R0, PT ;  /* 0x000000000900720c */ /* 0x000fe40003f06070 */
[----:B------:R-:W-:-:S05]  /*04c0*/  I2FP.F32.S32 R0, R6 ;  /* 0x0000000600007245 */ /* 0x000fca0000201400 */
[----:B------:R-:W-:-:S06]  /*04d0*/  FFMA R0, R0, R7, -6.4000000953674316406 ;  /* 0xc0cccccd00007423 */ /* 0x000fcc0000000007 */
[----:B------:R-:W-:-:S04]  /*04e0*/  @P0 IADD3 R3, PT, PT, R3, 0x1, RZ ;  /* 0x0000000103030810 */ /* 0x000fc80007ffe0ff */
[----:B------:R-:W-:-:S04]  /*04f0*/  @!P3 IADD3 R3, PT, PT, -R3, RZ, RZ ;  /* 0x000000ff0303b210 */ /* 0x000fc80007ffe1ff */
        /* <DEDUP_REMOVED lines=25> */
[----:B------:R-:W-:Y:S05]  /*0690*/  CALL.REL.NOINC `($__internal_2_$__cuda_sm20_sqrt_rn_f32_slowpath) ;  /* 0x0000001800507944 */ /* 0x000fea0003c00000 */
[----:B------:R-:W-:Y:S01]  /*06a0*/  IMAD.MOV.U32 R8, RZ, RZ, R12 ;  /* 0x000000ffff087224 */ /* 0x000fe200078e000c */
[----:B------:R-:W-:Y:S06]  /*06b0*/  BRA `(.L_x_61) ;  /* 0x0000000000107947 */ /* 0x000fec0003800000 */
.L_x_60:
[----:B-1----:R-:W-:Y:S01]  /*06c0*/  FMUL.FTZ R8, R7, R0 ;  /* 0x0000000007087220 */ /* 0x002fe20000410000 */
[----:B------:R-:W-:-:S03]  /*06d0*/  FMUL.FTZ R0, R0, 0.5 ;  /* 0x3f00000000007820 */ /* 0x000fc60000410000 */
[----:B------:R-:W-:-:S04]  /*06e0*/  FFMA R3, -R8, R8, R7 ;  /* 0x0000000808037223 */ /* 0x000fc80000000107 */
[----:B------:R-:W-:-:S07]  /*06f0*/  FFMA R8, R3, R0, R8 ;  /* 0x0000000003087223 */ /* 0x000fce0000000008 */
.L_x_61:
[----:B------:R-:W-:Y:S05]  /*0700*/  BSYNC.RECONVERGENT B1 ;  /* 0x0000000000017941 */ /* 0x000fea0003800200 */
.L_x_59:
        /* <DEDUP_REMOVED lines=20> */
[----:B------:R-:W-:Y:S05]  /*0850*/  CALL.REL.NOINC `($__internal_3_$__cuda_sm3x_div_rn_noftz_f32_slowpath) ;  /* 0x00000018003c7944 */ /* 0x000fea0003c00000 */
.L_x_63:
[----:B------:R-:W-:Y:S05]  /*0860*/  BSYNC.RECONVERGENT B3 ;  /* 0x0000000000037941 */ /* 0x000fea0003800200 */
.L_x_62:
[----:B------:R-:W-:Y:S01]  /*0870*/  IADD3 R2, PT, PT, R0, -0xd000000, RZ ;  /* 0xf300000000027810 */ /* 0x000fe20007ffe0ff */
[----:B------:R0:W1:Y:S01]  /*0880*/  MUFU.RSQ R7, R0 ;  /* 0x0000000000077308 */ /* 0x0000620000001400 */
[----:B------:R-:W-:Y:S02]  /*0890*/  BSSY.RECONVERGENT B1, `(.L_x_64) ;  /* 0x000000a000017945 */ /* 0x000fe40003800200 */
[----:B------:R-:W-:-:S13]  /*08a0*/  ISETP.GT.U32.AND P0, PT, R2, 0x727fffff, PT ;  /* 0x727fffff0200780c */ /* 0x000fda0003f04070 */
[----:B0-----:R-:W-:Y:S05]  /*08b0*/  @!P0 BRA `(.L_x_65) ;  /* 0x00000000000c8947 */ /* 0x001fea0003800000 */
[----:B------:R-:W-:-:S07]  /*08c0*/  MOV R10, 0x8e0 ;  /* 0x000008e0000a7802 */ /* 0x000fce0000000f00 */
[----:B-1----:R-:W-:Y:S05]  /*08d0*/  CALL.REL.NOINC `($__internal_2_$__cuda_sm20_sqrt_rn_f32_slowpath) ;  /* 0x0000001400c07944 */ /* 0x002fea0003c00000 */
[----:B------:R-:W-:Y:S05]  /*08e0*/  BRA `(.L_x_66) ;  /* 0x0000000000107947 */ /* 0x000fea0003800000 */
.L_x_65:
[C---:B-1----:R-:W-:Y:S01]  /*08f0*/  FMUL.FTZ R3, R7.reuse, R0 ;  /* 0x0000000007037220 */ /* 0x042fe20000410000 */
[----:B------:R-:W-:-:S03]  /*0900*/  FMUL.FTZ R12, R7, 0.5 ;  /* 0x3f000000070c7820 */ /* 0x000fc60000410000 */
[----:B------:R-:W-:-:S04]  /*0910*/  FFMA R0, -R3, R3, R0 ;  /* 0x0000000303007223 */ /* 0x000fc80000000100 */
[----:B------:R-:W-:-:S07]  /*0920*/  FFMA R12, R0, R12, R3 ;  /* 0x0000000c000c7223 */ /* 0x000fce0000000003 */
.L_x_66:
[----:B------:R-:W-:Y:S05]  /*0930*/  BSYNC.RECONVERGENT B1 ;  /* 0x0000000000017941 */ /* 0x000fea0003800200 */
.L_x_64:
[----:B------:R-:W-:Y:S01]  /*0940*/  HFMA2 R11, -RZ, RZ, 0, 0 ;  /* 0x00000000ff0b7431 */ /* 0x000fe200000001ff */
[----:B------:R-:W-:Y:S01]  /*0950*/  BSSY.RECONVERGENT B3, `(.L_x_67) ;  /* 0x0000055000037945 */ /* 0x000fe20003800200 */
[----:B------:R-:W-:-:S07]  /*0960*/  MOV R9, R12 ;  /* 0x0000000c00097202 */ /* 0x000fce0000000f00 */
.L_x_75:
        /* <DEDUP_REMOVED lines=11> */
[----:B------:R-:W-:Y:S01]  /*0a20*/  IMAD.MOV.U32 R0, RZ, RZ, 0x377ba882 ;  /* 0x377ba882ff007424 */ /* 0x000fe200078e00ff */
[----:B------:R-:W-:-:S07]  /*0a30*/  MOV R4, 0xa50 ;  /* 0x00000a5000047802 */ /* 0x000fce0000000f00 */
[----:B------:R-:W-:Y:S05]  /*0a40*/  CALL.REL.NOINC `($__internal_3_$__cuda_sm3x_div_rn_noftz_f32_slowpath) ;  /* 0x0000001400c07944 */ /* 0x000fea0003c00000 */
.L_x_69:
[----:B------:R-:W-:Y:S05]  /*0a50*/  BSYNC.RECONVERGENT B4 ;  /* 0x0000000000047941 */ /* 0x000fea0003800200 */
.L_x_68:
[----:B------:R-:W-:Y:S02]  /*0a60*/  FSETP.GEU.AND P0, PT, R0, 11.630000114440917969, PT ;  /* 0x413a147b0000780b */ /* 0x000fe40003f0e000 */
[----:B------:R-:W-:-:S11]  /*0a70*/  MOV R19, R12 ;  /* 0x0000000c00137202 */ /* 0x000fd60000000f00 */
[----:B------:R-:W-:Y:S05]  /*0a80*/  @!P0 BRA `(.L_x_70) ;  /* 0x0000000400048947 */ /* 0x000fea0003800000 */
[----:B------:R-:W-:Y:S01]  /*0a90*/  FMUL R2, R0, 9.7930002212524414062 ;  /* 0x411cb02100027820 */ /* 0x000fe20000400000 */
[----:B------:R-:W-:Y:S01]  /*0aa0*/  HFMA2 R7, -RZ, RZ, 1.5048828125, 33.21875 ;  /* 0x3e055027ff077431 */ /* 0x000fe200000001ff */
[----:B------:R-:W-:Y:S03]  /*0ab0*/  BSSY.RECONVERGENT B4, `(.L_x_71) ;  /* 0x0000029000047945 */ /* 0x000fe60003800200 */
[----:B------:R-:W-:-:S13]  /*0ac0*/  FSETP.GEU.AND P0, PT, R2, 1.175494350822287508e-38, PT ;  /* 0x008000000200780b */ /* 0x000fda0003f0e000 */
[----:B------:R-:W-:-:S05]  /*0ad0*/  @!P0 FMUL R2, R2, 8388608 ;  /* 0x4b00000002028820 */ /* 0x000fca0000400000 */
[C---:B------:R-:W-:Y:S02]  /*0ae0*/  IADD3 R3, PT, PT, R2.reuse, -0x3f2aaaab, RZ ;  /* 0xc0d5555502037810 */ /* 0x040fe40007ffe0ff */
[----:B------:R-:W-:Y:S02]  /*0af0*/  FSETP.NEU.AND P1, PT, R2, RZ, PT ;  /* 0x000000ff0200720b */ /* 0x000fe40003f2d000 */
        /* <DEDUP_REMOVED lines=32> */
[----:B------:R-:W-:Y:S01]  /*0d00*/  MOV R0, R4 ;  /* 0x0000000400007202 */ /* 0x000fe20000000f00 */
[----:B------:R-:W-:Y:S01]  /*0d10*/  IMAD.MOV.U32 R3, RZ, RZ, R9 ;  /* 0x000000ffff037224 */ /* 0x000fe200078e0009 */
[----:B------:R-:W-:-:S07]  /*0d20*/  MOV R4, 0xd40 ;  /* 0x00000d4000047802 */ /* 0x000fce0000000f00 */
[----:B------:R-:W-:Y:S05]  /*0d30*/  CALL.REL.NOINC `($__internal_3_$__cuda_sm3x_div_rn_noftz_f32_slowpath) ;  /* 0x0000001400047944 */ /* 0x000fea0003c00000 */
.L_x_72:
[----:B------:R-:W-:Y:S05]  /*0d40*/  BSYNC.RECONVERGENT B4 ;  /* 0x0000000000047941 */ /* 0x000fea0003800200 */
.L_x_71:
        /* <DEDUP_REMOVED lines=10> */
[----:B------:R-:W-:Y:S02]  /*0df0*/  MOV R0, R7 ;  /* 0x0000000700007202 */ /* 0x000fe40000000f00 */
[----:B------:R-:W-:Y:S02]  /*0e00*/  MOV R3, R2 ;  /* 0x0000000200037202 */ /* 0x000fe40000000f00 */
[----:B------:R-:W-:-:S07]  /*0e10*/  MOV R4, 0xe30 ;  /* 0x00000e3000047802 */ /* 0x000fce0000000f00 */
[----:B------:R-:W-:Y:S05]  /*0e20*/  CALL.REL.NOINC `($__internal_3_$__cuda_sm3x_div_rn_noftz_f32_slowpath) ;  /* 0x0000001000c87944 */ /* 0x000fea0003c00000 */
.L_x_74:
[----:B------:R-:W-:Y:S05]  /*0e30*/  BSYNC.RECONVERGENT B4 ;  /* 0x0000000000047941 */ /* 0x000fea0003800200 */
.L_x_73:
[----:B------:R-:W-:Y:S01]  /*0e40*/  FSETP.GEU.AND P1, PT, |R2|, 9.9999999747524270788e-07, PT ;  /* 0x358637bd0200780b */ /* 0x000fe20003f2e200 */
[----:B------:R-:W-:Y:S01]  /*0e50*/  FADD R9, -R0, R9 ;  /* 0x0000000900097221 */ /* 0x000fe20000000100 */
[C---:B------:R-:W-:Y:S02]  /*0e60*/  ISETP.GE.U32.AND P0, PT, R11.reuse, 0x9, PT ;  /* 0x000000090b00780c */ /* 0x040fe40003f06070 */
[----:B------:R-:W-:Y:S02]  /*0e70*/  IADD3 R11, PT, PT, R11, 0x1, RZ ;  /* 0x000000010b0b7810 */ /* 0x000fe40007ffe0ff */
[----:B------:R-:W-:-:S09]  /*0e80*/  MOV R19, R9 ;  /* 0x0000000900137202 */ /* 0x000fd20000000f00 */
[----:B------:R-:W-:Y:S05]  /*0e90*/  @!P0 BRA P1, `(.L_x_75) ;  /* 0xfffffff800b48947 */ /* 0x000fea000083ffff */
.L_x_70:
[----:B------:R-:W-:Y:S05]  /*0ea0*/  BSYNC.RECONVERGENT B3 ;  /* 0x0000000000037941 */ /* 0x000fea0003800200 */
.L_x_67:
        /* <DEDUP_REMOVED lines=11> */
[----:B------:R-:W-:Y:S01]  /*0f60*/  IMAD.MOV.U32 R3, RZ, RZ, R4 ;  /* 0x000000ffff037224 */ /* 0x000fe200078e0004 */
[----:B------:R-:W-:Y:S02]  /*0f70*/  MOV R0, 0x377ba882 ;  /* 0x377ba88200007802 */ /* 0x000fe40000000f00 */
[----:B------:R-:W-:-:S07]  /*0f80*/  MOV R4, 0xfa0 ;  /* 0x00000fa000047802 */ /* 0x000fce0000000f00 */
[----:B------:R-:W-:Y:S05]  /*0f90*/  CALL.REL.NOINC `($__internal_3_$__cuda_sm3x_div_rn_noftz_f32_slowpath) ;  /* 0x00000010006c7944 */ /* 0x000fea0003c00000 */
[----:B------:R-:W-:-:S07]  /*0fa0*/  MOV R2, R0 ;  /* 0x0000000000027202 */ /* 0x000fce0000000f00 */
.L_x_77:
[----:B------:R-:W-:Y:S05]  /*0fb0*/  BSYNC.RECONVERGENT B3 ;  /* 0x0000000000037941 */ /* 0x000fea0003800200 */
.L_x_76:
        /* <DEDUP_REMOVED lines=16> */
[----:B------:R-:W-:Y:S05]  /*10c0*/  CALL.REL.NOINC `($__internal_3_$__cuda_sm3x_div_rn_noftz_f32_slowpath) ;  /* 0x0000001000207944 */ /* 0x000fea0003c00000 */
[----:B------:R-:W-:-:S07]  /*10d0*/  MOV R7, R0 ;  /* 0x0000000000077202 */ /* 0x000fce0000000f00 */
.L_x_81:
[----:B------:R-:W-:Y:S05]  /*10e0*/  BSYNC.RECONVERGENT B4 ;  /* 0x0000000000047941 */ /* 0x000fea0003800200 */
.L_x_80:
        /* <DEDUP_REMOVED lines=10> */
[----:B------:R-:W-:Y:S01]  /*1190*/  IMAD.MOV.U32 R2, RZ, RZ, RZ ;  /* 0x000000ffff027224 */ /* 0x000fe200078e00ff */
[----:B0-2---:R-:W-:Y:S06]  /*11a0*/  @!P0 BRA `(.L_x_83) ;  /* 0x0000000000108947 */ /* 0x005fec0003800000 */
[----:B------:R-:W-:Y:S01]  /*11b0*/  HFMA2 R3, -RZ, RZ, 0, 0 ;  /* 0x00000000ff037431 */ /* 0x000fe200000001ff */
[----:B------:R-:W-:-:S07]  /*11c0*/  MOV R4, 0x11e0 ;  /* 0x000011e000047802 */ /* 0x000fce0000000f00 */
[----:B------:R-:W-:Y:S05]  /*11d0*/  CALL.REL.NOINC `($__internal_3_$__cuda_sm3x_div_rn_noftz_f32_slowpath) ;  /* 0x0000000c00dc7944 */ /* 0x000fea0003c00000 */
[----:B------:R-:W-:-:S07]  /*11e0*/  MOV R3, R0 ;  /* 0x0000000000037202 */ /* 0x000fce0000000f00 */
.L_x_83:
[----:B------:R-:W-:Y:S05]  /*11f0*/  BSYNC.RECONVERGENT B4 ;  /* 0x0000000000047941 */ /* 0x000fea0003800200 */
.L_x_82:
[----:B------:R-:W-:Y:S05]  /*1200*/  BRA `(.L_x_84) ;  /* 0x0000000400347947 */ /* 0x000fea0003800000 */
.L_x_79:
[----:B------:R-:W-:Y:S01]  /*1210*/  HFMA2 R3, -RZ, RZ, 2.0546875, 0.002429962158203125 ;  /* 0x401c18faff037431 */ /* 0x000fe200000001ff */
        /* <DEDUP_REMOVED lines=12> */
[----:B------:R-:W-:Y:S05]  /*12e0*/  CALL.REL.NOINC `($__internal_3_$__cuda_sm3x_div_rn_noftz_f32_slowpath) ;  /* 0x0000000c00987944 */ /* 0x000fea0003c00000 */
.L_x_86:
[----:B------:R-:W-:Y:S05]  /*12f0*/  BSYNC.RECONVERGENT B4 ;  /* 0x0000000000047941 */ /* 0x000fea0003800200 */
.L_x_85:
[----:B------:R-:W-:Y:S01]  /*1300*/  FMUL R2, R2, 9.7930002212524414062 ;  /* 0x411cb02102027820 */ /* 0x000fe20000400000 */
[----:B------:R-:W-:Y:S01]  /*1310*/  HFMA2 R9, -RZ, RZ, 1.5048828125, 33.21875 ;  /* 0x3e055027ff097431 */ /* 0x000fe200000001ff */
[----:B------:R-:W-:Y:S03]  /*1320*/  BSSY.RECONVERGENT B4, `(.L_x_87) ;  /* 0x000002a000047945 */ /* 0x000fe60003800200 */
[----:B------:R-:W-:-:S13]  /*1330*/  FSETP.GEU.AND P0, PT, R2, 1.175494350822287508e-38, PT ;  /* 0x008000000200780b */ /* 0x000fda0003f0e000 */
[----:B------:R-:W-:-:S04]  /*1340*/  @!P0 FMUL R2, R2, 8388608 ;  /* 0x4b00000002028820 */ /* 0x000fc80000400000 */
[----:B------:R-:W-:-:S05]  /*1350*/  VIADD R3, R2, 0xc0d55555 ;  /* 0xc0d5555502037836 */ /* 0x000fca0000000000 */
        /* <DEDUP_REMOVED lines=34> */
[----:B------:R-:W-:Y:S01]  /*1580*/  MOV R3, R2 ;  /* 0x0000000200037202 */ /* 0x000fe20000000f00 */
[----:B------:R-:W-:Y:S01]  /*1590*/  IMAD.MOV.U32 R0, RZ, RZ, 0x3e99999a ;  /* 0x3e99999aff007424 */ /* 0x000fe200078e00ff */
[----:B------:R-:W-:-:S07]  /*15a0*/  MOV R4, 0x15c0 ;  /* 0x000015c000047802 */ /* 0x000fce0000000f00 */
[----:B------:R-:W-:Y:S05]  /*15b0*/  CALL.REL.NOINC `($__internal_3_$__cuda_sm3x_div_rn_noftz_f32_slowpath) ;  /* 0x0000000800e47944 */ /* 0x000fea0003c00000 */
.L_x_88:
[----:B------:R-:W-:Y:S05]  /*15c0*/  BSYNC.RECONVERGENT B4 ;  /* 0x0000000000047941 */ /* 0x000fea0003800200 */
.L_x_87:
        /* <DEDUP_REMOVED lines=13> */
[----:B------:R-:W-:-:S07]  /*16a0*/  MOV R4, 0x16c0 ;  /* 0x000016c000047802 */ /* 0x000fce0000000f00 */
[----:B------:R-:W-:Y:S05]  /*16b0*/  CALL.REL.NOINC `($__internal_3_$__cuda_sm3x_div_rn_noftz_f32_slowpath) ;  /* 0x0000000800a47944 */ /* 0x000fea0003c00000 */
.L_x_90:
[----:B------:R-:W-:Y:S05]  /*16c0*/  BSYNC.RECONVERGENT B4 ;  /* 0x0000000000047941 */ /* 0x000fea0003800200 */
.L_x_89:
[----:B------:R-:W-:-:S07]  /*16d0*/  MOV R3, R0 ;  /* 0x0000000000037202 */ /* 0x000fce0000000f00 */
.L_x_84:
[----:B------:R-:W-:Y:S05]  /*16e0*/  BSYNC.RECONVERGENT B3 ;  /* 0x0000000000037941 */ /* 0x000fea0003800200 */
.L_x_78:
        /* <DEDUP_REMOVED lines=9> */
.L_x_58:
[----:B------:R-:W-:Y:S05]  /*1780*/  BSYNC.RECONVERGENT B0 ;  /* 0x0000000000007941 */ /* 0x000fea0003800200 */
.L_x_57:
        /* <DEDUP_REMOVED lines=17> */
[----:B------:R-:W-:Y:S05]  /*18a0*/  CALL.REL.NOINC `($__internal_3_$__cuda_sm3x_div_rn_noftz_f32_slowpath) ;  /* 0x0000000800287944 */ /* 0x000fea0003c00000 */
[----:B------:R-:W-:-:S07]  /*18b0*/  IMAD.MOV.U32 R8, RZ, RZ, R0 ;  /* 0x000000ffff087224 */ /* 0x000fce00078e0000 */
.L_x_92:
[----:B------:R-:W-:Y:S05]  /*18c0*/  BSYNC.RECONVERGENT B0 ;  /* 0x0000000000007941 */ /* 0x000fea0003800200 */
.L_x_91:
[----:B------:R-:W0:Y:S08]  /*18d0*/  LDC R18, c[0x0][0x3c0] ;  /* 0x0000f000ff127b82 */ /* 0x000e300000000800 */
[----:B------:R-:W1:Y:S01]  /*18e0*/  LDC.64 R16, c[0x0][0x390] ;  /* 0x0000e400ff107b82 */ /* 0x000e620000000a00 */
[----:B0-----:R-:W-:Y:S01]  /*18f0*/  IADD3 R19, PT, PT, R5, -R18, RZ ;  /* 0x8000001205137210 */ /* 0x001fe20007ffe0ff */
[----:B------:R-:W-:-:S05]  /*1900*/  IMAD.WIDE R6, R18, 0x4, R14 ;  /* 0x0000000412067825 */ /* 0x000fca00078e020e */
[----:B------:R-:W2:Y:S01]  /*1910*/  LDG.E R10, desc[UR4][R6.64] ;  /* 0x00000004060a7981 */ /* 0x000ea2000c1e1900 */
[----:B-1----:R-:W-:-:S05]  /*1920*/  IMAD.WIDE R16, R19, 0x4, R16 ;  /* 0x0000000413107825 */ /* 0x002fca00078e0210 */
[----:B------:R-:W2:Y:S01]  /*1930*/  LDG.E R11, desc[UR4][R16.64] ;  /* 0x00000004100b7981 */ /* 0x000ea2000c1e1900 */
[----:B------:R-:W-:Y:S01]  /*1940*/  HFMA2 R12, -RZ, RZ, 2.3125, 0 ;  /* 0x40a00000ff0c7431 */ /* 0x000fe200000001ff */
[----:B------:R-:W-:-:S05]  /*1950*/  MOV R3, 0x3e4ccccd ;  /* 0x3e4ccccd00037802 */ /* 0x000fca0000000f00 */
[----:B------:R-:W-:-:S04]  /*1960*/  FFMA R21, R12, -R3, 1 ;  /* 0x3f8000000c157423 */ /* 0x000fc80000000803 */
[----:B------:R-:W-:Y:S01]  /*1970*/  FFMA R12, R21, R12, 5 ;  /* 0x40a00000150c7423 */ /* 0x000fe2000000000c */
[----:B------:R-:W-:Y:S01]  /*1980*/  BSSY.RECONVERGENT B0, `(.L_x_93) ;  /* 0x000000c000007945 */ /* 0x000fe20003800200 */
[----:B------:R-:W-:Y:S01]  /*1990*/  IADD3 R18, PT, PT, R5, R18, RZ ;  /* 0x0000001205127210 */ /* 0x000fe20007ffe0ff */
        /* <DEDUP_REMOVED lines=9> */
[----:B------:R-:W-:-:S07]  /*1a30*/  MOV R12, R0 ;  /* 0x00000000000c7202 */ /* 0x000fce0000000f00 */
.L_x_94:
[----:B------:R-:W-:Y:S05]  /*1a40*/  BSYNC.RECONVERGENT B0 ;  /* 0x0000000000007941 */ /* 0x000fea0003800200 */
.L_x_93:
[----:B------:R-:W0:Y:S01]  /*1a50*/  LDC.64 R6, c[0x0][0x390] ;  /* 0x0000e400ff067b82 */ /* 0x000e220000000a00 */
[----:B------:R-:W-:Y:S02]  /*1a60*/  IMAD.IADD R3, R5, 0x1, -R13 ;  /* 0x0000000105037824 */ /* 0x000fe400078e0a0d */
[----:B------:R-:W-:-:S06]  /*1a70*/  IMAD.WIDE R16, R13, 0x4, R14 ;  /* 0x000000040d107825 */ /* 0x000fcc00078e020e */
[----:B------:R-:W2:Y:S01]  /*1a80*/  LDG.E R16, desc[UR4][R16.64] ;  /* 0x0000000410107981 */ /* 0x000ea2000c1e1900 */
[----:B0-----:R-:W-:-:S05]  /*1a90*/  IMAD.WIDE R6, R3, 0x4, R6 ;  /* 0x0000000403067825 */ /* 0x001fca00078e0206 */
[----:B------:R-:W2:Y:S01]  /*1aa0*/  LDG.E R13, desc[UR4][R6.64] ;  /* 0x00000004060d7981 */ /* 0x000ea2000c1e1900 */
[----:B------:R-:W-:Y:S01]  /*1ab0*/  HFMA2 R0, -RZ, RZ, 2.3125, 0 ;  /* 0x40a00000ff007431 */ /* 0x000fe200000001ff */
[----:B------:R-:W-:-:S05]  /*1ac0*/  MOV R3, 0x3e4ccccd ;  /* 0x3e4ccccd00037802 */ /* 0x000fca0000000f00 */
        /* <DEDUP_REMOVED lines=12> */
[----:B------:R-:W-:Y:S05]  /*1b90*/  CALL.REL.NOINC `($__internal_3_$__cuda_sm3x_div_rn_noftz_f32_slowpath) ;  /* 0x00000004006c7944 */ /* 0x000fea0003c00000 */
[----:B------:R-:W-:-:S07]  /*1ba0*/  MOV R3, R0 ;  /* 0x0000000000037202 */ /* 0x000fce0000000f00 */
.L_x_96:
[----:B------:R-:W-:Y:S05]  /*1bb0*/  BSYNC.RECONVERGENT B0 ;  /* 0x0000000000007941 */ /* 0x000fea0003800200 */
.L_x_95:
[----:B------:R-:W0:Y:S01]  /*1bc0*/  LDC.64 R22, c[0x0][0x3a0] ;  /* 0x0000e800ff167b82 */ /* 0x000e220000000a00 */
[----:B------:R-:W2:Y:S07]  /*1bd0*/  LDG.E R15, desc[UR4][R14.64] ;  /* 0x000000040e0f7981 */ /* 0x000eae000c1e1900 */
[----:B------:R-:W1:Y:S08]  /*1be0*/  LDC.64 R20, c[0x0][0x388] ;  /* 0x0000e200ff147b82 */ /* 0x000e700000000a00 */
[----:B------:R-:W3:Y:S01]  /*1bf0*/  LDC.64 R6, c[0x0][0x398] ;  /* 0x0000e600ff067b82 */ /* 0x000ee20000000a00 */
[----:B0-----:R-:W-:-:S04]  /*1c00*/  IMAD.WIDE R24, R18, 0x4, R22 ;  /* 0x0000000412187825 */ /* 0x001fc800078e0216 */
[----:B------:R-:W-:Y:S02]  /*1c10*/  IMAD.WIDE R22, R19, 0x4, R22 ;  /* 0x0000000413167825 */ /* 0x000fe400078e0216 */
[----:B------:R-:W4:Y:S04]  /*1c20*/  LDG.E R24, desc[UR4][R24.64] ;  /* 0x0000000418187981 */ /* 0x000f28000c1e1900 */
[----:B------:R-:W4:Y:S01]  /*1c30*/  LDG.E R23, desc[UR4][R22.64] ;  /* 0x0000000416177981 */ /* 0x000f22000c1e1900 */
[----:B-1----:R-:W-:-:S04]  /*1c40*/  IMAD.WIDE R20, R5, 0x4, R20 ;  /* 0x0000000405147825 */ /* 0x002fc800078e0214 */
[----:B---3--:R-:W-:Y:S02]  /*1c50*/  IMAD.WIDE R6, R5, 0x4, R6 ;  /* 0x0000000405067825 */ /* 0x008fe400078e0206 */
[----:B------:R-:W3:Y:S04]  /*1c60*/  LDG.E R21, desc[UR4][R20.64] ;  /* 0x0000000414157981 */ /* 0x000ee8000c1e1900 */
[----:B------:R-:W5:Y:S01]  /*1c70*/  LDG.E R7, desc[UR4][R6.64] ;  /* 0x0000000406077981 */ /* 0x000f62000c1e1900 */
[----:B------:R-:W-:Y:S02]  /*1c80*/  HFMA2 R0, -RZ, RZ, 2.3125, 0 ;  /* 0x40a00000ff007431 */ /* 0x000fe400000001ff */
[----:B------:R-:W-:-:S04]  /*1c90*/  IMAD.MOV.U32 R17, RZ, RZ, 0x3e4ccccd ;  /* 0x3e4ccccdff117424 */ /* 0x000fc800078e00ff */
[----:B------:R-:W-:-:S04]  /*1ca0*/  FFMA R19, R0, -R17, 1 ;  /* 0x3f80000000137423 */ /* 0x000fc80000000811 */
[----:B------:R-:W-:Y:S01]  /*1cb0*/  FFMA R0, R19, R0, 5 ;  /* 0x40a0000013007423 */ /* 0x000fe20000000000 */
[----:B------:R-:W-:Y:S01]  /*1cc0*/  BSSY.RECONVERGENT B0, `(.L_x_97) ;  /* 0x000000f000007945 */ /* 0x000fe20003800200 */
[----:B--2---:R-:W-:Y:S01]  /*1cd0*/  FMUL R12, R15, R12 ;  /* 0x0000000c0f0c7220 */ /* 0x004fe20000400000 */
[----:B----4-:R-:W-:-:S04]  /*1ce0*/  FADD R17, R24, -R23 ;  /* 0x8000001718117221 */ /* 0x010fc80000000000 */
[----:B------:R-:W0:Y:S01]  /*1cf0*/  FCHK P0, R17, 0.20000000298023223877 ;  /* 0x3e4ccccd11007902 */ /* 0x000e220000000000 */
[----:B------:R-:W-:Y:S01]  /*1d00*/  FFMA R4, R0, R17, RZ ;  /* 0x0000001100047223 */ /* 0x000fe200000000ff */
[----:B---3--:R-:W-:-:S03]  /*1d10*/  FFMA R12, R21, R8, R12 ;  /* 0x00000008150c7223 */ /* 0x008fc6000000000c */
[----:B------:R-:W-:Y:S01]  /*1d20*/  FFMA R19, R4, -0.20000000298023223877, R17 ;  /* 0xbe4ccccd04137823 */ /* 0x000fe20000000011 */
[----:B-----5:R-:W-:-:S03]  /*1d30*/  FFMA R12, R7, R3, R12 ;  /* 0x00000003070c7223 */ /* 0x020fc6000000000c */
[----:B------:R-:W-:Y:S01]  /*1d40*/  FFMA R8, R0, R19, R4 ;  /* 0x0000001300087223 */ /* 0x000fe20000000004 */
[----:B0-----:R-:W-:Y:S06]  /*1d50*/  @!P0 BRA `(.L_x_98) ;  /* 0x0000000000148947 */ /* 0x001fec0003800000 */
[----:B------:R-:W-:Y:S02]  /*1d60*/  MOV R3, R17 ;  /* 0x0000001100037202 */ /* 0x000fe40000000f00 */
[----:B------:R-:W-:Y:S02]  /*1d70*/  MOV R0, 0x3e4ccccd ;  /* 0x3e4ccccd00007802 */ /* 0x000fe40000000f00 */
[----:B------:R-:W-:-:S07]  /*1d80*/  MOV R4, 0x1da0 ;  /* 0x00001da000047802 */ /* 0x000fce0000000f00 */
[----:B------:R-:W-:Y:S05]  /*1d90*/  CALL.REL.NOINC `($__internal_3_$__cuda_sm3x_div_rn_noftz_f32_slowpath) ;  /* 0x0000000000ec7944 */ /* 0x000fea0003c00000 */
[----:B------:R-:W-:-:S07]  /*1da0*/  MOV R8, R0 ;  /* 0x0000000000087202 */ /* 0x000fce0000000f00 */
.L_x_98:
[----:B------:R-:W-:Y:S05]  /*1db0*/  BSYNC.RECONVERGENT B0 ;  /* 0x0000000000007941 */ /* 0x000fea0003800200 */
.L_x_97:
        /* <DEDUP_REMOVED lines=18> */
[----:B------:R-:W-:Y:S05]  /*1ee0*/  CALL.REL.NOINC `($__internal_3_$__cuda_sm3x_div_rn_noftz_f32_slowpath) ;  /* 0x0000000000987944 */ /* 0x000fea0003c00000 */
.L_x_100:
[----:B------:R-:W-:Y:S05]  /*1ef0*/  BSYNC.RECONVERGENT B0 ;  /* 0x0000000000007941 */ /* 0x000fea0003800200 */
.L_x_99:
        /* <DEDUP_REMOVED lines=14> */
        .weak           $__internal_2_$__cuda_sm20_sqrt_rn_f32_slowpath
        .type           $__internal_2_$__cuda_sm20_sqrt_rn_f32_slowpath,@function
        .size           $__internal_2_$__cuda_sm20_sqrt_rn_f32_slowpath,($__internal_3_$__cuda_sm3x_div_rn_noftz_f32_slowpath - $__internal_2_$__cuda_sm20_sqrt_rn_f32_slowpath)
$__internal_2_$__cuda_sm20_sqrt_rn_f32_slowpath:
[----:B------:R-:W-:-:S13]  /*1fe0*/  LOP3.LUT P0, RZ, R0, 0x7fffffff, RZ, 0xc0, !PT ;  /* 0x7fffffff00ff7812 */ /* 0x000fda000780c0ff */
[----:B------:R-:W-:Y:S01]  /*1ff0*/  @!P0 IMAD.MOV.U32 R2, RZ, RZ, R0 ;  /* 0x000000ffff028224 */ /* 0x000fe200078e0000 */
        /* <DEDUP_REMOVED lines=12> */
[----:B------:R-:W-:Y:S02]  /*20c0*/  @!P0 MOV R2, R0 ;  /* 0x0000000000028202 */ /* 0x000fe40000000f00 */
[----:B------:R-:W-:-:S04]  /*20d0*/  @P0 FADD.FTZ R6, -R4, -RZ ;  /* 0x800000ff04060221 */ /* 0x000fc80000010100 */
[----:B------:R-:W-:-:S04]  /*20e0*/  @P0 FFMA R7, R4, R6, R3 ;  /* 0x0000000604070223 */ /* 0x000fc80000000003 */
[----:B------:R-:W-:-:S04]  /*20f0*/  @P0 FFMA R7, R7, R9, R4 ;  /* 0x0000000907070223 */ /* 0x000fc80000000004 */
[----:B------:R-:W-:-:S07]  /*2100*/  @P0 FMUL.FTZ R2, R7, 2.3283064365386962891e-10 ;  /* 0x2f80000007020820 */ /* 0x000fce0000410000 */
.L_x_101:
[----:B------:R-:W-:Y:S01]  /*2110*/  HFMA2 R3, -RZ, RZ, 0, 0 ;  /* 0x00000000ff037431 */ /* 0x000fe200000001ff */
[----:B------:R-:W-:Y:S02]  /*2120*/  MOV R12, R2 ;  /* 0x00000002000c7202 */ /* 0x000fe40000000f00 */
[----:B------:R-:W-:-:S04]  /*2130*/  MOV R2, R10 ;  /* 0x0000000a00027202 */ /* 0x000fc80000000f00 */
[----:B------:R-:W-:Y:S05]  /*2140*/  RET.REL.NODEC R2 `(_Z14solveYMomentumPfS_S_S_S_S_S_S_iiif) ;  /* 0xffffffdc02ac7950 */ /* 0x000fea0003c3ffff */
        .weak           $__internal_3_$__cuda_sm3x_div_rn_noftz_f32_slowpath
        .type           $__internal_3_$__cuda_sm3x_div_rn_noftz_f32_slowpath,@function
        .size           $__internal_3_$__cuda_sm3x_div_rn_noftz_f32_slowpath,(.L_x_408 - $__internal_3_$__cuda_sm3x_div_rn_noftz_f32_slowpath)
$__internal_3_$__cuda_sm3x_div_rn_noftz_f32_slowpath:
[----:B------:R-:W-:Y:S01]  /*2150*/  SHF.R.U32.HI R6, RZ, 0x17, R0 ;  /* 0x00000017ff067819 */ /* 0x000fe20000011600 */
[----:B------:R-:W-:Y:S01]  /*2160*/  BSSY.RECONVERGENT B1, `(.L_x_102) ;  /* 0x0000062000017945 */ /* 0x000fe20003800200 */
[----:B------:R-:W-:Y:S02]  /*2170*/  SHF.R.U32.HI R17, RZ, 0x17, R3 ;  /* 0x00000017ff117819 */ /* 0x000fe40000011603 */
[----:B------:R-:W-:Y:S02]  /*2180*/  LOP3.LUT R6, R6, 0xff, RZ, 0xc0, !PT ;  /* 0x000000ff06067812 */ /* 0x000fe400078ec0ff */
[----:B------:R-:W-:Y:S02]  /*2190*/  LOP3.LUT R17, R17, 0xff, RZ, 0xc0, !PT ;  /* 0x000000ff11117812 */ /* 0x000fe400078ec0ff */
[----:B------:R-:W-:-:S03]  /*21a0*/  IADD3 R20, PT, PT, R6, -0x1, RZ ;  /* 0xffffffff06147810 */ /* 0x000fc60007ffe0ff */
[----:B------:R-:W-:Y:S01]  /*21b0*/  VIADD R21, R17, 0xffffffff ;  /* 0xffffffff11157836 */ /* 0x000fe20000000000 */
        /* <DEDUP_REMOVED lines=22> */
[----:B------:R-:W-:Y:S01]  /*2320*/  @P0 MOV R7, RZ ;  /* 0x000000ff00070202 */ /* 0x000fe20000000f00 */
[----:B------:R-:W-:Y:S01]  /*2330*/  @!P0 FFMA R3, R3, 1.84467440737095516160e+19, RZ ;  /* 0x5f80000003038823 */ /* 0x000fe200000000ff */
[----:B------:R-:W-:Y:S01]  /*2340*/  @!P0 MOV R7, 0xffffffc0 ;  /* 0xffffffc000078802 */ /* 0x000fe20000000f00 */
[----:B------:R-:W-:-:S03]  /*2350*/  @!P1 FFMA R0, R0, 1.84467440737095516160e+19, RZ ;  /* 0x5f80000000009823 */ /* 0x000fc600000000ff */
[----:B------:R-:W-:-:S07]  /*2360*/  @!P1 IADD3 R7, PT, PT, R7, 0x40, RZ ;  /* 0x0000004007079810 */ /* 0x000fce0007ffe0ff */
.L_x_103:
        /* <DEDUP_REMOVED lines=17> */
[----:B------:R-:W-:-:S05]  /*2480*/  LOP3.LUT R6, R3, 0xff, RZ, 0xc0, !PT ;  /* 0x000000ff03067812 */ /* 0x000fca00078ec0ff */
[----:B------:R-:W-:-:S05]  /*2490*/  IMAD.IADD R3, R6, 0x1, R7 ;  /* 0x0000000106037824 */ /* 0x000fca00078e0207 */
[----:B------:R-:W-:-:S04]  /*24a0*/  IADD3 R6, PT, PT, R3, -0x1, RZ ;  /* 0xffffffff03067810 */ /* 0x000fc80007ffe0ff */
        /* <DEDUP_REMOVED lines=31> */
.L_x_110:
[----:B------:R-:W-:-:S04]  /*26a0*/  LOP3.LUT R0, R0, 0x80000000, RZ, 0xc0, !PT ;  /* 0x8000000000007812 */ /* 0x000fc800078ec0ff */
[----:B------:R-:W-:Y:S01]  /*26b0*/  LOP3.LUT R0, R0, 0x7f800000, RZ, 0xfc, !PT ;  /* 0x7f80000000007812 */ /* 0x000fe200078efcff */
[----:B------:R-:W-:Y:S06]  /*26c0*/  BRA `(.L_x_111) ;  /* 0x0000000000047947 */ /* 0x000fec0003800000 */
.L_x_109:
[----:B------:R-:W-:-:S07]  /*26d0*/  LEA R0, R7, R0, 0x17 ;  /* 0x0000000007007211 */ /* 0x000fce00078eb8ff */
.L_x_111:
[----:B------:R-:W-:Y:S05]  /*26e0*/  BSYNC.RECONVERGENT B2 ;  /* 0x0000000000027941 */ /* 0x000fea0003800200 */
.L_x_108:
[----:B------:R-:W-:Y:S05]  /*26f0*/  BRA `(.L_x_112) ;  /* 0x0000000000207947 */ /* 0x000fea0003800000 */
.L_x_107:
[----:B------:R-:W-:-:S04]  /*2700*/  LOP3.LUT R0, R0, 0x80000000, R3, 0x48, !PT ;  /* 0x8000000000007812 */ /* 0x000fc800078e4803 */
[----:B------:R-:W-:Y:S01]  /*2710*/  LOP3.LUT R0, R0, 0x7f800000, RZ, 0xfc, !PT ;  /* 0x7f80000000007812 */ /* 0x000fe200078efcff */
[----:B------:R-:W-:Y:S06]  /*2720*/  BRA `(.L_x_112) ;  /* 0x0000000000147947 */ /* 0x000fec0003800000 */
.L_x_106:
[----:B------:R-:W-:Y:S01]  /*2730*/  LOP3.LUT R0, R0, 0x80000000, R3, 0x48, !PT ;  /* 0x8000000000007812 */ /* 0x000fe200078e4803 */
[----:B------:R-:W-:Y:S06]  /*2740*/  BRA `(.L_x_112) ;  /* 0x00000000000c7947 */ /* 0x000fec0003800000 */
.L_x_105:
[----:B------:R-:W0:Y:S01]  /*2750*/  MUFU.RSQ R0, -QNAN ;  /* 0xffc0000000007908 */ /* 0x000e220000001400 */
[----:B------:R-:W-:Y:S05]  /*2760*/  BRA `(.L_x_112) ;  /* 0x0000000000047947 */ /* 0x000fea0003800000 */
.L_x_104:
[----:B------:R-:W-:-:S07]  /*2770*/  FADD.FTZ R0, R3, R0 ;  /* 0x0000000003007221 */ /* 0x000fce0000010000 */
.L_x_112:
[----:B------:R-:W-:Y:S05]  /*2780*/  BSYNC.RECONVERGENT B1 ;  /* 0x0000000000017941 */ /* 0x000fea0003800200 */
.L_x_102:
[----:B------:R-:W-:Y:S01]  /*2790*/  HFMA2 R7, -RZ, RZ, 0, 0 ;  /* 0x00000000ff077431 */ /* 0x000fe200000001ff */
[----:B------:R-:W-:-:S04]  /*27a0*/  MOV R6, R4 ;  /* 0x0000000400067202 */ /* 0x000fc80000000f00 */
[----:B0-----:R-:W-:Y:S05]  /*27b0*/  RET.REL.NODEC R6 `(_Z14solveYMomentumPfS_S_S_S_S_S_S_iiif) ;  /* 0xffffffd806107950 */ /* 0x001fea0003c3ffff */
.L_x_113:
        /* <DEDUP_REMOVED lines=12> */
.L_x_408:


//--------------------- .text._Z14solveXMomentumPfS_S_S_S_S_S_S_iiif --------------------------
	.section	.text._Z14solveXMomentumPfS_S_S_S_S_S_S_iiif,"ax",@progbits
	.align	128
        .global         _Z14solveXMomentumPfS_S_S_S_S_S_S_iiif
        .type           _Z14solveXMomentumPfS_S_S_S_S_S_S_iiif,@function
        .size           _Z14solveXMomentumPfS_S_S_S_S_S_S_iiif,(.L_x_410 - _Z14solveXMomentumPfS_S_S_S_S_S_S_iiif)
        .other          _Z14solveXMomentumPfS_S_S_S_S_S_S_iiif,@"STO_CUDA_ENTRY STV_DEFAULT"
_Z14solveXMomentumPfS_S_S_S_S_S_S_iiif:
.text._Z14solveXMomentumPfS_S_S_S_S_S_S_iiif:
        /* <DEDUP_REMOVED lines=30> */
[----:B------:R-:W-:-:S05]  /*01e0*/  @!P0 IMAD.IADD R3, R3, 0x1, -R0 ;  /* 0x0000000103038824 */ /* 0x000fca00078e0a00 */
[----:B------:R-:W-:-:S13]  /*01f0*/  ISETP.GT.U32.AND P0, PT, R0, R3, PT ;  /* 0x000000030000720c */ /* 0x000fda0003f04070 */
[----:B------:R-:W-:-:S04]  /*0200*/  @!P0 IADD3 R3, PT, PT, R3, -R0, RZ ;  /* 0x8000000003038210 */ /* 0x000fc80007ffe0ff */
        /* <DEDUP_REMOVED lines=13> */
[----:B-1----:R-:W-:Y:S01]  /*02e0*/  MOV R6, RZ ;  /* 0x000000ff00067202 */ /* 0x002fe20000000f00 */
[----:B--2---:R-:W-:-:S04]  /*02f0*/  IMAD.MOV R12, RZ, RZ, -R7 ;  /* 0x000000ffff0c7224 */ /* 0x004fc800078e0a07 */
        /* <DEDUP_REMOVED lines=13> */
[----:B------:R-:W-:-:S05]  /*03d0*/  @P0 IADD3 R7, PT, PT, R7, 0x1, RZ ;  /* 0x0000000107070810 */ /* 0x000fca0007ffe0ff */
[----:B------:R-:W-:-:S05]  /*03e0*/  IMAD.MOV.U32 R11, RZ, RZ, R7 ;  /* 0x000000ffff0b7224 */ /* 0x000fca00078e0007 */
        /* <DEDUP_REMOVED lines=17> */
[----:B------:R-:W-:-:S05]  /*0500*/  @P0 VIADD R4, R4, 0x1 ;  /* 0x0000000104040836 */ /* 0x000fca0000000000 */
        /* <DEDUP_REMOVED lines=26> */
[----:B------:R-:W-:Y:S05]  /*06b0*/  CALL.REL.NOINC `($__internal_4_$__cuda_sm20_sqrt_rn_f32_slowpath) ;  /* 0x0000001800507944 */ /* 0x000fea0003c00000 */
[----:B------:R-:W-:Y:S01]  /*06c0*/  IMAD.MOV.U32 R8, RZ, RZ, R0 ;  /* 0x000000ffff087224 */ /* 0x000fe200078e0000 */
[----:B------:R-:W-:Y:S06]  /*06d0*/  BRA `(.L_x_118) ;  /* 0x0000000000107947 */ /* 0x000fec0003800000 */
.L_x_117:
[----:B-1----:R-:W-:Y:S01]  /*06e0*/  FMUL.FTZ R8, R7, R0 ;  /* 0x0000000007087220 */ /* 0x002fe20000410000 */
[----:B------:R-:W-:-:S03]  /*06f0*/  FMUL.FTZ R0, R0, 0.5 ;  /* 0x3f00000000007820 */ /* 0x000fc60000410000 */
[----:B------:R-:W-:-:S04]  /*0700*/  FFMA R3, -R8, R8, R7 ;  /* 0x0000000808037223 */ /* 0x000fc80000000107 */
[----:B------:R-:W-:-:S07]  /*0710*/  FFMA R8, R3, R0, R8 ;  /* 0x0000000003087223 */ /* 0x000fce0000000008 */
.L_x_118:
[----:B------:R-:W-:Y:S05]  /*0720*/  BSYNC.RECONVERGENT B1 ;  /* 0x0000000000017941 */ /* 0x000fea0003800200 */
.L_x_116:
        /* <DEDUP_REMOVED lines=20> */
[----:B------:R-:W-:Y:S05]  /*0870*/  CALL.REL.NOINC `($__internal_5_$__cuda_sm3x_div_rn_noftz_f32_slowpath) ;  /* 0x00000018003c7944 */ /* 0x000fea0003c00000 */
.L_x_120:
[----:B------:R-:W-:Y:S05]  /*0880*/  BSYNC.RECONVERGENT B3 ;  /* 0x0000000000037941 */ /* 0x000fea0003800200 */
.L_x_119:
[----:B------:R-:W-:Y:S01]  /*0890*/  IADD3 R2, PT, PT, R0, -0xd000000, RZ ;  /* 0xf300000000027810 */ /* 0x000fe20007ffe0ff */
[----:B------:R0:W1:Y:S01]  /*08a0*/  MUFU.RSQ R7, R0 ;  /* 0x0000000000077308 */ /* 0x0000620000001400 */
[----:B------:R-:W-:Y:S02]  /*08b0*/  BSSY.RECONVERGENT B1, `(.L_x_121) ;  /* 0x000000b000017945 */ /* 0x000fe40003800200 */
[----:B------:R-:W-:-:S13]  /*08c0*/  ISETP.GT.U32.AND P0, PT, R2, 0x727fffff, PT ;  /* 0x727fffff0200780c */ /* 0x000fda0003f04070 */
[----:B0-----:R-:W-:Y:S05]  /*08d0*/  @!P0 BRA `(.L_x_122) ;  /* 0x0000000000108947 */ /* 0x001fea0003800000 */
[----:B------:R-:W-:-:S07]  /*08e0*/  MOV R12, 0x900 ;  /* 0x00000900000c7802 */ /* 0x000fce0000000f00 */
[----:B-1----:R-:W-:Y:S05]  /*08f0*/  CALL.REL.NOINC `($__internal_4_$__cuda_sm20_sqrt_rn_f32_slowpath) ;  /* 0x0000001400c07944 */ /* 0x002fea0003c00000 */
[----:B------:R-:W-:Y:S01]  /*0900*/  MOV R10, R0 ;  /* 0x00000000000a7202 */ /* 0x000fe20000000f00 */
[----:B------:R-:W-:Y:S06]  /*0910*/  BRA `(.L_x_123) ;  /* 0x0000000000107947 */ /* 0x000fec0003800000 */
.L_x_122:
[C---:B-1----:R-:W-:Y:S01]  /*0920*/  FMUL.FTZ R3, R7.reuse, R0 ;  /* 0x0000000007037220 */ /* 0x042fe20000410000 */
[----:B------:R-:W-:-:S03]  /*0930*/  FMUL.FTZ R10, R7, 0.5 ;  /* 0x3f000000070a7820 */ /* 0x000fc60000410000 */
[----:B------:R-:W-:-:S04]  /*0940*/  FFMA R0, -R3, R3, R0 ;  /* 0x0000000303007223 */ /* 0x000fc80000000100 */
[----:B------:R-:W-:-:S07]  /*0950*/  FFMA R10, R0, R10, R3 ;  /* 0x0000000a000a7223 */ /* 0x000fce0000000003 */
.L_x_123:
[----:B------:R-:W-:Y:S05]  /*0960*/  BSYNC.RECONVERGENT B1 ;  /* 0x0000000000017941 */ /* 0x000fea0003800200 */
.L_x_121:
[----:B------:R-:W-:Y:S01]  /*0970*/  HFMA2 R11, -RZ, RZ, 0, 0 ;  /* 0x00000000ff0b7431 */ /* 0x000fe200000001ff */
[----:B------:R-:W-:Y:S01]  /*0980*/  BSSY.RECONVERGENT B3, `(.L_x_124) ;  /* 0x0000056000037945 */ /* 0x000fe20003800200 */
[----:B------:R-:W-:-:S07]  /*0990*/  MOV R12, R10 ;  /* 0x0000000a000c7202 */ /* 0x000fce0000000f00 */
.L_x_132:
[----:B------:R-:W-:Y:S01]  /*09a0*/  MOV R0, 0x377ba882 ;  /* 0x377ba88200007802 */ /* 0x000fe20000000f00 */
[----:B------:R-:W-:Y:S01]  /*09b0*/  FMUL R3, R8, R12 ;  /* 0x0000000c08037220 */ /* 0x000fe20000400000 */
[----:B------:R-:W-:Y:S01]  /*09c0*/  IMAD.MOV.U32 R7, RZ, RZ, 0x47823556 ;  /* 0x47823556ff077424 */ /* 0x000fe200078e00ff */
[----:B------:R-:W-:Y:S02]  /*09d0*/  BSSY.RECONVERGENT B4, `(.L_x_125) ;  /* 0x000000c000047945 */ /* 0x000fe40003800200 */
[----:B------:R-:W0:Y:S01]  /*09e0*/  FCHK P0, R3, 1.4999999621068127453e-05 ;  /* 0x377ba88203007902 */ /* 0x000e220000000000 */
        /* <DEDUP_REMOVED lines=8> */
[----:B------:R-:W-:Y:S05]  /*0a70*/  CALL.REL.NOINC `($__internal_5_$__cuda_sm3x_div_rn_noftz_f32_slowpath) ;  /* 0x0000001400bc7944 */ /* 0x000fea0003c00000 */
[----:B------:R-:W-:-:S07]  /*0a80*/  MOV R7, R0 ;  /* 0x0000000000077202 */ /* 0x000fce0000000f00 */
.L_x_126:
[----:B------:R-:W-:Y:S05]  /*0a90*/  BSYNC.RECONVERGENT B4 ;  /* 0x0000000000047941 */ /* 0x000fea0003800200 */
.L_x_125:
[----:B------:R-:W-:Y:S02]  /*0aa0*/  FSETP.GEU.AND P0, PT, R7, 11.630000114440917969, PT ;  /* 0x413a147b0700780b */ /* 0x000fe40003f0e000 */
[----:B------:R-:W-:-:S11]  /*0ab0*/  MOV R13, R10 ;  /* 0x0000000a000d7202 */ /* 0x000fd60000000f00 */
[----:B------:R-:W-:Y:S05]  /*0ac0*/  @!P0 BRA `(.L_x_127) ;  /* 0x0000000400048947 */ /* 0x000fea0003800000 */
[C---:B------:R-:W-:Y:S01]  /*0ad0*/  FMUL R0, R7.reuse, 9.7930002212524414062 ;  /* 0x411cb02107007820 */ /* 0x040fe20000400000 */
[----:B------:R-:W-:Y:S02]  /*0ae0*/  HFMA2 R13, -RZ, RZ, 1.5048828125, 33.21875 ;  /* 0x3e055027ff0d7431 */ /* 0x000fe400000001ff */
[----:B------:R-:W-:Y:S01]  /*0af0*/  FMUL R7, R7, 0.40999999642372131348 ;  /* 0x3ed1eb8507077820 */ /* 0x000fe20000400000 */
[----:B------:R-:W-:Y:S01]  /*0b00*/  MOV R15, 0x7f800000 ;  /* 0x7f800000000f7802 */ /* 0x000fe20000000f00 */
[----:B------:R-:W-:Y:S01]  /*0b10*/  BSSY.RECONVERGENT B4, `(.L_x_128) ;  /* 0x0000027000047945 */ /* 0x000fe20003800200 */
[----:B------:R-:W-:Y:S01]  /*0b20*/  FSETP.GEU.AND P0, PT, R0, 1.175494350822287508e-38, PT ;  /* 0x008000000000780b */ /* 0x000fe20003f0e000 */
[----:B------:R-:W0:-:S12]  /*0b30*/  MUFU.RCP R6, R7 ;  /* 0x0000000700067308 */ /* 0x000e180000001000 */
[----:B------:R-:W-:-:S05]  /*0b40*/  @!P0 FMUL R0, R0, 8388608 ;  /* 0x4b00000000008820 */ /* 0x000fca0000400000 */
[C---:B------:R-:W-:Y:S02]  /*0b50*/  IADD3 R2, PT, PT, R0.reuse, -0x3f2aaaab, RZ ;  /* 0xc0d5555500027810 */ /* 0x040fe40007ffe0ff */
[----:B------:R-:W-:Y:S02]  /*0b60*/  FSETP.NEU.AND P1, PT, R0, RZ, PT ;  /* 0x000000ff0000720b */ /* 0x000fe40003f2d000 */
[----:B------:R-:W-:-:S05]  /*0b70*/  LOP3.LUT R3, R2, 0xff800000, RZ, 0xc0, !PT ;  /* 0xff80000002037812 */ /* 0x000fca00078ec0ff */
[----:B------:R-:W-:Y:S01]  /*0b80*/  IMAD.IADD R2, R0, 0x1, -R3 ;  /* 0x0000000100027824 */ /* 0x000fe200078e0a03 */
[----:B------:R-:W-:-:S03]  /*0b90*/  I2FP.F32.S32 R3, R3 ;  /* 0x0000000300037245 */ /* 0x000fc60000201400 */
[----:B------:R-:W-:Y:S01]  /*0ba0*/  FADD R4, R2, -1 ;  /* 0xbf80000002047421 */ /* 0x000fe20000000000 */
[----:B------:R-:W-:Y:S02]  /*0bb0*/  FSEL R2, RZ, -23, P0 ;  /* 0xc1b80000ff027808 */ /* 0x000fe40000000000 */
[----:B------:R-:W-:Y:S01]  /*0bc0*/  ISETP.GT.U32.AND P0, PT, R0, 0x7f7fffff, PT ;  /* 0x7f7fffff0000780c */ /* 0x000fe20003f04070 */
[C---:B------:R-:W-:Y:S02]  /*0bd0*/  FFMA R13, R4.reuse, -R13, 0.14084610342979431152 ;  /* 0x3e1039f6040d7423 */ /* 0x040fe4000000080d */
[----:B------:R-:W-:Y:S01]  /*0be0*/  FFMA R2, R3, 1.1920928955078125e-07, R2 ;  /* 0x3400000003027823 */ /* 0x000fe20000000002 */
[----:B0-----:R-:W-:Y:S01]  /*0bf0*/  FFMA R3, -R7, R6, 1 ;  /* 0x3f80000007037423 */ /* 0x001fe20000000106 */
[----:B------:R-:W-:-:S03]  /*0c00*/  FFMA R13, R4, R13, -0.12148627638816833496 ;  /* 0xbdf8cdcc040d7423 */ /* 0x000fc6000000000d */
[----:B------:R-:W-:Y:S01]  /*0c10*/  FFMA R3, R6, R3, R6 ;  /* 0x0000000306037223 */ /* 0x000fe20000000006 */
        /* <DEDUP_REMOVED lines=8> */
[----:B------:R-:W-:-:S03]  /*0ca0*/  FFMA R4, R3, R12, RZ ;  /* 0x0000000c03047223 */ /* 0x000fc600000000ff */
[----:B------:R-:W-:Y:S01]  /*0cb0*/  FFMA R2, R2, 0.69314718246459960938, R13 ;  /* 0x3f31721802027823 */ /* 0x000fe2000000000d */
[----:B------:R-:W-:Y:S01]  /*0cc0*/  @P0 FFMA R2, R0, R15, +INF ;  /* 0x7f80000000020423 */ /* 0x000fe2000000000f */
[----:B------:R-:W0:Y:S01]  /*0cd0*/  FCHK P0, R12, R7 ;  /* 0x000000070c007302 */ /* 0x000e220000000000 */
[----:B------:R-:W-:Y:S02]  /*0ce0*/  FFMA R0, -R7, R4, R12 ;  /* 0x0000000407007223 */ /* 0x000fe4000000010c */
[----:B------:R-:W-:Y:S02]  /*0cf0*/  FMUL R2, R2, 2.4390244483947753906 ;  /* 0x401c18fa02027820 */ /* 0x000fe40000400000 */
[----:B------:R-:W-:-:S03]  /*0d00*/  FFMA R0, R3, R0, R4 ;  /* 0x0000000003007223 */ /* 0x000fc60000000004 */
[----:B------:R-:W-:-:S05]  /*0d10*/  FSEL R14, R2, -INF , P1 ;  /* 0xff800000020e7808 */ /* 0x000fca0000800000 */
[----:B------:R-:W-:Y:S01]  /*0d20*/  FFMA R2, R14, R12, -|R9| ;  /* 0x0000000c0e027223 */ /* 0x000fe20000000c09 */
[----:B0-----:R-:W-:Y:S06]  /*0d30*/  @!P0 BRA `(.L_x_129) ;  /* 0x0000000000108947 */ /* 0x001fec0003800000 */
[----:B------:R-:W-:Y:S02]  /*0d40*/  MOV R0, R7 ;  /* 0x0000000700007202 */ /* 0x000fe40000000f00 */
[----:B------:R-:W-:Y:S02]  /*0d50*/  MOV R3, R12 ;  /* 0x0000000c00037202 */ /* 0x000fe40000000f00 */
[----:B------:R-:W-:-:S07]  /*0d60*/  MOV R4, 0xd80 ;  /* 0x00000d8000047802 */ /* 0x000fce0000000f00 */
[----:B------:R-:W-:Y:S05]  /*0d70*/  CALL.REL.NOINC `($__internal_5_$__cuda_sm3x_div_rn_noftz_f32_slowpath) ;  /* 0x0000001000fc7944 */ /* 0x000fea0003c00000 */
.L_x_129:
[----:B------:R-:W-:Y:S05]  /*0d80*/  BSYNC.RECONVERGENT B4 ;  /* 0x0000000000047941 */ /* 0x000fea0003800200 */
.L_x_128:
        /* <DEDUP_REMOVED lines=13> */
[----:B------:R-:W-:Y:S05]  /*0e60*/  CALL.REL.NOINC `($__internal_5_$__cuda_sm3x_div_rn_noftz_f32_slowpath) ;  /* 0x0000001000c07944 */ /* 0x000fea0003c00000 */
.L_x_131:
[----:B------:R-:W-:Y:S05]  /*0e70*/  BSYNC.RECONVERGENT B4 ;  /* 0x0000000000047941 */ /* 0x000fea0003800200 */
.L_x_130:
[----:B------:R-:W-:Y:S01]  /*0e80*/  FSETP.GEU.AND P1, PT, |R2|, 9.9999999747524270788e-07, PT ;  /* 0x358637bd0200780b */ /* 0x000fe20003f2e200 */
[----:B------:R-:W-:Y:S01]  /*0e90*/  FADD R12, -R0, R12 ;  /* 0x0000000c000c7221 */ /* 0x000fe20000000100 */
[C---:B------:R-:W-:Y:S02]  /*0ea0*/  ISETP.GE.U32.AND P0, PT, R11.reuse, 0x9, PT ;  /* 0x000000090b00780c */ /* 0x040fe40003f06070 */
[----:B------:R-:W-:Y:S02]  /*0eb0*/  IADD3 R11, PT, PT, R11, 0x1, RZ ;  /* 0x000000010b0b7810 */ /* 0x000fe40007ffe0ff */
[----:B------:R-:W-:-:S09]  /*0ec0*/  MOV R13, R12 ;  /* 0x0000000c000d7202 */ /* 0x000fd20000000f00 */
[----:B------:R-:W-:Y:S05]  /*0ed0*/  @!P0 BRA P1, `(.L_x_132) ;  /* 0xfffffff800b08947 */ /* 0x000fea000083ffff */
.L_x_127:
[----:B------:R-:W-:Y:S05]  /*0ee0*/  BSYNC.RECONVERGENT B3 ;  /* 0x0000000000037941 */ /* 0x000fea0003800200 */
.L_x_124:
        /* <DEDUP_REMOVED lines=11> */
[----:B------:R-:W-:Y:S01]  /*0fa0*/  MOV R3, R4 ;  /* 0x0000000400037202 */ /* 0x000fe20000000f00 */
[----:B------:R-:W-:Y:S01]  /*0fb0*/  IMAD.MOV.U32 R0, RZ, RZ, 0x377ba882 ;  /* 0x377ba882ff007424 */ /* 0x000fe200078e00ff */
[----:B------:R-:W-:-:S07]  /*0fc0*/  MOV R4, 0xfe0 ;  /* 0x00000fe000047802 */ /* 0x000fce0000000f00 */
[----:B------:R-:W-:Y:S05]  /*0fd0*/  CALL.REL.NOINC `($__internal_5_$__cuda_sm3x_div_rn_noftz_f32_slowpath) ;  /* 0x0000001000647944 */ /* 0x000fea0003c00000 */
[----:B------:R-:W-:-:S07]  /*0fe0*/  MOV R2, R0 ;  /* 0x0000000000027202 */ /* 0x000fce0000000f00 */
.L_x_134:
[----:B------:R-:W-:Y:S05]  /*0ff0*/  BSYNC.RECONVERGENT B3 ;  /* 0x0000000000037941 */ /* 0x000fea0003800200 */
.L_x_133:
        /* <DEDUP_REMOVED lines=16> */
[----:B------:R-:W-:Y:S05]  /*1100*/  CALL.REL.NOINC `($__internal_5_$__cuda_sm3x_div_rn_noftz_f32_slowpath) ;  /* 0x0000001000187944 */ /* 0x000fea0003c00000 */
[----:B------:R-:W-:-:S07]  /*1110*/  MOV R7, R0 ;  /* 0x0000000000077202 */ /* 0x000fce0000000f00 */
.L_x_138:
[----:B------:R-:W-:Y:S05]  /*1120*/  BSYNC.RECONVERGENT B4 ;  /* 0x0000000000047941 */ /* 0x000fea0003800200 */
.L_x_137:
        /* <DEDUP_REMOVED lines=12> */
[----:B------:R-:W-:Y:S01]  /*11f0*/  IMAD.MOV.U32 R3, RZ, RZ, RZ ;  /* 0x000000ffff037224 */ /* 0x000fe200078e00ff */
[----:B------:R-:W-:-:S07]  /*1200*/  MOV R4, 0x1220 ;  /* 0x0000122000047802 */ /* 0x000fce0000000f00 */
[----:B------:R-:W-:Y:S05]  /*1210*/  CALL.REL.NOINC `($__internal_5_$__cuda_sm3x_div_rn_noftz_f32_slowpath) ;  /* 0x0000000c00d47944 */ /* 0x000fea0003c00000 */
[----:B------:R-:W-:-:S07]  /*1220*/  MOV R3, R0 ;  /* 0x0000000000037202 */ /* 0x000fce0000000f00 */
.L_x_140:
[----:B------:R-:W-:Y:S05]  /*1230*/  BSYNC.RECONVERGENT B4 ;  /* 0x0000000000047941 */ /* 0x000fea0003800200 */
.L_x_139:
[----:B------:R-:W-:Y:S05]  /*1240*/  BRA `(.L_x_141) ;  /* 0x0000000400347947 */ /* 0x000fea0003800000 */
.L_x_136:
        /* <DEDUP_REMOVED lines=13> */
[----:B------:R-:W-:Y:S05]  /*1320*/  CALL.REL.NOINC `($__internal_5_$__cuda_sm3x_div_rn_noftz_f32_slowpath) ;  /* 0x0000000c00907944 */ /* 0x000fea0003c00000 */
.L_x_143:
[----:B------:R-:W-:Y:S05]  /*1330*/  BSYNC.RECONVERGENT B4 ;  /* 0x0000000000047941 */ /* 0x000fea0003800200 */
.L_x_142:
[----:B------:R-:W-:Y:S01]  /*1340*/  FMUL R2, R2, 9.7930002212524414062 ;  /* 0x411cb02102027820 */ /* 0x000fe20000400000 */
[----:B------:R-:W-:Y:S01]  /*1350*/  HFMA2 R9, -RZ, RZ, 1.5048828125, 33.21875 ;  /* 0x3e055027ff097431 */ /* 0x000fe200000001ff */
[----:B------:R-:W-:Y:S03]  /*1360*/  BSSY.RECONVERGENT B4, `(.L_x_144) ;  /* 0x000002a000047945 */ /* 0x000fe60003800200 */
[----:B------:R-:W-:-:S13]  /*1370*/  FSETP.GEU.AND P0, PT, R2, 1.175494350822287508e-38, PT ;  /* 0x008000000200780b */ /* 0x000fda0003f0e000 */
[----:B------:R-:W-:-:S05]  /*1380*/  @!P0 FMUL R2, R2, 8388608 ;  /* 0x4b00000002028820 */ /* 0x000fca0000400000 */
[----:B------:R-:W-:-:S04]  /*1390*/  IADD3 R3, PT, PT, R2, -0x3f2aaaab, RZ ;  /* 0xc0d5555502037810 */ /* 0x000fc80007ffe0ff */
[----:B------:R-:W-:-:S04]  /*13a0*/  LOP3.LUT R7, R3, 0xff800000, RZ, 0xc0, !PT ;  /* 0xff80000003077812 */ /* 0x000fc800078ec0ff */
[----:B------:R-:W-:Y:S01]  /*13b0*/  I2FP.F32.S32 R4, R7 ;  /* 0x0000000700047245 */ /* 0x000fe20000201400 */
[----:B------:R-:W-:Y:S01]  /*13c0*/  IMAD.IADD R3, R2, 0x1, -R7 ;  /* 0x0000000102037824 */ /* 0x000fe200078e0a07 */
[----:B------:R-:W-:-:S03]  /*13d0*/  MOV R7, 0x7f800000 ;  /* 0x7f80000000077802 */ /* 0x000fc60000000f00 */
        /* <DEDUP_REMOVED lines=33> */
[----:B------:R-:W-:Y:S05]  /*15f0*/  CALL.REL.NOINC `($__internal_5_$__cuda_sm3x_div_rn_noftz_f32_slowpath) ;  /* 0x0000000800dc7944 */ /* 0x000fea0003c00000 */
.L_x_145:
[----:B------:R-:W-:Y:S05]  /*1600*/  BSYNC.RECONVERGENT B4 ;  /* 0x0000000000047941 */ /* 0x000fea0003800200 */
.L_x_144:
[----:B------:R-:W-:Y:S01]  /*1610*/  FMUL R10, R8, 0.40999999642372131348 ;  /* 0x3ed1eb85080a7820 */ /* 0x000fe20000400000 */
[----:B------:R-:W-:Y:S01]  /*1620*/  FMUL R3, R2, R13 ;  /* 0x0000000d02037220 */ /* 0x000fe20000400000 */
[----:B------:R-:W-:Y:S01]  /*1630*/  BSSY.RECONVERGENT B4, `(.L_x_146) ;  /* 0x000000d000047945 */ /* 0x000fe20003800200 */
[----:B------:R-:W-:Y:S01]  /*1640*/  IMAD.MOV.U32 R2, RZ, RZ, R0 ;  /* 0x000000ffff027224 */ /* 0x000fe200078e0000 */
        /* <DEDUP_REMOVED lines=10> */
[----:B------:R-:W-:Y:S05]  /*16f0*/  CALL.REL.NOINC `($__internal_5_$__cuda_sm3x_div_rn_noftz_f32_slowpath) ;  /* 0x00000008009c7944 */ /* 0x000fea0003c00000 */
.L_x_147:
[----:B------:R-:W-:Y:S05]  /*1700*/  BSYNC.RECONVERGENT B4 ;  /* 0x0000000000047941 */ /* 0x000fea0003800200 */
.L_x_146:
[----:B------:R-:W-:-:S07]  /*1710*/  MOV R3, R0 ;  /* 0x0000000000037202 */ /* 0x000fce0000000f00 */
.L_x_141:
[----:B------:R-:W-:Y:S05]  /*1720*/  BSYNC.RECONVERGENT B3 ;  /* 0x0000000000037941 */ /* 0x000fea0003800200 */
.L_x_135:
        /* <DEDUP_REMOVED lines=9> */
.L_x_115:
[----:B------:R-:W-:Y:S05]  /*17c0*/  BSYNC.RECONVERGENT B0 ;  /* 0x0000000000007941 */ /* 0x000fea0003800200 */
.L_x_114:
        /* <DEDUP_REMOVED lines=17> */
[----:B------:R-:W-:Y:S05]  /*18e0*/  CALL.REL.NOINC `($__internal_5_$__cuda_sm3x_div_rn_noftz_f32_slowpath) ;  /* 0x0000000800207944 */ /* 0x000fea0003c00000 */
[----:B------:R-:W-:-:S07]  /*18f0*/  MOV R12, R0 ;  /* 0x00000000000c7202 */ /* 0x000fce0000000f00 */
.L_x_149:
[----:B------:R-:W-:Y:S05]  /*1900*/  BSYNC.RECONVERGENT B0 ;  /* 0x0000000000007941 */ /* 0x000fea0003800200 */
.L_x_148:
[----:B------:R-:W0:Y:S08]  /*1910*/  LDC R6, c[0x0][0x3c0] ;  /* 0x0000f000ff067b82 */ /* 0x000e300000000800 */
[----:B------:R-:W1:Y:S01]  /*1920*/  LDC.64 R18, c[0x0][0x388] ;  /* 0x0000e200ff127b82 */ /* 0x000e620000000a00 */
[----:B0-----:R-:W-:Y:S02]  /*1930*/  IMAD.IADD R3, R5, 0x1, -R6 ;  /* 0x0000000105037824 */ /* 0x001fe400078e0a06 */
        /* <DEDUP_REMOVED lines=19> */
.L_x_151:
[----:B------:R-:W-:Y:S05]  /*1a70*/  BSYNC.RECONVERGENT B0 ;  /* 0x0000000000007941 */ /* 0x000fea0003800200 */
.L_x_150:
[----:B------:R-:W0:Y:S01]  /*1a80*/  LDC.64 R18, c[0x0][0x388] ;  /* 0x0000e200ff127b82 */ /* 0x000e220000000a00 */
[----:B------:R-:W-:Y:S01]  /*1a90*/  IADD3 R3, PT, PT, R5, -R10, RZ ;  /* 0x8000000a05037210 */ /* 0x000fe20007ffe0ff */
[----:B------:R-:W-:-:S05]  /*1aa0*/  IMAD.WIDE R6, R10, 0x4, R14 ;  /* 0x000000040a067825 */ /* 0x000fca00078e020e */
[----:B------:R-:W2:Y:S01]  /*1ab0*/  LDG.E R13, desc[UR4][R6.64] ;  /* 0x00000004060d7981 */ /* 0x000ea2000c1e1900 */
[----:B0-----:R-:W-:-:S05]  /*1ac0*/  IMAD.WIDE R18, R3, 0x4, R18 ;  /* 0x0000000403127825 */ /* 0x001fca00078e0212 */
[----:B------:R-:W2:Y:S01]  /*1ad0*/  LDG.E R10, desc[UR4][R18.64] ;  /* 0x00000004120a7981 */ /* 0x000ea2000c1e1900 */
[----:B------:R-:W-:Y:S02]  /*1ae0*/  HFMA2 R0, -RZ, RZ, 2.3125, 0 ;  /* 0x40a00000ff007431 */ /* 0x000fe400000001ff */
        /* <DEDUP_REMOVED lines=13> */
[----:B------:R-:W-:Y:S05]  /*1bc0*/  CALL.REL.NOINC `($__internal_5_$__cuda_sm3x_div_rn_noftz_f32_slowpath) ;  /* 0x0000000400687944 */ /* 0x000fea0003c00000 */
[----:B------:R-:W-:-:S07]  /*1bd0*/  MOV R3, R0 ;  /* 0x0000000000037202 */ /* 0x000fce0000000f00 */
.L_x_153:
[----:B------:R-:W-:Y:S05]  /*1be0*/  BSYNC.RECONVERGENT B0 ;  /* 0x0000000000007941 */ /* 0x000fea0003800200 */
.L_x_152:
[----:B------:R-:W0:Y:S01]  /*1bf0*/  LDC.64 R6, c[0x0][0x3a0] ;  /* 0x0000e800ff067b82 */ /* 0x000e220000000a00 */
[----:B------:R-:W2:Y:S07]  /*1c00*/  LDG.E R15, desc[UR4][R14.64] ;  /* 0x000000040e0f7981 */ /* 0x000eae000c1e1900 */
[----:B------:R-:W1:Y:S08]  /*1c10*/  LDC.64 R20, c[0x0][0x390] ;  /* 0x0000e400ff147b82 */ /* 0x000e700000000a00 */
[----:B------:R-:W3:Y:S01]  /*1c20*/  LDC.64 R18, c[0x0][0x398] ;  /* 0x0000e600ff127b82 */ /* 0x000ee20000000a00 */
[----:B0-----:R-:W-:-:S05]  /*1c30*/  IMAD.WIDE R6, R5, 0x4, R6 ;  /* 0x0000000405067825 */ /* 0x001fca00078e0206 */
[----:B------:R-:W4:Y:S01]  /*1c40*/  LDG.E R0, desc[UR4][R6.64+0x4] ;  /* 0x0000040406007981 */ /* 0x000f22000c1e1900 */
[----:B-1----:R-:W-:-:S03]  /*1c50*/  IMAD.WIDE R20, R5, 0x4, R20 ;  /* 0x0000000405147825 */ /* 0x002fc600078e0214 */
[----:B------:R-:W4:Y:S04]  /*1c60*/  LDG.E R17, desc[UR4][R6.64+-0x4] ;  /* 0xfffffc0406117981 */ /* 0x000f28000c1e1900 */
[----:B------:R-:W5:Y:S01]  /*1c70*/  LDG.E R21, desc[UR4][R20.64] ;  /* 0x0000000414157981 */ /* 0x000f62000c1e1900 */
[----:B---3--:R-:W-:-:S06]  /*1c80*/  IMAD.WIDE R18, R5, 0x4, R18 ;  /* 0x0000000405127825 */ /* 0x008fcc00078e0212 */
[----:B------:R-:W3:Y:S01]  /*1c90*/  LDG.E R19, desc[UR4][R18.64] ;  /* 0x0000000412137981 */ /* 0x000ee2000c1e1900 */
[----:B------:R-:W-:Y:S01]  /*1ca0*/  HFMA2 R4, -RZ, RZ, 2.3125, 0 ;  /* 0x40a00000ff047431 */ /* 0x000fe200000001ff */
[----:B------:R-:W-:-:S05]  /*1cb0*/  MOV R23, 0x3e4ccccd ;  /* 0x3e4ccccd00177802 */ /* 0x000fca0000000f00 */
[----:B------:R-:W-:Y:S01]  /*1cc0*/  FFMA R23, R4, -R23, 1 ;  /* 0x3f80000004177423 */ /* 0x000fe20000000817 */
[----:B------:R-:W-:Y:S01]  /*1cd0*/  BSSY.RECONVERGENT B0, `(.L_x_154) ;  /* 0x0000010000007945 */ /* 0x000fe20003800200 */
[----:B----4-:R-:W-:-:S04]  /*1ce0*/  FADD R17, R0, -R17 ;  /* 0x8000001100117221 */ /* 0x010fc80000000000 */
[----:B------:R-:W0:Y:S01]  /*1cf0*/  FCHK P0, R17, 0.20000000298023223877 ;  /* 0x3e4ccccd11007902 */ /* 0x000e220000000000 */
[----:B------:R-:W-:Y:S01]  /*1d00*/  FFMA R0, R23, R4, 5 ;  /* 0x40a0000017007423 */ /* 0x000fe20000000004 */
[----:B-----5:R-:W-:-:S03]  /*1d10*/  FMUL R16, R21, R16 ;  /* 0x0000001015107220 */ /* 0x020fc60000400000 */
[----:B------:R-:W-:Y:S01]  /*1d20*/  FFMA R4, R0, R17, RZ ;  /* 0x0000001100047223 */ /* 0x000fe200000000ff */
[----:B--2---:R-:W-:-:S03]  /*1d30*/  FFMA R12, R15, R12, R16 ;  /* 0x0000000c0f0c7223 */ /* 0x004fc60000000010 */
[----:B------:R-:W-:Y:S01]  /*1d40*/  FFMA R7, R4, -0.20000000298023223877, R17 ;  /* 0xbe4ccccd04077823 */ /* 0x000fe20000000011 */
[----:B---3--:R-:W-:-:S03]  /*1d50*/  FFMA R14, R19, R3, R12 ;  /* 0x00000003130e7223 */ /* 0x008fc6000000000c */
[----:B------:R-:W-:Y:S01]  /*1d60*/  FFMA R12, R0, R7, R4 ;  /* 0x00000007000c7223 */ /* 0x000fe20000000004 */
[----:B0-----:R-:W-:Y:S06]  /*1d70*/  @!P0 BRA `(.L_x_155) ;  /* 0x0000000000148947 */ /* 0x001fec0003800000 */
[----:B------:R-:W-:Y:S01]  /*1d80*/  MOV R3, R17 ;  /* 0x0000001100037202 */ /* 0x000fe20000000f00 */
[----:B------:R-:W-:Y:S01]  /*1d90*/  IMAD.MOV.U32 R0, RZ, RZ, 0x3e4ccccd ;  /* 0x3e4ccccdff007424 */ /* 0x000fe200078e00ff */
[----:B------:R-:W-:-:S07]  /*1da0*/  MOV R4, 0x1dc0 ;  /* 0x00001dc000047802 */ /* 0x000fce0000000f00 */
[----:B------:R-:W-:Y:S05]  /*1db0*/  CALL.REL.NOINC `($__internal_5_$__cuda_sm3x_div_rn_noftz_f32_slowpath) ;  /* 0x0000000000ec7944 */ /* 0x000fea0003c00000 */
[----:B------:R-:W-:-:S07]  /*1dc0*/  MOV R12, R0 ;  /* 0x00000000000c7202 */ /* 0x000fce0000000f00 */
.L_x_155:
[----:B------:R-:W-:Y:S05]  /*1dd0*/  BSYNC.RECONVERGENT B0 ;  /* 0x0000000000007941 */ /* 0x000fea0003800200 */
.L_x_154:
        /* <DEDUP_REMOVED lines=18> */
[----:B------:R-:W-:Y:S05]  /*1f00*/  CALL.REL.NOINC `($__internal_5_$__cuda_sm3x_div_rn_noftz_f32_slowpath) ;  /* 0x0000000000987944 */ /* 0x000fea0003c00000 */
.L_x_157:
[----:B------:R-:W-:Y:S05]  /*1f10*/  BSYNC.RECONVERGENT B0 ;  /* 0x0000000000007941 */ /* 0x000fea0003800200 */
.L_x_156:
        /* <DEDUP_REMOVED lines=14> */
        .weak           $__internal_4_$__cuda_sm20_sqrt_rn_f32_slowpath
        .type           $__internal_4_$__cuda_sm20_sqrt_rn_f32_slowpath,@function
        .size           $__internal_4_$__cuda_sm20_sqrt_rn_f32_slowpath,($__internal_5_$__cuda_sm3x_div_rn_noftz_f32_slowpath - $__internal_4_$__cuda_sm20_sqrt_rn_f32_slowpath)
$__internal_4_$__cuda_sm20_sqrt_rn_f32_slowpath:
        /* <DEDUP_REMOVED lines=19> */
.L_x_158:
[----:B------:R-:W-:Y:S01]  /*2130*/  HFMA2 R3, -RZ, RZ, 0, 0 ;  /* 0x00000000ff037431 */ /* 0x000fe200000001ff */
[----:B------:R-:W-:Y:S02]  /*2140*/  MOV R0, R2 ;  /* 0x0000000200007202 */ /* 0x000fe40000000f00 */
[----:B------:R-:W-:-:S04]  /*2150*/  MOV R2, R12 ;  /* 0x0000000c00027202 */ /* 0x000fc80000000f00 */
[----:B------:R-:W-:Y:S05]  /*2160*/  RET.REL.NODEC R2 `(_Z14solveXMomentumPfS_S_S_S_S_S_S_iiif) ;  /* 0xffffffdc02a47950 */ /* 0x000fea0003c3ffff */
        .weak           $__internal_5_$__cuda_sm3x_div_rn_noftz_f32_slowpath
        .type           $__internal_5_$__cuda_sm3x_div_rn_noftz_f32_slowpath,@function
        .size           $__internal_5_$__cuda_sm3x_div_rn_noftz_f32_slowpath,(.L_x_410 - $__internal_5_$__cuda_sm3x_div_rn_noftz_f32_slowpath)
$__internal_5_$__cuda_sm3x_div_rn_noftz_f32_slowpath:
        /* <DEDUP_REMOVED lines=34> */
.L_x_160:
        /* <DEDUP_REMOVED lines=51> */
.L_x_167:
[----:B------:R-:W-:-:S04]  /*26c0*/  LOP3.LUT R0, R0, 0x80000000, RZ, 0xc0, !PT ;  /* 0x8000000000007812 */ /* 0x000fc800078ec0ff */
[----:B------:R-:W-:Y:S01]  /*26d0*/  LOP3.LUT R0, R0, 0x7f800000, RZ, 0xfc, !PT ;  /* 0x7f80000000007812 */ /* 0x000fe200078efcff */
[----:B------:R-:W-:Y:S06]  /*26e0*/  BRA `(.L_x_168) ;  /* 0x0000000000047947 */ /* 0x000fec0003800000 */
.L_x_166:
[----:B------:R-:W-:-:S07]  /*26f0*/  LEA R0, R7, R0, 0x17 ;  /* 0x0000000007007211 */ /* 0x000fce00078eb8ff */
.L_x_168:
[----:B------:R-:W-:Y:S05]  /*2700*/  BSYNC.RECONVERGENT B2 ;  /* 0x0000000000027941 */ /* 0x000fea0003800200 */
.L_x_165:
[----:B------:R-:W-:Y:S05]  /*2710*/  BRA `(.L_x_169) ;  /* 0x0000000000207947 */ /* 0x000fea0003800000 */
.L_x_164:
[----:B------:R-:W-:-:S04]  /*2720*/  LOP3.LUT R0, R0, 0x80000000, R3, 0x48, !PT ;  /* 0x8000000000007812 */ /* 0x000fc800078e4803 */
[----:B------:R-:W-:Y:S01]  /*2730*/  LOP3.LUT R0, R0, 0x7f800000, RZ, 0xfc, !PT ;  /* 0x7f80000000007812 */ /* 0x000fe200078efcff */
[----:B------:R-:W-:Y:S06]  /*2740*/  BRA `(.L_x_169) ;  /* 0x0000000000147947 */ /* 0x000fec0003800000 */
.L_x_163:
[----:B------:R-:W-:Y:S01]  /*2750*/  LOP3.LUT R0, R0, 0x80000000, R3, 0x48, !PT ;  /* 0x8000000000007812 */ /* 0x000fe200078e4803 */
[----:B------:R-:W-:Y:S06]  /*2760*/  BRA `(.L_x_169) ;  /* 0x00000000000c7947 */ /* 0x000fec0003800000 */
.L_x_162:
[----:B------:R-:W0:Y:S01]  /*2770*/  MUFU.RSQ R0, -QNAN ;  /* 0xffc0000000007908 */ /* 0x000e220000001400 */
[----:B------:R-:W-:Y:S05]  /*2780*/  BRA `(.L_x_169) ;  /* 0x0000000000047947 */ /* 0x000fea0003800000 */
.L_x_161:
[----:B------:R-:W-:-:S07]  /*2790*/  FADD.FTZ R0, R3, R0 ;  /* 0x0000000003007221 */ /* 0x000fce0000010000 */
.L_x_169:
[----:B------:R-:W-:Y:S05]  /*27a0*/  BSYNC.RECONVERGENT B1 ;  /* 0x0000000000017941 */ /* 0x000fea0003800200 */
.L_x_159:
[----:B------:R-:W-:Y:S01]  /*27b0*/  HFMA2 R7, -RZ, RZ, 0, 0 ;  /* 0x00000000ff077431 */ /* 0x000fe200000001ff */
[----:B------:R-:W-:-:S04]  /*27c0*/  MOV R6, R4 ;  /* 0x0000000400067202 */ /* 0x000fc80000000f00 */
[----:B0-----:R-:W-:Y:S05]  /*27d0*/  RET.REL.NODEC R6 `(_Z14solveXMomentumPfS_S_S_S_S_S_S_iiif) ;  /* 0xffffffd806087950 */ /* 0x001fea0003c3ffff */
.L_x_170:
        /* <DEDUP_REMOVED lines=10> */
.L_x_410:


//--------------------- .text._Z20solveEpsilonEquationPfS_S_S_S_S_S_iii --------------------------
	.section	.text._Z20solveEpsilonEquationPfS_S_S_S_S_S_iii,"ax",@progbits
	.align	128
        .global         _Z20solveEpsilonEquationPfS_S_S_S_S_S_iii
        .type           _Z20solveEpsilonEquationPfS_S_S_S_S_S_iii,@function
        .size           _Z20solveEpsilonEquationPfS_S_S_S_S_S_iii,(.L_x_412 - _Z20solveEpsilonEquationPfS_S_S_S_S_S_iii)
        .other          _Z20solveEpsilonEquationPfS_S_S_S_S_S_iii,@"STO_CUDA_ENTRY STV_DEFAULT"
_Z20solveEpsilonEquationPfS_S_S_S_S_S_iii:
.text._Z20solveEpsilonEquationPfS_S_S_S_S_S_iii:
        /* <DEDUP_REMOVED lines=15> */
[----:B------:R-:W-:Y:S02]  /*00f0*/  IABS R0, R4 ;  /* 0x0000000400007213 */ /* 0x000fe40000000000 */
[----:B------:R-:W-:-:S05]  /*0100*/  ISETP.NE.AND P4, PT, R3, RZ, PT ;  /* 0x000000ff0300720c */ /* 0x000fca0003f85270 */
[----:B0-----:R-:W0:Y:S02]  /*0110*/  MUFU.RCP R8, R8 ;  /* 0x0000000800087308 */ /* 0x001e240000001000 */
[----:B0-----:R-:W-:-:S06]  /*0120*/  IADD3 R7, PT, PT, R8, 0xffffffe, RZ ;  /* 0x0ffffffe08077810 */ /* 0x001fcc0007ffe0ff */
[----:B------:R-:W0:Y:S02]  /*0130*/  F2I.FTZ.U32.TRUNC.NTZ R7, R7 ;  /* 0x0000000700077305 */ /* 0x000e24000021f000 */
[----:B0-----:R-:W-:-:S05]  /*0140*/  IADD3 R6, PT, PT, RZ, -R7, RZ ;  /* 0x80000007ff067210 */ /* 0x001fca0007ffe0ff */
[----:B------:R-:W-:Y:S02]  /*0150*/  IMAD R9, R6, R15, RZ ;  /* 0x0000000f06097224 */ /* 0x000fe400078e02ff */
[----:B------:R-:W-:-:S05]  /*0160*/  HFMA2 R6, -RZ, RZ, 0, 0 ;  /* 0x00000000ff067431 */ /* 0x000fca00000001ff */
[----:B------:R-:W-:Y:S01]  /*0170*/  IMAD.HI.U32 R9, R7, R9, R6 ;  /* 0x0000000907097227 */ /* 0x000fe200078e0006 */
[----:B------:R-:W-:Y:S02]  /*0180*/  MOV R6, R10 ;  /* 0x0000000a00067202 */ /* 0x000fe40000000f00 */
[----:B------:R-:W-:Y:S02]  /*0190*/  IABS R7, R5 ;  /* 0x0000000500077213 */ /* 0x000fe40000000000 */
[----:B------:R-:W0:Y:S01]  /*01a0*/  I2F.RP R13, R6 ;  /* 0x00000006000d7306 */ /* 0x000e220000209400 */
[----:B------:R-:W-:-:S05]  /*01b0*/  IMAD.HI.U32 R10, R9, R0, RZ ;  /* 0x00000000090a7227 */ /* 0x000fca00078e00ff */
[----:B------:R-:W-:Y:S02]  /*01c0*/  IADD3 R8, PT, PT, -R10, RZ, RZ ;  /* 0x000000ff0a087210 */ /* 0x000fe40007ffe1ff */
[----:B------:R-:W1:Y:S03]  /*01d0*/  I2F.RP R12, R7 ;  /* 0x00000007000c7306 */ /* 0x000e660000209400 */
[----:B------:R-:W-:-:S05]  /*01e0*/  IMAD R8, R15, R8, R0 ;  /* 0x000000080f087224 */ /* 0x000fca00078e0200 */
[----:B0-----:R-:W0:Y:S01]  /*01f0*/  MUFU.RCP R13, R13 ;  /* 0x0000000d000d7308 */ /* 0x001e220000001000 */
[----:B------:R-:W-:-:S07]  /*0200*/  ISETP.GT.U32.AND P1, PT, R15, R8, PT ;  /* 0x000000080f00720c */ /* 0x000fce0003f24070 */
[----:B-1----:R-:W1:Y:S06]  /*0210*/  MUFU.RCP R12, R12 ;  /* 0x0000000c000c7308 */ /* 0x002e6c0000001000 */
[-C--:B------:R-:W-:Y:S02]  /*0220*/  @!P1 IADD3 R8, PT, PT, R8, -R15.reuse, RZ ;  /* 0x8000000f08089210 */ /* 0x080fe40007ffe0ff */
[----:B------:R-:W-:Y:S01]  /*0230*/  @!P1 IADD3 R10, PT, PT, R10, 0x1, RZ ;  /* 0x000000010a0a9810 */ /* 0x000fe20007ffe0ff */
[----:B0-----:R-:W-:Y:S01]  /*0240*/  VIADD R11, R13, 0xffffffe ;  /* 0x0ffffffe0d0b7836 */ /* 0x001fe20000000000 */
[----:B------:R-:W-:-:S02]  /*0250*/  ISETP.GE.U32.AND P0, PT, R8, R15, PT ;  /* 0x0000000f0800720c */ /* 0x000fc40003f06070 */
[----:B------:R-:W-:Y:S02]  /*0260*/  LOP3.LUT R8, R4, R2, RZ, 0x3c, !PT ;  /* 0x0000000204087212 */ /* 0x000fe400078e3cff */
[----:B------:R-:W-:Y:S01]  /*0270*/  ISETP.NE.AND P1, PT, R2, RZ, PT ;  /* 0x000000ff0200720c */ /* 0x000fe20003f25270 */
[----:B------:R-:W0:Y:S01]  /*0280*/  F2I.FTZ.U32.TRUNC.NTZ R11, R11 ;  /* 0x0000000b000b7305 */ /* 0x000e22000021f000 */
[----:B------:R-:W-:Y:S02]  /*0290*/  ISETP.GE.AND P2, PT, R8, RZ, PT ;  /* 0x000000ff0800720c */ /* 0x000fe40003f46270 */
[----:B-1----:R-:W-:-:S05]  /*02a0*/  IADD3 R8, PT, PT, R12, 0xffffffe, RZ ;  /* 0x0ffffffe0c087810 */ /* 0x002fca0007ffe0ff */
[----:B------:R-:W1:Y:S01]  /*02b0*/  F2I.FTZ.U32.TRUNC.NTZ R9, R8 ;  /* 0x0000000800097305 */ /* 0x000e62000021f000 */
[----:B------:R-:W-:-:S04]  /*02c0*/  @P0 IADD3 R10, PT, PT, R10, 0x1, RZ ;  /* 0x000000010a0a0810 */ /* 0x000fc80007ffe0ff */
[----:B------:R-:W-:Y:S01]  /*02d0*/  MOV R12, R10 ;  /* 0x0000000a000c7202 */ /* 0x000fe20000000f00 */
[----:B------:R-:W-:Y:S01]  /*02e0*/  HFMA2 R10, -RZ, RZ, 0, 0 ;  /* 0x00000000ff0a7431 */ /* 0x000fe200000001ff */
[----:B0-----:R-:W-:Y:S02]  /*02f0*/  IADD3 R13, PT, PT, RZ, -R11, RZ ;  /* 0x8000000bff0d7210 */ /* 0x001fe40007ffe0ff */
[----:B------:R-:W-:Y:S02]  /*0300*/  @!P2 IADD3 R12, PT, PT, -R12, RZ, RZ ;  /* 0x000000ff0c0ca210 */ /* 0x000fe40007ffe1ff */
[----:B------:R-:W-:Y:S01]  /*0310*/  @!P1 LOP3.LUT R12, RZ, R2, RZ, 0x33, !PT ;  /* 0x00000002ff0c9212 */ /* 0x000fe200078e33ff */
[----:B------:R-:W-:Y:S02]  /*0320*/  IMAD R13, R13, R6, RZ ;  /* 0x000000060d0d7224 */ /* 0x000fe400078e02ff */
[----:B-1----:R-:W-:Y:S01]  /*0330*/  IMAD.MOV R8, RZ, RZ, -R9 ;  /* 0x000000ffff087224 */ /* 0x002fe200078e0a09 */
[----:B------:R-:W-:Y:S01]  /*0340*/  IABS R14, R12 ;  /* 0x0000000c000e7213 */ /* 0x000fe20000000000 */
[----:B------:R-:W-:Y:S01]  /*0350*/  IMAD.HI.U32 R10, R11, R13, R10 ;  /* 0x0000000d0b0a7227 */ /* 0x000fe200078e000a */
[----:B------:R-:W-:-:S02]  /*0360*/  ISETP.GE.AND P2, PT, R12, RZ, PT ;  /* 0x000000ff0c00720c */ /* 0x000fc40003f46270 */
[----:B------:R-:W-:Y:S01]  /*0370*/  MOV R13, R14 ;  /* 0x0000000e000d7202 */ /* 0x000fe20000000f00 */
[----:B------:R-:W-:Y:S02]  /*0380*/  IMAD R11, R8, R7, RZ ;  /* 0x00000007080b7224 */ /* 0x000fe400078e02ff */
[----:B------:R-:W-:Y:S01]  /*0390*/  HFMA2 R8, -RZ, RZ, 0, 0 ;  /* 0x00000000ff087431 */ /* 0x000fe200000001ff */
[----:B------:R-:W-:Y:S01]  /*03a0*/  IABS R14, R5 ;  /* 0x00000005000e7213 */ /* 0x000fe20000000000 */
[----:B------:R-:W-:-:S05]  /*03b0*/  IMAD.HI.U32 R10, R10, R13, RZ ;  /* 0x0000000d0a0a7227 */ /* 0x000fca00078e00ff */
[----:B------:R-:W-:Y:S01]  /*03c0*/  IADD3 R10, PT, PT, -R10, RZ, RZ ;  /* 0x000000ff0a0a7210 */ /* 0x000fe20007ffe1ff */
[----:B------:R-:W-:Y:S01]  /*03d0*/  IMAD.HI.U32 R9, R9, R11, R8 ;  /* 0x0000000b09097227 */ /* 0x000fe200078e0008 */
[----:B------:R-:W-:-:S03]  /*03e0*/  IADD3 R8, PT, PT, RZ, -R14, RZ ;  /* 0x8000000eff087210 */ /* 0x000fc60007ffe0ff */
[----:B------:R-:W-:Y:S02]  /*03f0*/  IMAD R11, R6, R10, R13 ;  /* 0x0000000a060b7224 */ /* 0x000fe400078e020d */
[----:B------:R-:W-:-:S03]  /*0400*/  IMAD.HI.U32 R9, R9, R0, RZ ;  /* 0x0000000009097227 */ /* 0x000fc600078e00ff */
[----:B------:R-:W-:Y:S01]  /*0410*/  ISETP.GT.U32.AND P1, PT, R6, R11, PT ;  /* 0x0000000b0600720c */ /* 0x000fe20003f24070 */
[----:B------:R-:W-:-:S05]  /*0420*/  IMAD R0, R9, R8, R0 ;  /* 0x0000000809007224 */ /* 0x000fca00078e0200 */
[----:B------:R-:W-:-:S07]  /*0430*/  ISETP.GT.U32.AND P0, PT, R7, R0, PT ;  /* 0x000000000700720c */ /* 0x000fce0003f04070 */
[----:B------:R-:W-:-:S04]  /*0440*/  @!P1 IADD3 R11, PT, PT, R11, -R6, RZ ;  /* 0x800000060b0b9210 */ /* 0x000fc80007ffe0ff */
[----:B------:R-:W-:Y:S02]  /*0450*/  ISETP.GT.U32.AND P5, PT, R6, R11, PT ;  /* 0x0000000b0600720c */ /* 0x000fe40003fa4070 */
[----:B------:R-:W-:Y:S01]  /*0460*/  @!P0 IMAD.IADD R0, R0, 0x1, -R7 ;  /* 0x0000000100008824 */ /* 0x000fe200078e0a07 */
[----:B------:R-:W-:Y:S02]  /*0470*/  @!P0 IADD3 R9, PT, PT, R9, 0x1, RZ ;  /* 0x0000000109098810 */ /* 0x000fe40007ffe0ff */
[----:B------:R-:W-:Y:S02]  /*0480*/  ISETP.NE.AND P0, PT, R5, RZ, PT ;  /* 0x000000ff0500720c */ /* 0x000fe40003f05270 */
[----:B------:R-:W-:Y:S01]  /*0490*/  ISETP.GE.U32.AND P1, PT, R0, R7, PT ;  /* 0x000000070000720c */ /* 0x000fe20003f26070 */
[----:B------:R-:W-:Y:S01]  /*04a0*/  IMAD.MOV.U32 R7, RZ, RZ, 0x3dcccccd ;  /* 0x3dcccccdff077424 */ /* 0x000fe200078e00ff */
[----:B------:R-:W-:-:S04]  /*04b0*/  LOP3.LUT R0, R4, R5, RZ, 0x3c, !PT ;  /* 0x0000000504007212 */ /* 0x000fc800078e3cff */
[----:B------:R-:W-:Y:S02]  /*04c0*/  ISETP.GE.AND P3, PT, R0, RZ, PT ;  /* 0x000000ff0000720c */ /* 0x000fe40003f66270 */
[----:B------:R-:W-:-:S04]  /*04d0*/  @!P5 IADD3 R11, PT, PT, R11, -R6, RZ ;  /* 0x800000060b0bd210 */ /* 0x000fc80007ffe0ff */
[----:B------:R-:W-:Y:S02]  /*04e0*/  @!P2 IADD3 R11, PT, PT, -R11, RZ, RZ ;  /* 0x000000ff0b0ba210 */ /* 0x000fe40007ffe1ff */
[----:B------:R-:W-:Y:S02]  /*04f0*/  @P1 IADD3 R9, PT, PT, R9, 0x1, RZ ;  /* 0x0000000109091810 */ /* 0x000fe40007ffe0ff */
[----:B------:R-:W-:Y:S02]  /*0500*/  @!P4 LOP3.LUT R11, RZ, R3, RZ, 0x33, !PT ;  /* 0x00000003ff0bc212 */ /* 0x000fe400078e33ff */
[----:B------:R-:W-:Y:S02]  /*0510*/  IADD3 R3, PT, PT, -R12, RZ, RZ ;  /* 0x000000ff0c037210 */ /* 0x000fe40007ffe1ff */
[----:B------:R-:W-:Y:S02]  /*0520*/  @!P3 IADD3 R9, PT, PT, -R9, RZ, RZ ;  /* 0x000000ff0909b210 */ /* 0x000fe40007ffe1ff */
[----:B------:R-:W-:Y:S01]  /*0530*/  @!P0 LOP3.LUT R9, RZ, R5, RZ, 0x33, !PT ;  /* 0x00000005ff098212 */ /* 0x000fe200078e33ff */
[----:B------:R-:W-:Y:S01]  /*0540*/  IMAD R2, R2, R3, R4 ;  /* 0x0000000302027224 */ /* 0x000fe200078e0204 */
[----:B------:R-:W-:-:S02]  /*0550*/  I2FP.F32.S32 R11, R11 ;  /* 0x0000000b000b7245 */ /* 0x000fc40000201400 */
[----:B------:R-:W-:Y:S02]  /*0560*/  I2FP.F32.S32 R0, R9 ;  /* 0x0000000900007245 */ /* 0x000fe40000201400 */
[----:B------:R-:W-:Y:S01]  /*0570*/  I2FP.F32.S32 R2, R2 ;  /* 0x0000000200027245 */ /* 0x000fe20000201400 */
[-C--:B------:R-:W-:Y:S02]  /*0580*/  FFMA R11, R11, R7.reuse, -6.4000000953674316406 ;  /* 0xc0cccccd0b0b7423 */ /* 0x080fe40000000007 */
[----:B------:R-:W-:Y:S02]  /*0590*/  FFMA R0, R0, R7, -6.4000000953674316406 ;  /* 0xc0cccccd00007423 */ /* 0x000fe40000000007 */
[----:B------:R-:W-:Y:S01]  /*05a0*/  FMUL R11, R11, R11 ;  /* 0x0000000b0b0b7220 */ /* 0x000fe20000400000 */
[----:B------:R-:W-:-:S03]  /*05b0*/  FFMA R2, R2, R7, -6.4000000953674316406 ;  /* 0xc0cccccd02027423 */ /* 0x000fc60000000007 */
[----:B------:R-:W-:-:S04]  /*05c0*/  FFMA R11, R0, R0, R11 ;  /* 0x00000000000b7223 */ /* 0x000fc8000000000b */
[----:B------:R-:W-:-:S05]  /*05d0*/  FFMA R11, R2, R2, R11 ;  /* 0x00000002020b7223 */ /* 0x000fca000000000b */
[----:B------:R-:W-:-:S13]  /*05e0*/  FSETP.GTU.AND P0, PT, R11, 4, PT ;  /* 0x408000000b00780b */ /* 0x000fda0003f0c000 */
[----:B------:R-:W-:Y:S05]  /*05f0*/  @!P0 EXIT ;  /* 0x000000000000894d */ /* 0x000fea0003800000 */
[----:B------:R-:W0:Y:S01]  /*0600*/  LDC.64 R24, c[0x0][0x398] ;  /* 0x0000e600ff187b82 */ /* 0x000e220000000a00 */
[----:B------:R-:W1:Y:S01]  /*0610*/  LDCU.64 UR4, c[0x0][0x358] ;  /* 0x00006b00ff0477ac */ /* 0x000e620008000a00 */
[----:B0-----:R-:W-:-:S05]  /*0620*/  IMAD.WIDE R24, R4, 0x4, R24 ;  /* 0x0000000404187825 */ /* 0x001fca00078e0218 */
[----:B-1----:R-:W2:Y:S04]  /*0630*/  LDG.E R0, desc[UR4][R24.64+0x4] ;  /* 0x0000040418007981 */ /* 0x002ea8000c1e1900 */
[----:B------:R-:W2:Y:S01]  /*0640*/  LDG.E R3, desc[UR4][R24.64+-0x4] ;  /* 0xfffffc0418037981 */ /* 0x000ea2000c1e1900 */
[----:B------:R-:W-:Y:S01]  /*0650*/  MOV R7, 0x40a00000 ;  /* 0x40a0000000077802 */ /* 0x000fe20000000f00 */
[----:B------:R-:W-:Y:S01]  /*0660*/  BSSY.RECONVERGENT B2, `(.L_x_171) ;  /* 0x000000e000027945 */ /* 0x000fe20003800200 */
[----:B------:R-:W-:-:S05]  /*0670*/  MOV R2, 0x3e4ccccd ;  /* 0x3e4ccccd00027802 */ /* 0x000fca0000000f00 */
[----:B------:R-:W-:Y:S01]  /*0680*/  FFMA R2, R7, -R2, 1 ;  /* 0x3f80000007027423 */ /* 0x000fe20000000802 */
[----:B--2---:R-:W-:-:S03]  /*0690*/  FADD R0, R0, -R3 ;  /* 0x8000000300007221 */ /* 0x004fc60000000000 */
[----:B------:R-:W-:Y:S01]  /*06a0*/  FFMA R3, R2, R7, 5 ;  /* 0x40a0000002037423 */ /* 0x000fe20000000007 */
[----:B------:R-:W0:Y:S03]  /*06b0*/  FCHK P0, R0, 0.20000000298023223877 ;  /* 0x3e4ccccd00007902 */ /* 0x000e260000000000 */
[----:B------:R-:W-:-:S04]  /*06c0*/  FFMA R6, R0, R3, RZ ;  /* 0x0000000300067223 */ /* 0x000fc800000000ff */
[----:B------:R-:W-:-:S04]  /*06d0*/  FFMA R2, R6, -0.20000000298023223877, R0 ;  /* 0xbe4ccccd06027823 */ /* 0x000fc80000000000 */
[----:B------:R-:W-:Y:S01]  /*06e0*/  FFMA R6, R3, R2, R6 ;  /* 0x0000000203067223 */ /* 0x000fe20000000006 */
[----:B0-----:R-:W-:Y:S06]  /*06f0*/  @!P0 BRA `(.L_x_172) ;  /* 0x0000000000108947 */ /* 0x001fec0003800000 */
[----:B------:R-:W-:Y:S02]  /*0700*/  MOV R3, 0x3e4ccccd ;  /* 0x3e4ccccd00037802 */ /* 0x000fe40000000f00 */
[----:B------:R-:W-:-:S07]  /*0710*/  MOV R2, 0x730 ;  /* 0x0000073000027802 */ /* 0x000fce0000000f00 */
[----:B------:R-:W-:Y:S05]  /*0720*/  CALL.REL.NOINC `($__internal_7_$__cuda_sm3x_div_rn_noftz_f32_slowpath) ;  /* 0x0000001400047944 */ /* 0x000fea0003c00000 */
[----:B------:R-:W-:-:S07]  /*0730*/  MOV R6, R0 ;  /* 0x0000000000067202 */ /* 0x000fce0000000f00 */
.L_x_172:
[----:B------:R-:W-:Y:S05]  /*0740*/  BSYNC.RECONVERGENT B2 ;  /* 0x0000000000027941 */ /* 0x000fea0003800200 */
.L_x_171:
[----:B------:R-:W0:Y:S01]  /*0750*/  LDC.64 R14, c[0x0][0x3a0] ;  /* 0x0000e800ff0e7b82 */ /* 0x000e220000000a00 */
[----:B------:R-:W1:Y:S02]  /*0760*/  LDCU UR6, c[0x0][0x3b8] ;  /* 0x00007700ff0677ac */ /* 0x000e640008000800 */
[C---:B-1----:R-:W-:Y:S02]  /*0770*/  IADD3 R3, PT, PT, R4.reuse, UR6, RZ ;  /* 0x0000000604037c10 */ /* 0x042fe4000fffe0ff */
[----:B------:R-:W-:-:S03]  /*0780*/  IADD3 R7, PT, PT, R4, -UR6, RZ ;  /* 0x8000000604077c10 */ /* 0x000fc6000fffe0ff */
[----:B0-----:R-:W-:-:S04]  /*0790*/  IMAD.WIDE R2, R3, 0x4, R14 ;  /* 0x0000000403027825 */ /* 0x001fc800078e020e */
[----:B------:R-:W-:Y:S02]  /*07a0*/  IMAD.WIDE R14, R7, 0x4, R14 ;  /* 0x00000004070e7825 */ /* 0x000fe400078e020e */
[----:B------:R-:W2:Y:S04]  /*07b0*/  LDG.E R2, desc[UR4][R2.64] ;  /* 0x0000000402027981 */ /* 0x000ea8000c1e1900 */
[----:B------:R-:W2:Y:S01]  /*07c0*/  LDG.E R9, desc[UR4][R14.64] ;  /* 0x000000040e097981 */ /* 0x000ea2000c1e1900 */
[----:B------:R-:W-:Y:S02]  /*07d0*/  HFMA2 R11, -RZ, RZ, 1.57421875, -19.203125 ;  /* 0x3e4ccccdff0b7431 */ /* 0x000fe400000001ff */
[----:B------:R-:W-:Y:S01]  /*07e0*/  IMAD.MOV.U32 R8, RZ, RZ, 0x40a00000 ;  /* 0x40a00000ff087424 */ /* 0x000fe200078e00ff */
[----:B------:R-:W-:Y:S03]  /*07f0*/  BSSY.RECONVERGENT B2, `(.L_x_173) ;  /* 0x000000d000027945 */ /* 0x000fe60003800200 */
        /* <DEDUP_REMOVED lines=12> */
.L_x_174:
[----:B------:R-:W-:Y:S05]  /*08c0*/  BSYNC.RECONVERGENT B2 ;  /* 0x0000000000027941 */ /* 0x000fea0003800200 */
.L_x_173:
[----:B------:R-:W0:Y:S01]  /*08d0*/  LDC.64 R12, c[0x0][0x3a8] ;  /* 0x0000ea00ff0c7b82 */ /* 0x000e220000000a00 */
[CC--:B------:R-:W-:Y:S02]  /*08e0*/  IADD3 R3, PT, PT, R4.reuse, R5.reuse, RZ ;  /* 0x0000000504037210 */ /* 0x0c0fe40007ffe0ff */
[----:B------:R-:W-:-:S03]  /*08f0*/  IADD3 R9, PT, PT, R4, -R5, RZ ;  /* 0x8000000504097210 */ /* 0x000fc60007ffe0ff */
[----:B0-----:R-:W-:-:S04]  /*0900*/  IMAD.WIDE R2, R3, 0x4, R12 ;  /* 0x0000000403027825 */ /* 0x001fc800078e020c */
[----:B------:R-:W-:Y:S02]  /*0910*/  IMAD.WIDE R12, R9, 0x4, R12 ;  /* 0x00000004090c7825 */ /* 0x000fe400078e020c */
[----:B------:R-:W2:Y:S04]  /*0920*/  LDG.E R2, desc[UR4][R2.64] ;  /* 0x0000000402027981 */ /* 0x000ea8000c1e1900 */
[----:B------:R-:W2:Y:S01]  /*0930*/  LDG.E R11, desc[UR4][R12.64] ;  /* 0x000000040c0b7981 */ /* 0x000ea2000c1e1900 */
[----:B------:R-:W-:Y:S02]  /*0940*/  HFMA2 R10, -RZ, RZ, 2.3125, 0 ;  /* 0x40a00000ff0a7431 */ /* 0x000fe400000001ff */
        /* <DEDUP_REMOVED lines=14> */
.L_x_176:
[----:B------:R-:W-:Y:S05]  /*0a30*/  BSYNC.RECONVERGENT B2 ;  /* 0x0000000000027941 */ /* 0x000fea0003800200 */
.L_x_175:
[----:B------:R-:W0:Y:S08]  /*0a40*/  LDC R3, c[0x0][0x3b8] ;  /* 0x0000ee00ff037b82 */ /* 0x000e300000000800 */
[----:B------:R-:W1:Y:S01]  /*0a50*/  LDC.64 R16, c[0x0][0x398] ;  /* 0x0000e600ff107b82 */ /* 0x000e620000000a00 */
[----:B0-----:R-:W-:-:S06]  /*0a60*/  IMAD.WIDE R2, R3, 0x4, R24 ;  /* 0x0000000403027825 */ /* 0x001fcc00078e0218 */
[----:B------:R-:W2:Y:S01]  /*0a70*/  LDG.E R2, desc[UR4][R2.64] ;  /* 0x0000000402027981 */ /* 0x000ea2000c1e1900 */
[----:B-1----:R-:W-:-:S06]  /*0a80*/  IMAD.WIDE R16, R7, 0x4, R16 ;  /* 0x0000000407107825 */ /* 0x002fcc00078e0210 */
        /* <DEDUP_REMOVED lines=16> */
.L_x_178:
[----:B------:R-:W-:Y:S05]  /*0b90*/  BSYNC.RECONVERGENT B2 ;  /* 0x0000000000027941 */ /* 0x000fea0003800200 */
.L_x_177:
[----:B------:R-:W0:Y:S01]  /*0ba0*/  LDC.64 R2, c[0x0][0x398] ;  /* 0x0000e600ff027b82 */ /* 0x000e220000000a00 */
[----:B------:R-:W-:-:S06]  /*0bb0*/  IMAD.WIDE R24, R5, 0x4, R24 ;  /* 0x0000000405187825 */ /* 0x000fcc00078e0218 */
[----:B------:R-:W2:Y:S01]  /*0bc0*/  LDG.E R24, desc[UR4][R24.64] ;  /* 0x0000000418187981 */ /* 0x000ea2000c1e1900 */
[----:B0-----:R-:W-:-:S06]  /*0bd0*/  IMAD.WIDE R2, R9, 0x4, R2 ;  /* 0x0000000409027825 */ /* 0x001fcc00078e0202 */
        /* <DEDUP_REMOVED lines=16> */
.L_x_180:
[----:B------:R-:W-:Y:S05]  /*0ce0*/  BSYNC.RECONVERGENT B2 ;  /* 0x0000000000027941 */ /* 0x000fea0003800200 */
.L_x_179:
[----:B------:R-:W0:Y:S02]  /*0cf0*/  LDC R3, c[0x0][0x3b8] ;  /* 0x0000ee00ff037b82 */ /* 0x000e240000000800 */
[----:B0-----:R-:W-:-:S05]  /*0d00*/  IMAD.WIDE R14, R3, 0x4, R14 ;  /* 0x00000004030e7825 */ /* 0x001fca00078e020e */
[----:B------:R-:W2:Y:S04]  /*0d10*/  LDG.E R0, desc[UR4][R14.64+0x4] ;  /* 0x000004040e007981 */ /* 0x000ea8000c1e1900 */
        /* <DEDUP_REMOVED lines=15> */
[----:B------:R-:W-:-:S07]  /*0e10*/  IMAD.MOV.U32 R20, RZ, RZ, R0 ;  /* 0x000000ffff147224 */ /* 0x000fce00078e0000 */
.L_x_182:
[----:B------:R-:W-:Y:S05]  /*0e20*/  BSYNC.RECONVERGENT B2 ;  /* 0x0000000000027941 */ /* 0x000fea0003800200 */
.L_x_181:
[----:B------:R-:W0:Y:S01]  /*0e30*/  LDC.64 R18, c[0x0][0x3a0] ;  /* 0x0000e800ff127b82 */ /* 0x000e220000000a00 */
[----:B------:R-:W-:-:S06]  /*0e40*/  IMAD.WIDE R2, R5, 0x4, R14 ;  /* 0x0000000405027825 */ /* 0x000fcc00078e020e */
        /* <DEDUP_REMOVED lines=18> */
.L_x_184:
[----:B------:R-:W-:Y:S05]  /*0f70*/  BSYNC.RECONVERGENT B2 ;  /* 0x0000000000027941 */ /* 0x000fea0003800200 */
.L_x_183:
[----:B------:R-:W-:-:S05]  /*0f80*/  IMAD.WIDE R12, R5, 0x4, R12 ;  /* 0x00000004050c7825 */ /* 0x000fca00078e020c */
        /* <DEDUP_REMOVED lines=13> */
[----:B------:R-:W-:Y:S01]  /*1060*/  IMAD.MOV.U32 R3, RZ, RZ, 0x3e4ccccd ;  /* 0x3e4ccccdff037424 */ /* 0x000fe200078e00ff */
[----:B------:R-:W-:-:S07]  /*1070*/  MOV R2, 0x1090 ;  /* 0x0000109000027802 */ /* 0x000fce0000000f00 */
[----:B------:R-:W-:Y:S05]  /*1080*/  CALL.REL.NOINC `($__internal_7_$__cuda_sm3x_div_rn_noftz_f32_slowpath) ;  /* 0x0000000800ac7944 */ /* 0x000fea0003c00000 */
[----:B------:R-:W-:-:S07]  /*1090*/  MOV R15, R0 ;  /* 0x00000000000f7202 */ /* 0x000fce0000000f00 */
.L_x_186:
[----:B------:R-:W-:Y:S05]  /*10a0*/  BSYNC.RECONVERGENT B2 ;  /* 0x0000000000027941 */ /* 0x000fea0003800200 */
.L_x_185:
        /* <DEDUP_REMOVED lines=20> */
[----:B------:R-:W-:Y:S05]  /*11f0*/  CALL.REL.NOINC `($__internal_7_$__cuda_sm3x_div_rn_noftz_f32_slowpath) ;  /* 0x0000000800507944 */ /* 0x000fea0003c00000 */
.L_x_188:
[----:B------:R-:W-:Y:S05]  /*1200*/  BSYNC.RECONVERGENT B2 ;  /* 0x0000000000027941 */ /* 0x000fea0003800200 */
.L_x_187:
[----:B------:R-:W-:Y:S01]  /*1210*/  FADD R15, R15, R16 ;  /* 0x000000100f0f7221 */ /* 0x000fe20000000000 */
[----:B------:R-:W-:Y:S01]  /*1220*/  FADD R11, R20, R11 ;  /* 0x0000000b140b7221 */ /* 0x000fe20000000000 */
[----:B------:R-:W-:Y:S01]  /*1230*/  FMUL R3, R8, R8 ;  /* 0x0000000808037220 */ /* 0x000fe20000400000 */
[----:B------:R-:W-:Y:S01]  /*1240*/  FADD R13, R0, R14 ;  /* 0x0000000e000d7221 */ /* 0x000fe20000000000 */
[----:B------:R-:W-:Y:S01]  /*1250*/  FMUL R2, R15, R15 ;  /* 0x0000000f0f027220 */ /* 0x000fe20000400000 */
[----:B------:R-:W-:Y:S01]  /*1260*/  BSSY.RECONVERGENT B0, `(.L_x_189) ;  /* 0x0000012000007945 */ /* 0x000fe20003800200 */
[----:B------:R-:W-:Y:S02]  /*1270*/  FFMA R3, R6, R6, R3 ;  /* 0x0000000606037223 */ /* 0x000fe40000000003 */
[----:B------:R-:W-:Y:S02]  /*1280*/  FFMA R2, R11, R11, R2 ;  /* 0x0000000b0b027223 */ /* 0x000fe40000000002 */
[----:B------:R-:W-:-:S02]  /*1290*/  FFMA R3, R10, R10, R3 ;  /* 0x0000000a0a037223 */ /* 0x000fc40000000003 */
[----:B------:R-:W-:-:S04]  /*12a0*/  FFMA R2, R13, R13, R2 ;  /* 0x0000000d0d027223 */ /* 0x000fc80000000002 */
[----:B------:R-:W-:-:S04]  /*12b0*/  FFMA R2, R2, 0.5, R3 ;  /* 0x3f00000002027823 */ /* 0x000fc80000000003 */
[----:B------:R-:W-:-:S04]  /*12c0*/  FADD R0, R2, R2 ;  /* 0x0000000202007221 */ /* 0x000fc80000000000 */
[----:B------:R0:W1:Y:S01]  /*12d0*/  MUFU.RSQ R3, R0 ;  /* 0x0000000000037308 */ /* 0x0000620000001400 */
[----:B------:R-:W-:-:S04]  /*12e0*/  IADD3 R2, PT, PT, R0, -0xd000000, RZ ;  /* 0xf300000000027810 */ /* 0x000fc80007ffe0ff */
[----:B------:R-:W-:-:S13]  /*12f0*/  ISETP.GT.U32.AND P0, PT, R2, 0x727fffff, PT ;  /* 0x727fffff0200780c */ /* 0x000fda0003f04070 */
[----:B01----:R-:W-:Y:S05]  /*1300*/  @!P0 BRA `(.L_x_190) ;  /* 0x00000000000c8947 */ /* 0x003fea0003800000 */
[----:B------:R-:W-:-:S07]  /*1310*/  MOV R12, 0x1330 ;  /* 0x00001330000c7802 */ /* 0x000fce0000000f00 */
[----:B------:R-:W-:Y:S05]  /*1320*/  CALL.REL.NOINC `($__internal_6_$__cuda_sm20_sqrt_rn_f32_slowpath) ;  /* 0x0000000400a87944 */ /* 0x000fea0003c00000 */
[----:B------:R-:W-:Y:S05]  /*1330*/  BRA `(.L_x_191) ;  /* 0x0000000000107947 */ /* 0x000fea0003800000 */
.L_x_190:
[----:B------:R-:W-:Y:S01]  /*1340*/  FMUL.FTZ R13, R0, R3 ;  /* 0x00000003000d7220 */ /* 0x000fe20000410000 */
[----:B------:R-:W-:-:S03]  /*1350*/  FMUL.FTZ R2, R3, 0.5 ;  /* 0x3f00000003027820 */ /* 0x000fc60000410000 */
[----:B------:R-:W-:-:S04]  /*1360*/  FFMA R0, -R13, R13, R0 ;  /* 0x0000000d0d007223 */ /* 0x000fc80000000100 */
[----:B------:R-:W-:-:S07]  /*1370*/  FFMA R13, R0, R2, R13 ;  /* 0x00000002000d7223 */ /* 0x000fce000000000d */
.L_x_191:
[----:B------:R-:W-:Y:S05]  /*1380*/  BSYNC.RECONVERGENT B0 ;  /* 0x0000000000007941 */ /* 0x000fea0003800200 */
.L_x_189:
[----:B------:R-:W0:Y:S08]  /*1390*/  LDC.64 R14, c[0x0][0x390] ;  /* 0x0000e400ff0e7b82 */ /* 0x000e300000000a00 */
[----:B------:R-:W1:Y:S08]  /*13a0*/  LDC R17, c[0x0][0x3b8] ;  /* 0x0000ee00ff117b82 */ /* 0x000e700000000800 */
[----:B------:R-:W2:Y:S01]  /*13b0*/  LDC.64 R2, c[0x0][0x3b0] ;  /* 0x0000ec00ff027b82 */ /* 0x000ea20000000a00 */
[----:B0-----:R-:W-:-:S05]  /*13c0*/  IMAD.WIDE R10, R4, 0x4, R14 ;  /* 0x00000004040a7825 */ /* 0x001fca00078e020e */
[----:B------:R-:W3:Y:S01]  /*13d0*/  LDG.E R0, desc[UR4][R10.64+0x4] ;  /* 0x000004040a007981 */ /* 0x000ee2000c1e1900 */
[----:B-1----:R-:W-:-:S03]  /*13e0*/  IMAD.WIDE R16, R17, 0x4, R10 ;  /* 0x0000000411107825 */ /* 0x002fc600078e020a */
[----:B------:R-:W3:Y:S01]  /*13f0*/  LDG.E R23, desc[UR4][R10.64+-0x4] ;  /* 0xfffffc040a177981 */ /* 0x000ee2000c1e1900 */
[----:B------:R-:W-:-:S03]  /*1400*/  IMAD.WIDE R18, R7, 0x4, R14 ;  /* 0x0000000407127825 */ /* 0x000fc600078e020e */
[----:B------:R-:W4:Y:S01]  /*1410*/  LDG.E R17, desc[UR4][R16.64] ;  /* 0x0000000410117981 */ /* 0x000f22000c1e1900 */
[----:B------:R-:W-:-:S03]  /*1420*/  IMAD.WIDE R20, R5, 0x4, R10 ;  /* 0x0000000405147825 */ /* 0x000fc600078e020a */
[----:B------:R-:W5:Y:S01]  /*1430*/  LDG.E R19, desc[UR4][R18.64] ;  /* 0x0000000412137981 */ /* 0x000f62000c1e1900 */
[----:B------:R-:W-:-:S03]  /*1440*/  IMAD.WIDE R14, R9, 0x4, R14 ;  /* 0x00000004090e7825 */ /* 0x000fc600078e020e */
[----:B------:R-:W5:Y:S04]  /*1450*/  LDG.E R21, desc[UR4][R20.64] ;  /* 0x0000000414157981 */ /* 0x000f68000c1e1900 */
[----:B------:R-:W5:Y:S04]  /*1460*/  LDG.E R15, desc[UR4][R14.64] ;  /* 0x000000040e0f7981 */ /* 0x000f68000c1e1900 */
[----:B------:R-:W5:Y:S01]  /*1470*/  LDG.E R7, desc[UR4][R10.64] ;  /* 0x000000040a077981 */ /* 0x000f62000c1e1900 */
[----:B--2---:R-:W-:-:S05]  /*1480*/  IMAD.WIDE R2, R4, 0x4, R2 ;  /* 0x0000000404027825 */ /* 0x004fca00078e0202 */
[----:B------:R-:W2:Y:S01]  /*1490*/  LDG.E R6, desc[UR4][R2.64] ;  /* 0x0000000402067981 */ /* 0x000ea2000c1e1900 */
[----:B------:R-:W-:Y:S02]  /*14a0*/  HFMA2 R5, -RZ, RZ, 1.0341796875, -112.6875 ;  /* 0x3c23d70bff057431 */ /* 0x000fe400000001ff */
[----:B------:R-:W-:Y:S01]  /*14b0*/  IMAD.MOV.U32 R8, RZ, RZ, 0x42c7ffff ;  /* 0x42c7ffffff087424 */ /* 0x000fe200078e00ff */
[----:B------:R-:W-:Y:S03]  /*14c0*/  BSSY.RECONVERGENT B2, `(.L_x_192) ;  /* 0x0000014000027945 */ /* 0x000fe60003800200 */
[----:B------:R-:W-:-:S04]  /*14d0*/  FFMA R5, R8, -R5, 1 ;  /* 0x3f80000008057423 */ /* 0x000fc80000000805 */
[----:B------:R-:W-:Y:S01]  /*14e0*/  FFMA R9, R5, R8, 99.99999237060546875 ;  /* 0x42c7ffff05097423 */ /* 0x000fe20000000008 */
[----:B---3--:R-:W-:-:S04]  /*14f0*/  FADD R0, R0, R23 ;  /* 0x0000001700007221 */ /* 0x008fc80000000000 */
[----:B----4-:R-:W-:-:S04]  /*1500*/  FADD R0, R0, R17 ;  /* 0x0000001100007221 */ /* 0x010fc80000000000 */
[----:B-----5:R-:W-:-:S04]  /*1510*/  FADD R0, R0, R19 ;  /* 0x0000001300007221 */ /* 0x020fc80000000000 */
[----:B------:R-:W-:-:S04]  /*1520*/  FADD R0, R0, R21 ;  /* 0x0000001500007221 */ /* 0x000fc80000000000 */
[----:B------:R-:W-:-:S04]  /*1530*/  FADD R0, R0, R15 ;  /* 0x0000000f00007221 */ /* 0x000fc80000000000 */
[----:B------:R-:W-:-:S04]  /*1540*/  FFMA R0, R7, -6, R0 ;  /* 0xc0c0000007007823 */ /* 0x000fc80000000000 */
[----:B------:R-:W0:Y:S01]  /*1550*/  FCHK P0, R0, 0.010000000707805156708 ;  /* 0x3c23d70b00007902 */ /* 0x000e220000000000 */
[----:B------:R-:W-:Y:S01]  /*1560*/  FFMA R8, R0, R9, RZ ;  /* 0x0000000900087223 */ /* 0x000fe200000000ff */
[----:B--2---:R-:W-:-:S03]  /*1570*/  FMUL R2, R6, R13 ;  /* 0x0000000d06027220 */ /* 0x004fc60000400000 */
[----:B------:R-:W-:Y:S01]  /*1580*/  FFMA R3, R8, -0.010000000707805156708, R0 ;  /* 0xbc23d70b08037823 */ /* 0x000fe20000000000 */
[----:B------:R-:W-:-:S03]  /*1590*/  FMUL R5, R2, R13 ;  /* 0x0000000d02057220 */ /* 0x000fc60000400000 */
[----:B------:R-:W-:Y:S01]  /*15a0*/  FFMA R8, R9, R3, R8 ;  /* 0x0000000309087223 */ /* 0x000fe20000000008 */
[----:B0-----:R-:W-:Y:S06]  /*15b0*/  @!P0 BRA `(.L_x_193) ;  /* 0x0000000000108947 */ /* 0x001fec0003800000 */
[----:B------:R-:W-:Y:S02]  /*15c0*/  MOV R3, 0x3c23d70b ;  /* 0x3c23d70b00037802 */ /* 0x000fe40000000f00 */
[----:B------:R-:W-:-:S07]  /*15d0*/  MOV R2, 0x15f0 ;  /* 0x000015f000027802 */ /* 0x000fce0000000f00 */
[----:B------:R-:W-:Y:S05]  /*15e0*/  CALL.REL.NOINC `($__internal_7_$__cuda_sm3x_div_rn_noftz_f32_slowpath) ;  /* 0x0000000400547944 */ /* 0x000fea0003c00000 */
[----:B------:R-:W-:-:S07]  /*15f0*/  MOV R8, R0 ;  /* 0x0000000000087202 */ /* 0x000fce0000000f00 */
.L_x_193:
[----:B------:R-:W-:Y:S05]  /*1600*/  BSYNC.RECONVERGENT B2 ;  /* 0x0000000000027941 */ /* 0x000fea0003800200 */
.L_x_192:
[----:B------:R-:W-:Y:S01]  /*1610*/  HFMA2 R3, -RZ, RZ, 1.81640625, -4412 ;  /* 0x3f44ec4fff037431 */ /* 0x000fe200000001ff */
[----:B------:R-:W-:Y:S01]  /*1620*/  MOV R0, 0x3fa66666 ;  /* 0x3fa6666600007802 */ /* 0x000fe20000000f00 */
[----:B------:R-:W0:Y:S01]  /*1630*/  FCHK P0, R6, 1.2999999523162841797 ;  /* 0x3fa6666606007902 */ /* 0x000e220000000000 */
[----:B------:R-:W-:Y:S03]  /*1640*/  BSSY.RECONVERGENT B2, `(.L_x_194) ;  /* 0x000000c000027945 */ /* 0x000fe60003800200 */
[----:B------:R-:W-:-:S04]  /*1650*/  FFMA R0, R3, -R0, 1 ;  /* 0x3f80000003007423 */ /* 0x000fc80000000800 */
[----:B------:R-:W-:-:S04]  /*1660*/  FFMA R3, R0, R3, 0.76923078298568725586 ;  /* 0x3f44ec4f00037423 */ /* 0x000fc80000000003 */
[----:B------:R-:W-:-:S04]  /*1670*/  FFMA R0, R6, R3, RZ ;  /* 0x0000000306007223 */ /* 0x000fc800000000ff */
[----:B------:R-:W-:-:S04]  /*1680*/  FFMA R2, R0, -1.2999999523162841797, R6 ;  /* 0xbfa6666600027823 */ /* 0x000fc80000000006 */
[----:B------:R-:W-:Y:S01]  /*1690*/  FFMA R10, R3, R2, R0 ;  /* 0x00000002030a7223 */ /* 0x000fe20000000000 */
[----:B0-----:R-:W-:Y:S06]  /*16a0*/  @!P0 BRA `(.L_x_195) ;  /* 0x0000000000148947 */ /* 0x001fec0003800000 */
[----:B------:R-:W-:Y:S01]  /*16b0*/  MOV R0, R6 ;  /* 0x0000000600007202 */ /* 0x000fe20000000f00 */
[----:B------:R-:W-:Y:S01]  /*16c0*/  IMAD.MOV.U32 R3, RZ, RZ, 0x3fa66666 ;  /* 0x3fa66666ff037424 */ /* 0x000fe200078e00ff */
[----:B------:R-:W-:-:S07]  /*16d0*/  MOV R2, 0x16f0 ;  /* 0x000016f000027802 */ /* 0x000fce0000000f00 */
[----:B------:R-:W-:Y:S05]  /*16e0*/  CALL.REL.NOINC `($__internal_7_$__cuda_sm3x_div_rn_noftz_f32_slowpath) ;  /* 0x0000000400147944 */ /* 0x000fea0003c00000 */
[----:B------:R-:W-:-:S07]  /*16f0*/  MOV R10, R0 ;  /* 0x00000000000a7202 */ /* 0x000fce0000000f00 */
.L_x_195:
[----:B------:R-:W-:Y:S05]  /*1700*/  BSYNC.RECONVERGENT B2 ;  /* 0x0000000000027941 */ /* 0x000fea0003800200 */
.L_x_194:
[----:B------:R-:W0:Y:S02]  /*1710*/  LDC.64 R2, c[0x0][0x388] ;  /* 0x0000e200ff027b82 */ /* 0x000e240000000a00 */
[----:B0-----:R-:W-:-:S05]  /*1720*/  IMAD.WIDE R2, R4, 0x4, R2 ;  /* 0x0000000404027825 */ /* 0x001fca00078e0202 */
[----:B------:R-:W2:Y:S01]  /*1730*/  LDG.E R9, desc[UR4][R2.64] ;  /* 0x0000000402097981 */ /* 0x000ea2000c1e1900 */
[----:B------:R-:W-:Y:S01]  /*1740*/  FMUL R0, R7, 1.4400000572204589844 ;  /* 0x3fb851ec07007820 */ /* 0x000fe20000400000 */
[----:B------:R-:W-:Y:S03]  /*1750*/  BSSY.RECONVERGENT B2, `(.L_x_196) ;  /* 0x000000f000027945 */ /* 0x000fe60003800200 */
[----:B------:R-:W-:Y:S01]  /*1760*/  FMUL R0, R5, R0 ;  /* 0x0000000005007220 */ /* 0x000fe20000400000 */
[----:B------:R-:W-:Y:S01]  /*1770*/  FADD R5, R10, 1.4999999621068127453e-05 ;  /* 0x377ba8820a057421 */ /* 0x000fe20000000000 */
[----:B--2---:R-:W0:Y:S08]  /*1780*/  MUFU.RCP R6, R9 ;  /* 0x0000000900067308 */ /* 0x004e300000001000 */
        /* <DEDUP_REMOVED lines=9> */
[----:B------:R-:W-:Y:S05]  /*1820*/  CALL.REL.NOINC `($__internal_7_$__cuda_sm3x_div_rn_noftz_f32_slowpath) ;  /* 0x0000000000c47944 */ /* 0x000fea0003c00000 */
[----:B------:R-:W-:-:S07]  /*1830*/  MOV R6, R0 ;  /* 0x0000000000067202 */ /* 0x000fce0000000f00 */
.L_x_197:
[----:B------:R-:W-:Y:S05]  /*1840*/  BSYNC.RECONVERGENT B2 ;  /* 0x0000000000027941 */ /* 0x000fea0003800200 */
.L_x_196:
[----:B------:R-:W0:Y:S01]  /*1850*/  MUFU.RCP R10, R9 ;  /* 0x00000009000a7308 */ /* 0x000e220000001000 */
[C---:B------:R-:W-:Y:S01]  /*1860*/  FMUL R0, R7.reuse, -1.9199999570846557617 ;  /* 0xbff5c28f07007820 */ /* 0x040fe20000400000 */
[----:B------:R-:W-:Y:S03]  /*1870*/  BSSY.RECONVERGENT B2, `(.L_x_198) ;  /* 0x000000d000027945 */ /* 0x000fe60003800200 */
[----:B------:R-:W-:-:S04]  /*1880*/  FMUL R2, R7, R0 ;  /* 0x0000000007027220 */ /* 0x000fc80000400000 */
        /* <DEDUP_REMOVED lines=10> */
[----:B------:R-:W-:Y:S05]  /*1930*/  CALL.REL.NOINC `($__internal_7_$__cuda_sm3x_div_rn_noftz_f32_slowpath) ;  /* 0x0000000000807944 */ /* 0x000fea0003c00000 */
.L_x_199:
[----:B------:R-:W-:Y:S05]  /*1940*/  BSYNC.RECONVERGENT B2 ;  /* 0x0000000000027941 */ /* 0x000fea0003800200 */
.L_x_198:
[----:B------:R-:W0:Y:S01]  /*1950*/  LDC.64 R2, c[0x0][0x380] ;  /* 0x0000e000ff027b82 */ /* 0x000e220000000a00 */
[----:B------:R-:W-:-:S04]  /*1960*/  FADD R0, R0, R6 ;  /* 0x0000000600007221 */ /* 0x000fc80000000000 */
[----:B------:R-:W-:-:S04]  /*1970*/  FFMA R0, R5, R8, R0 ;  /* 0x0000000805007223 */ /* 0x000fc80000000000 */
[----:B------:R-:W-:Y:S01]  /*1980*/  FFMA R0, R0, 9.9999997473787516356e-05, R7 ;  /* 0x38d1b71700007823 */ /* 0x000fe20000000007 */
[----:B0-----:R-:W-:-:S04]  /*1990*/  IMAD.WIDE R4, R4, 0x4, R2 ;  /* 0x0000000404047825 */ /* 0x001fc800078e0202 */
[----:B------:R-:W-:-:S05]  /*19a0*/  FMNMX R3, R0, 1.00000001335143196e-10, !PT ;  /* 0x2edbe6ff00037809 */ /* 0x000fca0007800000 */
[----:B------:R-:W-:Y:S01]  /*19b0*/  STG.E desc[UR4][R4.64], R3 ;  /* 0x0000000304007986 */ /* 0x000fe2000c101904 */
[----:B------:R-:W-:Y:S05]  /*19c0*/  EXIT ;  /* 0x000000000000794d */ /* 0x000fea0003800000 */
        .weak           $__internal_6_$__cuda_sm20_sqrt_rn_f32_slowpath
        .type           $__internal_6_$__cuda_sm20_sqrt_rn_f32_slowpath,@function
        .size           $__internal_6_$__cuda_sm20_sqrt_rn_f32_slowpath,($__internal_7_$__cuda_sm3x_div_rn_noftz_f32_slowpath - $__internal_6_$__cuda_sm20_sqrt_rn_f32_slowpath)
$__internal_6_$__cuda_sm20_sqrt_rn_f32_slowpath:
[----:B------:R-:W-:-:S13]  /*19d0*/  LOP3.LUT P0, RZ, R0, 0x7fffffff, RZ, 0xc0, !PT ;  /* 0x7fffffff00ff7812 */ /* 0x000fda000780c0ff */
[----:B------:R-:W-:Y:S01]  /*19e0*/  @!P0 MOV R2, R0 ;  /* 0x0000000000028202 */ /* 0x000fe20000000f00 */
[----:B------:R-:W-:Y:S06]  /*19f0*/  @!P0 BRA `(.L_x_200) ;  /* 0x0000000000408947 */ /* 0x000fec0003800000 */
[----:B------:R-:W-:-:S13]  /*1a00*/  FSETP.GEU.FTZ.AND P0, PT, R0, RZ, PT ;  /* 0x000000ff0000720b */ /* 0x000fda0003f1e000 */
[----:B------:R-:W-:Y:S01]  /*1a10*/  @!P0 IMAD.MOV.U32 R2, RZ, RZ, 0x7fffffff ;  /* 0x7fffffffff028424 */ /* 0x000fe200078e00ff */
        /* <DEDUP_REMOVED lines=14> */
.L_x_200:
[----:B------:R-:W-:Y:S01]  /*1b00*/  HFMA2 R3, -RZ, RZ, 0, 0 ;  /* 0x00000000ff037431 */ /* 0x000fe200000001ff */
[----:B------:R-:W-:Y:S02]  /*1b10*/  MOV R13, R2 ;  /* 0x00000002000d7202 */ /* 0x000fe40000000f00 */
[----:B------:R-:W-:-:S04]  /*1b20*/  MOV R2, R12 ;  /* 0x0000000c00027202 */ /* 0x000fc80000000f00 */
[----:B------:R-:W-:Y:S05]  /*1b30*/  RET.REL.NODEC R2 `(_Z20solveEpsilonEquationPfS_S_S_S_S_S_iii) ;  /* 0xffffffe402307950 */ /* 0x000fea0003c3ffff */
        .weak           $__internal_7_$__cuda_sm3x_div_rn_noftz_f32_slowpath
        .type           $__internal_7_$__cuda_sm3x_div_rn_noftz_f32_slowpath,@function
        .size           $__internal_7_$__cuda_sm3x_div_rn_noftz_f32_slowpath,(.L_x_412 - $__internal_7_$__cuda_sm3x_div_rn_noftz_f32_slowpath)
$__internal_7_$__cuda_sm3x_div_rn_noftz_f32_slowpath:
        /* <DEDUP_REMOVED lines=9> */
[----:B------:R-:W-:Y:S01]  /*1bd0*/  @!P0 IMAD.MOV.U32 R18, RZ, RZ, RZ ;  /* 0x000000ffff128224 */ /* 0x000fe200078e00ff */
        /* <DEDUP_REMOVED lines=18> */
[----:B------:R-:W-:-:S04]  /*1d00*/  IADD3 R18, PT, PT, R17, -0x1, RZ ;  /* 0xffffffff11127810 */ /* 0x000fc80007ffe0ff */
[----:B------:R-:W-:-:S07]  /*1d10*/  ISETP.GE.AND P1, PT, R18, RZ, PT ;  /* 0x000000ff1200720c */ /* 0x000fce0003f26270 */
[----:B------:R-:W-:Y:S01]  /*1d20*/  @P0 MOV R18, RZ ;  /* 0x000000ff00120202 */ /* 0x000fe20000000f00 */
[----:B------:R-:W-:Y:S01]  /*1d30*/  @!P0 FFMA R0, R0, 1.84467440737095516160e+19, RZ ;  /* 0x5f80000000008823 */ /* 0x000fe200000000ff */
[----:B------:R-:W-:-:S04]  /*1d40*/  @!P0 MOV R18, 0xffffffc0 ;  /* 0xffffffc000128802 */ /* 0x000fc80000000f00 */
[----:B------:R-:W-:Y:S01]  /*1d50*/  @!P1 FFMA R3, R3, 1.84467440737095516160e+19, RZ ;  /* 0x5f80000003039823 */ /* 0x000fe200000000ff */
[----:B------:R-:W-:-:S07]  /*1d60*/  @!P1 IADD3 R18, PT, PT, R18, 0x40, RZ ;  /* 0x0000004012129810 */ /* 0x000fce0007ffe0ff */
.L_x_202:
[----:B------:R-:W-:Y:S01]  /*1d70*/  LEA R26, R17, 0xc0800000, 0x17 ;  /* 0xc0800000111a7811 */ /* 0x000fe200078eb8ff */
[----:B------:R-:W-:Y:S01]  /*1d80*/  BSSY.RECONVERGENT B1, `(.L_x_207) ;  /* 0x0000036000017945 */ /* 0x000fe20003800200 */
[----:B------:R-:W-:Y:S02]  /*1d90*/  IADD3 R19, PT, PT, R19, -0x7f, RZ ;  /* 0xffffff8113137810 */ /* 0x000fe40007ffe0ff */
[----:B------:R-:W-:-:S03]  /*1da0*/  IADD3 R26, PT, PT, -R26, R3, RZ ;  /* 0x000000031a1a7210 */ /* 0x000fc60007ffe1ff */
[C---:B------:R-:W-:Y:S01]  /*1db0*/  IMAD R0, R19.reuse, -0x800000, R0 ;  /* 0xff80000013007824 */ /* 0x040fe200078e0200 */
[----:B------:R-:W0:Y:S01]  /*1dc0*/  MUFU.RCP R3, R26 ;  /* 0x0000001a00037308 */ /* 0x000e220000001000 */
[----:B------:R-:W-:Y:S01]  /*1dd0*/  FADD.FTZ R21, -R26, -RZ ;  /* 0x800000ff1a157221 */ /* 0x000fe20000010100 */
[----:B------:R-:W-:-:S05]  /*1de0*/  IADD3 R19, PT, PT, R19, 0x7f, -R17 ;  /* 0x0000007f13137810 */ /* 0x000fca0007ffe811 */
[----:B------:R-:W-:Y:S02]  /*1df0*/  IMAD.IADD R19, R19, 0x1, R18 ;  /* 0x0000000113137824 */ /* 0x000fe400078e0212 */
        /* <DEDUP_REMOVED lines=9> */
[----:B------:R-:W-:-:S04]  /*1e90*/  IADD3 R17, PT, PT, R18, R19, RZ ;  /* 0x0000001312117210 */ /* 0x000fc80007ffe0ff */
        /* <DEDUP_REMOVED lines=10> */
[CCC-:B------:R-:W-:Y:S01]  /*1f40*/  FFMA.RZ R18, R3.reuse, R21.reuse, R22.reuse ;  /* 0x0000001503127223 */ /* 0x1c0fe2000000c016 */
[CCC-:B------:R-:W-:Y:S01]  /*1f50*/  FFMA.RP R19, R3.reuse, R21.reuse, R22.reuse ;  /* 0x0000001503137223 */ /* 0x1c0fe20000008016 */
[----:B------:R-:W-:Y:S01]  /*1f60*/  FFMA.RM R22, R3, R21, R22 ;  /* 0x0000001503167223 */ /* 0x000fe20000004016 */
[C---:B------:R-:W-:Y:S02]  /*1f70*/  IADD3 R3, PT, PT, R17.reuse, 0x20, RZ ;  /* 0x0000002011037810 */ /* 0x040fe40007ffe0ff */
[----:B------:R-:W-:Y:S02]  /*1f80*/  LOP3.LUT R18, R18, 0x7fffff, RZ, 0xc0, !PT ;  /* 0x007fffff12127812 */ /* 0x000fe400078ec0ff */
[C---:B------:R-:W-:Y:S02]  /*1f90*/  ISETP.NE.AND P2, PT, R17.reuse, RZ, PT ;  /* 0x000000ff1100720c */ /* 0x040fe40003f45270 */
[----:B------:R-:W-:Y:S02]  /*1fa0*/  LOP3.LUT R18, R18, 0x800000, RZ, 0xfc, !PT ;  /* 0x0080000012127812 */ /* 0x000fe400078efcff */
[----:B------:R-:W-:-:S02]  /*1fb0*/  ISETP.NE.AND P1, PT, R17, RZ, PT ;  /* 0x000000ff1100720c */ /* 0x000fc40003f25270 */
        /* <DEDUP_REMOVED lines=14> */
.L_x_209:
[----:B------:R-:W-:-:S04]  /*20a0*/  LOP3.LUT R0, R0, 0x80000000, RZ, 0xc0, !PT ;  /* 0x8000000000007812 */ /* 0x000fc800078ec0ff */
[----:B------:R-:W-:Y:S01]  /*20b0*/  LOP3.LUT R0, R0, 0x7f800000, RZ, 0xfc, !PT ;  /* 0x7f80000000007812 */ /* 0x000fe200078efcff */
[----:B------:R-:W-:Y:S06]  /*20c0*/  BRA `(.L_x_210) ;  /* 0x0000000000047947 */ /* 0x000fec0003800000 */
.L_x_208:
[----:B------:R-:W-:-:S07]  /*20d0*/  LEA R0, R19, R0, 0x17 ;  /* 0x0000000013007211 */ /* 0x000fce00078eb8ff */
.L_x_210:
[----:B------:R-:W-:Y:S05]  /*20e0*/  BSYNC.RECONVERGENT B1 ;  /* 0x0000000000017941 */ /* 0x000fea0003800200 */
.L_x_207:
[----:B------:R-:W-:Y:S05]  /*20f0*/  BRA `(.L_x_211) ;  /* 0x0000000000207947 */ /* 0x000fea0003800000 */
.L_x_206:
[----:B------:R-:W-:-:S04]  /*2100*/  LOP3.LUT R0, R3, 0x80000000, R0, 0x48, !PT ;  /* 0x8000000003007812 */ /* 0x000fc800078e4800 */
[----:B------:R-:W-:Y:S01]  /*2110*/  LOP3.LUT R0, R0, 0x7f800000, RZ, 0xfc, !PT ;  /* 0x7f80000000007812 */ /* 0x000fe200078efcff */
[----:B------:R-:W-:Y:S06]  /*2120*/  BRA `(.L_x_211) ;  /* 0x0000000000147947 */ /* 0x000fec0003800000 */
.L_x_205:
[----:B------:R-:W-:Y:S01]  /*2130*/  LOP3.LUT R0, R3, 0x80000000, R0, 0x48, !PT ;  /* 0x8000000003007812 */ /* 0x000fe200078e4800 */
[----:B------:R-:W-:Y:S06]  /*2140*/  BRA `(.L_x_211) ;  /* 0x00000000000c7947 */ /* 0x000fec0003800000 */
.L_x_204:
[----:B------:R-:W0:Y:S01]  /*2150*/  MUFU.RSQ R0, -QNAN ;  /* 0xffc0000000007908 */ /* 0x000e220000001400 */
[----:B------:R-:W-:Y:S05]  /*2160*/  BRA `(.L_x_211) ;  /* 0x0000000000047947 */ /* 0x000fea0003800000 */
.L_x_203:
[----:B------:R-:W-:-:S07]  /*2170*/  FADD.FTZ R0, R0, R3 ;  /* 0x0000000300007221 */ /* 0x000fce0000010000 */
.L_x_211:
[----:B------:R-:W-:Y:S05]  /*2180*/  BSYNC.RECONVERGENT B0 ;  /* 0x0000000000007941 */ /* 0x000fea0003800200 */
.L_x_201:
[----:B------:R-:W-:-:S04]  /*2190*/  HFMA2 R3, -RZ, RZ, 0, 0 ;  /* 0x00000000ff037431 */ /* 0x000fc800000001ff */
[----:B0-----:R-:W-:Y:S05]  /*21a0*/  RET.REL.NODEC R2 `(_Z20solveEpsilonEquationPfS_S_S_S_S_S_iii) ;  /* 0xffffffdc02947950 */ /* 0x001fea0003c3ffff */
.L_x_212:
        /* <DEDUP_REMOVED lines=13> */
.L_x_412:


//--------------------- .text._Z14solveKEquationPfS_S_S_S_S_S_iii --------------------------
	.section	.text._Z14solveKEquationPfS_S_S_S_S_S_iii,"ax",@progbits
	.align	128
        .global         _Z14solveKEquationPfS_S_S_S_S_S_iii
        .type           _Z14solveKEquationPfS_S_S_S_S_S_iii,@function
        .size           _Z14solveKEquationPfS_S_S_S_S_S_iii,(.L_x_414 - _Z14solveKEquationPfS_S_S_S_S_S_iii)
        .other          _Z14solveKEquationPfS_S_S_S_S_S_iii,@"STO_CUDA_ENTRY STV_DEFAULT"
_Z14solveKEquationPfS_S_S_S_S_S_iii:
.text._Z14solveKEquationPfS_S_S_S_S_S_iii:
        /* <DEDUP_REMOVED lines=27> */
[----:B------:R-:W-:-:S04]  /*01b0*/  IMAD.HI.U32 R8, R7, R0, RZ ;  /* 0x0000000007087227 */ /* 0x000fc800078e00ff */
[----:B------:R-:W-:-:S03]  /*01c0*/  IMAD.MOV R6, RZ, RZ, -R8 ;  /* 0x000000ffff067224 */ /* 0x000fc600078e0a08 */
[----:B------:R-:W1:Y:S01]  /*01d0*/  I2F.RP R12, R5 ;  /* 0x00000005000c7306 */ /* 0x000e620000209400 */
[----:B------:R-:W-:-:S05]  /*01e0*/  IMAD R6, R15, R6, R0 ;  /* 0x000000060f067224 */ /* 0x000fca00078e0200 */
[----:B------:R-:W-:Y:S02]  /*01f0*/  ISETP.GT.U32.AND P1, PT, R15, R6, PT ;  /* 0x000000060f00720c */ /* 0x000fe40003f24070 */
[----:B0-----:R-:W0:Y:S08]  /*0200*/  MUFU.RCP R13, R13 ;  /* 0x0000000d000d7308 */ /* 0x001e300000001000 */
[----:B-1----:R-:W1:Y:S03]  /*0210*/  MUFU.RCP R12, R12 ;  /* 0x0000000c000c7308 */ /* 0x002e660000001000 */
[----:B------:R-:W-:-:S02]  /*0220*/  @!P1 IADD3 R6, PT, PT, R6, -R15, RZ ;  /* 0x8000000f06069210 */ /* 0x000fc40007ffe0ff */
[----:B------:R-:W-:Y:S02]  /*0230*/  @!P1 IADD3 R8, PT, PT, R8, 0x1, RZ ;  /* 0x0000000108089810 */ /* 0x000fe40007ffe0ff */
[----:B------:R-:W-:Y:S02]  /*0240*/  ISETP.GE.U32.AND P0, PT, R6, R15, PT ;  /* 0x0000000f0600720c */ /* 0x000fe40003f06070 */
[----:B0-----:R-:W-:Y:S02]  /*0250*/  IADD3 R9, PT, PT, R13, 0xffffffe, RZ ;  /* 0x0ffffffe0d097810 */ /* 0x001fe40007ffe0ff */
[----:B------:R-:W-:Y:S02]  /*0260*/  LOP3.LUT R6, R11, R2, RZ, 0x3c, !PT ;  /* 0x000000020b067212 */ /* 0x000fe400078e3cff */
[----:B------:R-:W-:Y:S02]  /*0270*/  ISETP.NE.AND P1, PT, R2, RZ, PT ;  /* 0x000000ff0200720c */ /* 0x000fe40003f25270 */
[----:B------:R-:W0:Y:S01]  /*0280*/  F2I.FTZ.U32.TRUNC.NTZ R9, R9 ;  /* 0x0000000900097305 */ /* 0x000e22000021f000 */
[----:B------:R-:W-:-:S02]  /*0290*/  ISETP.GE.AND P2, PT, R6, RZ, PT ;  /* 0x000000ff0600720c */ /* 0x000fc40003f46270 */
[----:B-1----:R-:W-:Y:S02]  /*02a0*/  IADD3 R6, PT, PT, R12, 0xffffffe, RZ ;  /* 0x0ffffffe0c067810 */ /* 0x002fe40007ffe0ff */
[----:B------:R-:W-:-:S03]  /*02b0*/  @P0 VIADD R8, R8, 0x1 ;  /* 0x0000000108080836 */ /* 0x000fc60000000000 */
[----:B------:R-:W1:Y:S02]  /*02c0*/  F2I.FTZ.U32.TRUNC.NTZ R7, R6 ;  /* 0x0000000600077305 */ /* 0x000e64000021f000 */
[----:B------:R-:W-:Y:S01]  /*02d0*/  MOV R12, R8 ;  /* 0x00000008000c7202 */ /* 0x000fe20000000f00 */
[----:B------:R-:W-:-:S03]  /*02e0*/  IMAD.MOV.U32 R8, RZ, RZ, RZ ;  /* 0x000000ffff087224 */ /* 0x000fc600078e00ff */
[----:B------:R-:W-:Y:S02]  /*02f0*/  @!P2 IADD3 R12, PT, PT, -R12, RZ, RZ ;  /* 0x000000ff0c0ca210 */ /* 0x000fe40007ffe1ff */
[----:B0-----:R-:W-:Y:S02]  /*0300*/  IADD3 R13, PT, PT, RZ, -R9, RZ ;  /* 0x80000009ff0d7210 */ /* 0x001fe40007ffe0ff */
[----:B------:R-:W-:-:S03]  /*0310*/  @!P1 LOP3.LUT R12, RZ, R2, RZ, 0x33, !PT ;  /* 0x00000002ff0c9212 */ /* 0x000fc600078e33ff */
[----:B------:R-:W-:Y:S01]  /*0320*/  IMAD R13, R13, R4, RZ ;  /* 0x000000040d0d7224 */ /* 0x000fe200078e02ff */
[----:B------:R-:W-:Y:S02]  /*0330*/  IABS R14, R12 ;  /* 0x0000000c000e7213 */ /* 0x000fe40000000000 */
[----:B-1----:R-:W-:Y:S01]  /*0340*/  IADD3 R6, PT, PT, RZ, -R7, RZ ;  /* 0x80000007ff067210 */ /* 0x002fe20007ffe0ff */
[----:B------:R-:W-:Y:S01]  /*0350*/  IMAD.HI.U32 R8, R9, R13, R8 ;  /* 0x0000000d09087227 */ /* 0x000fe200078e0008 */
[----:B------:R-:W-:Y:S02]  /*0360*/  MOV R13, R14 ;  /* 0x0000000e000d7202 */ /* 0x000fe40000000f00 */
[----:B------:R-:W-:Y:S01]  /*0370*/  IABS R14, R10 ;  /* 0x0000000a000e7213 */ /* 0x000fe20000000000 */
[----:B------:R-:W-:Y:S02]  /*0380*/  IMAD R9, R6, R5, RZ ;  /* 0x0000000506097224 */ /* 0x000fe400078e02ff */
[----:B------:R-:W-:-:S02]  /*0390*/  HFMA2 R6, -RZ, RZ, 0, 0 ;  /* 0x00000000ff067431 */ /* 0x000fc400000001ff */
[----:B------:R-:W-:Y:S01]  /*03a0*/  IMAD.HI.U32 R8, R8, R13, RZ ;  /* 0x0000000d08087227 */ /* 0x000fe200078e00ff */
[C---:B------:R-:W-:Y:S02]  /*03b0*/  ISETP.GE.AND P2, PT, R12.reuse, RZ, PT ;  /* 0x000000ff0c00720c */ /* 0x040fe40003f46270 */
[----:B------:R-:W-:Y:S02]  /*03c0*/  IADD3 R12, PT, PT, -R12, RZ, RZ ;  /* 0x000000ff0c0c7210 */ /* 0x000fe40007ffe1ff */
[----:B------:R-:W-:-:S03]  /*03d0*/  IADD3 R8, PT, PT, -R8, RZ, RZ ;  /* 0x000000ff08087210 */ /* 0x000fc60007ffe1ff */
[----:B------:R-:W-:Y:S02]  /*03e0*/  IMAD R2, R2, R12, R11 ;  /* 0x0000000c02027224 */ /* 0x000fe400078e020b */
[----:B------:R-:W-:Y:S01]  /*03f0*/  IMAD.HI.U32 R7, R7, R9, R6 ;  /* 0x0000000907077227 */ /* 0x000fe200078e0006 */
[----:B------:R-:W-:Y:S02]  /*0400*/  IADD3 R6, PT, PT, RZ, -R14, RZ ;  /* 0x8000000eff067210 */ /* 0x000fe40007ffe0ff */
[----:B------:R-:W-:Y:S01]  /*0410*/  I2FP.F32.S32 R2, R2 ;  /* 0x0000000200027245 */ /* 0x000fe20000201400 */
[----:B------:R-:W-:Y:S02]  /*0420*/  IMAD R9, R4, R8, R13 ;  /* 0x0000000804097224 */ /* 0x000fe400078e020d */
[----:B------:R-:W-:-:S03]  /*0430*/  IMAD.HI.U32 R7, R7, R0, RZ ;  /* 0x0000000007077227 */ /* 0x000fc600078e00ff */
[----:B------:R-:W-:Y:S01]  /*0440*/  ISETP.GT.U32.AND P1, PT, R4, R9, PT ;  /* 0x000000090400720c */ /* 0x000fe20003f24070 */
[----:B------:R-:W-:-:S05]  /*0450*/  IMAD R0, R7, R6, R0 ;  /* 0x0000000607007224 */ /* 0x000fca00078e0200 */
[----:B------:R-:W-:-:S07]  /*0460*/  ISETP.GT.U32.AND P0, PT, R5, R0, PT ;  /* 0x000000000500720c */ /* 0x000fce0003f04070 */
[----:B------:R-:W-:-:S05]  /*0470*/  @!P1 IMAD.IADD R9, R9, 0x1, -R4 ;  /* 0x0000000109099824 */ /* 0x000fca00078e0a04 */
[----:B------:R-:W-:Y:S02]  /*0480*/  ISETP.GT.U32.AND P5, PT, R4, R9, PT ;  /* 0x000000090400720c */ /* 0x000fe40003fa4070 */
[-C--:B------:R-:W-:Y:S02]  /*0490*/  @!P0 IADD3 R0, PT, PT, R0, -R5.reuse, RZ ;  /* 0x8000000500008210 */ /* 0x080fe40007ffe0ff */
[----:B------:R-:W-:Y:S02]  /*04a0*/  @!P0 IADD3 R7, PT, PT, R7, 0x1, RZ ;  /* 0x0000000107078810 */ /* 0x000fe40007ffe0ff */
[----:B------:R-:W-:Y:S02]  /*04b0*/  ISETP.GE.U32.AND P1, PT, R0, R5, PT ;  /* 0x000000050000720c */ /* 0x000fe40003f26070 */
[----:B------:R-:W-:Y:S02]  /*04c0*/  LOP3.LUT R0, R11, R10, RZ, 0x3c, !PT ;  /* 0x0000000a0b007212 */ /* 0x000fe400078e3cff */
[----:B------:R-:W-:-:S02]  /*04d0*/  ISETP.NE.AND P0, PT, R10, RZ, PT ;  /* 0x000000ff0a00720c */ /* 0x000fc40003f05270 */
[----:B------:R-:W-:Y:S02]  /*04e0*/  ISETP.GE.AND P3, PT, R0, RZ, PT ;  /* 0x000000ff0000720c */ /* 0x000fe40003f66270 */
[----:B------:R-:W-:-:S05]  /*04f0*/  @!P5 IADD3 R9, PT, PT, R9, -R4, RZ ;  /* 0x800000040909d210 */ /* 0x000fca0007ffe0ff */
[----:B------:R-:W-:Y:S01]  /*0500*/  @P1 IADD3 R7, PT, PT, R7, 0x1, RZ ;  /* 0x0000000107071810 */ /* 0x000fe20007ffe0ff */
[----:B------:R-:W-:Y:S01]  /*0510*/  @!P2 IMAD.MOV R9, RZ, RZ, -R9 ;  /* 0x000000ffff09a224 */ /* 0x000fe200078e0a09 */
[----:B------:R-:W-:Y:S02]  /*0520*/  @!P4 LOP3.LUT R9, RZ, R3, RZ, 0x33, !PT ;  /* 0x00000003ff09c212 */ /* 0x000fe400078e33ff */
[----:B------:R-:W-:Y:S02]  /*0530*/  MOV R3, 0x3dcccccd ;  /* 0x3dcccccd00037802 */ /* 0x000fe40000000f00 */
[----:B------:R-:W-:Y:S02]  /*0540*/  @!P3 IADD3 R7, PT, PT, -R7, RZ, RZ ;  /* 0x000000ff0707b210 */ /* 0x000fe40007ffe1ff */
[----:B------:R-:W-:Y:S01]  /*0550*/  @!P0 LOP3.LUT R7, RZ, R10, RZ, 0x33, !PT ;  /* 0x0000000aff078212 */ /* 0x000fe200078e33ff */
[----:B------:R-:W-:Y:S01]  /*0560*/  FFMA R2, R2, R3, -6.4000000953674316406 ;  /* 0xc0cccccd02027423 */ /* 0x000fe20000000003 */
[----:B------:R-:W-:-:S02]  /*0570*/  I2FP.F32.S32 R9, R9 ;  /* 0x0000000900097245 */ /* 0x000fc40000201400 */
[----:B------:R-:W-:-:S03]  /*0580*/  I2FP.F32.S32 R0, R7 ;  /* 0x0000000700007245 */ /* 0x000fc60000201400 */
[-C--:B------:R-:W-:Y:S02]  /*0590*/  FFMA R9, R9, R3.reuse, -6.4000000953674316406 ;  /* 0xc0cccccd09097423 */ /* 0x080fe40000000003 */
[----:B------:R-:W-:Y:S02]  /*05a0*/  FFMA R0, R0, R3, -6.4000000953674316406 ;  /* 0xc0cccccd00007423 */ /* 0x000fe40000000003 */
[----:B------:R-:W-:-:S04]  /*05b0*/  FMUL R9, R9, R9 ;  /* 0x0000000909097220 */ /* 0x000fc80000400000 */
        /* <DEDUP_REMOVED lines=20> */
[----:B------:R-:W-:Y:S01]  /*0700*/  HFMA2 R3, -RZ, RZ, 1.57421875, -19.203125 ;  /* 0x3e4ccccdff037431 */ /* 0x000fe200000001ff */
[----:B------:R-:W-:-:S07]  /*0710*/  MOV R16, 0x730 ;  /* 0x0000073000107802 */ /* 0x000fce0000000f00 */
[----:B------:R-:W-:Y:S05]  /*0720*/  CALL.REL.NOINC `($__internal_9_$__cuda_sm3x_div_rn_noftz_f32_slowpath) ;  /* 0x0000001000487944 */ /* 0x000fea0003c00000 */
[----:B------:R-:W-:-:S07]  /*0730*/  MOV R9, R0 ;  /* 0x0000000000097202 */ /* 0x000fce0000000f00 */
.L_x_214:
[----:B------:R-:W-:Y:S05]  /*0740*/  BSYNC.RECONVERGENT B0 ;  /* 0x0000000000007941 */ /* 0x000fea0003800200 */
.L_x_213:
        /* <DEDUP_REMOVED lines=21> */
[----:B------:R-:W-:Y:S05]  /*08a0*/  CALL.REL.NOINC `($__internal_9_$__cuda_sm3x_div_rn_noftz_f32_slowpath) ;  /* 0x0000000c00e87944 */ /* 0x000fea0003c00000 */
[----:B------:R-:W-:-:S07]  /*08b0*/  MOV R7, R0 ;  /* 0x0000000000077202 */ /* 0x000fce0000000f00 */
.L_x_216:
[----:B------:R-:W-:Y:S05]  /*08c0*/  BSYNC.RECONVERGENT B0 ;  /* 0x0000000000007941 */ /* 0x000fea0003800200 */
.L_x_215:
[----:B------:R-:W0:Y:S01]  /*08d0*/  LDC.64 R12, c[0x0][0x3a8] ;  /* 0x0000ea00ff0c7b82 */ /* 0x000e220000000a00 */
[C---:B------:R-:W-:Y:S01]  /*08e0*/  IADD3 R3, PT, PT, R11.reuse, R10, RZ ;  /* 0x0000000a0b037210 */ /* 0x040fe20007ffe0ff */
[----:B------:R-:W-:-:S04]  /*08f0*/  IMAD.IADD R6, R11, 0x1, -R10 ;  /* 0x000000010b067824 */ /* 0x000fc800078e0a0a */
[----:B0-----:R-:W-:-:S04]  /*0900*/  IMAD.WIDE R2, R3, 0x4, R12 ;  /* 0x0000000403027825 */ /* 0x001fc800078e020c */
[----:B------:R-:W-:Y:S02]  /*0910*/  IMAD.WIDE R12, R6, 0x4, R12 ;  /* 0x00000004060c7825 */ /* 0x000fe400078e020c */
[----:B------:R-:W2:Y:S04]  /*0920*/  LDG.E R2, desc[UR4][R2.64] ;  /* 0x0000000402027981 */ /* 0x000ea8000c1e1900 */
[----:B------:R-:W2:Y:S01]  /*0930*/  LDG.E R5, desc[UR4][R12.64] ;  /* 0x000000040c057981 */ /* 0x000ea2000c1e1900 */
[----:B------:R-:W-:Y:S01]  /*0940*/  HFMA2 R4, -RZ, RZ, 2.3125, 0 ;  /* 0x40a00000ff047431 */ /* 0x000fe200000001ff */
[----:B------:R-:W-:Y:S01]  /*0950*/  MOV R17, 0x3e4ccccd ;  /* 0x3e4ccccd00117802 */ /* 0x000fe20000000f00 */
[----:B------:R-:W-:Y:S04]  /*0960*/  BSSY.RECONVERGENT B0, `(.L_x_217) ;  /* 0x000000d000007945 */ /* 0x000fe80003800200 */
        /* <DEDUP_REMOVED lines=12> */
.L_x_218:
[----:B------:R-:W-:Y:S05]  /*0a30*/  BSYNC.RECONVERGENT B0 ;  /* 0x0000000000007941 */ /* 0x000fea0003800200 */
.L_x_217:
[----:B------:R-:W0:Y:S08]  /*0a40*/  LDC R3, c[0x0][0x3b8] ;  /* 0x0000ee00ff037b82 */ /* 0x000e300000000800 */
[----:B------:R-:W1:Y:S01]  /*0a50*/  LDC.64 R16, c[0x0][0x398] ;  /* 0x0000e600ff107b82 */ /* 0x000e620000000a00 */
[----:B0-----:R-:W-:-:S06]  /*0a60*/  IMAD.WIDE R2, R3, 0x4, R24 ;  /* 0x0000000403027825 */ /* 0x001fcc00078e0218 */
[----:B------:R-:W2:Y:S01]  /*0a70*/  LDG.E R2, desc[UR4][R2.64] ;  /* 0x0000000402027981 */ /* 0x000ea2000c1e1900 */
[----:B-1----:R-:W-:-:S06]  /*0a80*/  IMAD.WIDE R16, R8, 0x4, R16 ;  /* 0x0000000408107825 */ /* 0x002fcc00078e0210 */
        /* <DEDUP_REMOVED lines=16> */
.L_x_220:
[----:B------:R-:W-:Y:S05]  /*0b90*/  BSYNC.RECONVERGENT B0 ;  /* 0x0000000000007941 */ /* 0x000fea0003800200 */
.L_x_219:
[----:B------:R-:W0:Y:S01]  /*0ba0*/  LDC.64 R16, c[0x0][0x398] ;  /* 0x0000e600ff107b82 */ /* 0x000e220000000a00 */
[----:B------:R-:W-:-:S06]  /*0bb0*/  IMAD.WIDE R24, R10, 0x4, R24 ;  /* 0x000000040a187825 */ /* 0x000fcc00078e0218 */
[----:B------:R-:W2:Y:S01]  /*0bc0*/  LDG.E R24, desc[UR4][R24.64] ;  /* 0x0000000418187981 */ /* 0x000ea2000c1e1900 */
[----:B0-----:R-:W-:-:S06]  /*0bd0*/  IMAD.WIDE R16, R6, 0x4, R16 ;  /* 0x0000000406107825 */ /* 0x001fcc00078e0210 */
        /* <DEDUP_REMOVED lines=16> */
.L_x_222:
[----:B------:R-:W-:Y:S05]  /*0ce0*/  BSYNC.RECONVERGENT B0 ;  /* 0x0000000000007941 */ /* 0x000fea0003800200 */
.L_x_221:
        /* <DEDUP_REMOVED lines=17> */
[----:B------:R-:W-:Y:S05]  /*0e00*/  CALL.REL.NOINC `($__internal_9_$__cuda_sm3x_div_rn_noftz_f32_slowpath) ;  /* 0x0000000800907944 */ /* 0x000fea0003c00000 */
[----:B------:R-:W-:-:S07]  /*0e10*/  MOV R23, R0 ;  /* 0x0000000000177202 */ /* 0x000fce0000000f00 */
.L_x_224:
[----:B------:R-:W-:Y:S05]  /*0e20*/  BSYNC.RECONVERGENT B0 ;  /* 0x0000000000007941 */ /* 0x000fea0003800200 */
.L_x_223:
        /* <DEDUP_REMOVED lines=19> */
[----:B------:R-:W-:-:S07]  /*0f60*/  IMAD.MOV.U32 R14, RZ, RZ, R0 ;  /* 0x000000ffff0e7224 */ /* 0x000fce00078e0000 */
.L_x_226:
[----:B------:R-:W-:Y:S05]  /*0f70*/  BSYNC.RECONVERGENT B0 ;  /* 0x0000000000007941 */ /* 0x000fea0003800200 */
.L_x_225:
        /* <DEDUP_REMOVED lines=18> */
.L_x_228:
[----:B------:R-:W-:Y:S05]  /*10a0*/  BSYNC.RECONVERGENT B0 ;  /* 0x0000000000007941 */ /* 0x000fea0003800200 */
.L_x_227:
        /* <DEDUP_REMOVED lines=20> */
[----:B------:R-:W-:Y:S05]  /*11f0*/  CALL.REL.NOINC `($__internal_9_$__cuda_sm3x_div_rn_noftz_f32_slowpath) ;  /* 0x0000000400947944 */ /* 0x000fea0003c00000 */
[----:B------:R-:W-:-:S07]  /*1200*/  MOV R19, R0 ;  /* 0x0000000000137202 */ /* 0x000fce0000000f00 */
.L_x_230:
[----:B------:R-:W-:Y:S05]  /*1210*/  BSYNC.RECONVERGENT B0 ;  /* 0x0000000000007941 */ /* 0x000fea0003800200 */
.L_x_229:
        /* <DEDUP_REMOVED lines=12> */
[----:B------:R-:W-:Y:S01]  /*12e0*/  VIADD R0, R2, 0xf3000000 ;  /* 0xf300000002007836 */ /* 0x000fe20000000000 */
[----:B------:R0:W1:Y:S04]  /*12f0*/  MUFU.RSQ R3, R2 ;  /* 0x0000000200037308 */ /* 0x0000680000001400 */
[----:B------:R-:W-:-:S13]  /*1300*/  ISETP.GT.U32.AND P0, PT, R0, 0x727fffff, PT ;  /* 0x727fffff0000780c */ /* 0x000fda0003f04070 */
[----:B01----:R-:W-:Y:S05]  /*1310*/  @!P0 BRA `(.L_x_232) ;  /* 0x00000000000c8947 */ /* 0x003fea0003800000 */
[----:B------:R-:W-:-:S07]  /*1320*/  MOV R9, 0x1340 ;  /* 0x0000134000097802 */ /* 0x000fce0000000f00 */
[----:B------:R-:W-:Y:S05]  /*1330*/  CALL.REL.NOINC `($__internal_8_$__cuda_sm20_sqrt_rn_f32_slowpath) ;  /* 0x0000000000e87944 */ /* 0x000fea0003c00000 */
[----:B------:R-:W-:Y:S05]  /*1340*/  BRA `(.L_x_233) ;  /* 0x0000000000107947 */ /* 0x000fea0003800000 */
.L_x_232:
[----:B------:R-:W-:Y:S01]  /*1350*/  FMUL.FTZ R14, R2, R3 ;  /* 0x00000003020e7220 */ /* 0x000fe20000410000 */
[----:B------:R-:W-:-:S03]  /*1360*/  FMUL.FTZ R0, R3, 0.5 ;  /* 0x3f00000003007820 */ /* 0x000fc60000410000 */
[----:B------:R-:W-:-:S04]  /*1370*/  FFMA R3, -R14, R14, R2 ;  /* 0x0000000e0e037223 */ /* 0x000fc80000000102 */
[----:B------:R-:W-:-:S07]  /*1380*/  FFMA R14, R3, R0, R14 ;  /* 0x00000000030e7223 */ /* 0x000fce000000000e */
.L_x_233:
[----:B------:R-:W-:Y:S05]  /*1390*/  BSYNC.RECONVERGENT B0 ;  /* 0x0000000000007941 */ /* 0x000fea0003800200 */
.L_x_231:
        /* <DEDUP_REMOVED lines=10> */
[----:B------:R0:W5:Y:S01]  /*1440*/  LDG.E R9, desc[UR4][R8.64] ;  /* 0x0000000408097981 */ /* 0x000162000c1e1900 */
[----:B------:R-:W-:-:S03]  /*1450*/  IMAD.WIDE R6, R6, 0x4, R4 ;  /* 0x0000000406067825 */ /* 0x000fc600078e0204 */
[----:B------:R-:W5:Y:S04]  /*1460*/  LDG.E R19, desc[UR4][R18.64] ;  /* 0x0000000412137981 */ /* 0x000f68000c1e1900 */
[----:B------:R1:W5:Y:S04]  /*1470*/  LDG.E R7, desc[UR4][R6.64] ;  /* 0x0000000406077981 */ /* 0x000368000c1e1900 */
[----:B------:R-:W5:Y:S01]  /*1480*/  LDG.E R4, desc[UR4][R12.64] ;  /* 0x000000040c047981 */ /* 0x000f62000c1e1900 */
[----:B--2---:R-:W-:-:S05]  /*1490*/  IMAD.WIDE R2, R11, 0x4, R2 ;  /* 0x000000040b027825 */ /* 0x004fca00078e0202 */
[----:B------:R-:W2:Y:S01]  /*14a0*/  LDG.E R5, desc[UR4][R2.64] ;  /* 0x0000000402057981 */ /* 0x000ea2000c1e1900 */
[----:B0-----:R-:W-:Y:S01]  /*14b0*/  HFMA2 R8, -RZ, RZ, 1.0341796875, -112.6875 ;  /* 0x3c23d70bff087431 */ /* 0x001fe200000001ff */
[----:B------:R-:W-:Y:S01]  /*14c0*/  BSSY.RECONVERGENT B0, `(.L_x_234) ;  /* 0x0000015000007945 */ /* 0x000fe20003800200 */
[----:B---3--:R-:W-:Y:S01]  /*14d0*/  FADD R0, R0, R15 ;  /* 0x0000000f00007221 */ /* 0x008fe20000000000 */
[----:B------:R-:W-:-:S03]  /*14e0*/  MOV R15, 0x42c7ffff ;  /* 0x42c7ffff000f7802 */ /* 0x000fc60000000f00 */
[----:B----4-:R-:W-:Y:S02]  /*14f0*/  FADD R0, R0, R17 ;  /* 0x0000001100007221 */ /* 0x010fe40000000000 */
[----:B-1----:R-:W-:Y:S02]  /*1500*/  FFMA R6, R15, -R8, 1 ;  /* 0x3f8000000f067423 */ /* 0x002fe40000000808 */
[----:B-----5:R-:W-:-:S04]  /*1510*/  FADD R0, R0, R9 ;  /* 0x0000000900007221 */ /* 0x020fc80000000000 */
[----:B------:R-:W-:-:S04]  /*1520*/  FADD R0, R0, R19 ;  /* 0x0000001300007221 */ /* 0x000fc80000000000 */
[----:B------:R-:W-:Y:S01]  /*1530*/  FADD R9, R0, R7 ;  /* 0x0000000700097221 */ /* 0x000fe20000000000 */
[----:B------:R-:W-:-:S03]  /*1540*/  FFMA R7, R6, R15, 99.99999237060546875 ;  /* 0x42c7ffff06077423 */ /* 0x000fc6000000000f */
        /* <DEDUP_REMOVED lines=10> */
[----:B------:R-:W-:Y:S05]  /*15f0*/  CALL.REL.NOINC `($__internal_9_$__cuda_sm3x_div_rn_noftz_f32_slowpath) ;  /* 0x0000000000947944 */ /* 0x000fea0003c00000 */
[----:B------:R-:W-:-:S07]  /*1600*/  MOV R3, R0 ;  /* 0x0000000000037202 */ /* 0x000fce0000000f00 */
.L_x_235:
[----:B------:R-:W-:Y:S05]  /*1610*/  BSYNC.RECONVERGENT B0 ;  /* 0x0000000000007941 */ /* 0x000fea0003800200 */
.L_x_234:
[----:B------:R-:W0:Y:S08]  /*1620*/  LDC.64 R6, c[0x0][0x390] ;  /* 0x0000e400ff067b82 */ /* 0x000e300000000a00 */
[----:B------:R-:W1:Y:S01]  /*1630*/  LDC.64 R8, c[0x0][0x380] ;  /* 0x0000e000ff087b82 */ /* 0x000e620000000a00 */
[----:B0-----:R-:W-:-:S06]  /*1640*/  IMAD.WIDE R6, R11, 0x4, R6 ;  /* 0x000000040b067825 */ /* 0x001fcc00078e0206 */
[----:B------:R-:W2:Y:S01]  /*1650*/  LDG.E R7, desc[UR4][R6.64] ;  /* 0x0000000406077981 */ /* 0x000ea2000c1e1900 */
[----:B------:R-:W-:Y:S01]  /*1660*/  FADD R0, R5, 1.4999999621068127453e-05 ;  /* 0x377ba88205007421 */ /* 0x000fe20000000000 */
[----:B--2---:R-:W-:-:S04]  /*1670*/  FADD R5, R2, -R7 ;  /* 0x8000000702057221 */ /* 0x004fc80000000000 */
[----:B------:R-:W-:-:S04]  /*1680*/  FFMA R3, R0, R3, R5 ;  /* 0x0000000300037223 */ /* 0x000fc80000000005 */
[----:B------:R-:W-:Y:S01]  /*1690*/  FFMA R4, R3, 9.9999997473787516356e-05, R4 ;  /* 0x38d1b71703047823 */ /* 0x000fe20000000004 */
[----:B-1----:R-:W-:-:S04]  /*16a0*/  IMAD.WIDE R2, R11, 0x4, R8 ;  /* 0x000000040b027825 */ /* 0x002fc800078e0208 */
[----:B------:R-:W-:-:S05]  /*16b0*/  FMNMX R5, R4, 1.00000001335143196e-10, !PT ;  /* 0x2edbe6ff04057809 */ /* 0x000fca0007800000 */
[----:B------:R-:W-:Y:S01]  /*16c0*/  STG.E desc[UR4][R2.64], R5 ;  /* 0x0000000502007986 */ /* 0x000fe2000c101904 */
[----:B------:R-:W-:Y:S05]  /*16d0*/  EXIT ;  /* 0x000000000000794d */ /* 0x000fea0003800000 */
        .weak           $__internal_8_$__cuda_sm20_sqrt_rn_f32_slowpath
        .type           $__internal_8_$__cuda_sm20_sqrt_rn_f32_slowpath,@function
        .size           $__internal_8_$__cuda_sm20_sqrt_rn_f32_slowpath,($__internal_9_$__cuda_sm3x_div_rn_noftz_f32_slowpath - $__internal_8_$__cuda_sm20_sqrt_rn_f32_slowpath)
$__internal_8_$__cuda_sm20_sqrt_rn_f32_slowpath:
[----:B------:R-:W-:-:S13]  /*16e0*/  LOP3.LUT P0, RZ, R2, 0x7fffffff, RZ, 0xc0, !PT ;  /* 0x7fffffff02ff7812 */ /* 0x000fda000780c0ff */
[----:B------:R-:W-:Y:S05]  /*16f0*/  @!P0 BRA `(.L_x_236) ;  /* 0x0000000000448947 */ /* 0x000fea0003800000 */
[----:B------:R-:W-:Y:S01]  /*1700*/  FSETP.GEU.FTZ.AND P0, PT, R2, RZ, PT ;  /* 0x000000ff0200720b */ /* 0x000fe20003f1e000 */
[----:B------:R-:W-:-:S12]  /*1710*/  IMAD.MOV.U32 R0, RZ, RZ, R2 ;  /* 0x000000ffff007224 */ /* 0x000fd800078e0002 */
        /* <DEDUP_REMOVED lines=15> */
.L_x_236:
[----:B------:R-:W-:Y:S01]  /*1810*/  MOV R14, R2 ;  /* 0x00000002000e7202 */ /* 0x000fe20000000f00 */
[----:B------:R-:W-:Y:S01]  /*1820*/  IMAD.MOV.U32 R3, RZ, RZ, 0x0 ;  /* 0x00000000ff037424 */ /* 0x000fe200078e00ff */
[----:B------:R-:W-:-:S04]  /*1830*/  MOV R2, R9 ;  /* 0x0000000900027202 */ /* 0x000fc80000000f00 */
[----:B------:R-:W-:Y:S05]  /*1840*/  RET.REL.NODEC R2 `(_Z14solveKEquationPfS_S_S_S_S_S_iii) ;  /* 0xffffffe402ec7950 */ /* 0x000fea0003c3ffff */
        .weak           $__internal_9_$__cuda_sm3x_div_rn_noftz_f32_slowpath
        .type           $__internal_9_$__cuda_sm3x_div_rn_noftz_f32_slowpath,@function
        .size           $__internal_9_$__cuda_sm3x_div_rn_noftz_f32_slowpath,(.L_x_414 - $__internal_9_$__cuda_sm3x_div_rn_noftz_f32_slowpath)
$__internal_9_$__cuda_sm3x_div_rn_noftz_f32_slowpath:
        /* <DEDUP_REMOVED lines=30> */
[----:B------:R-:W-:Y:S02]  /*1a30*/  @!P0 IMAD.MOV.U32 R18, RZ, RZ, -0x40 ;  /* 0xffffffc0ff128424 */ /* 0x000fe400078e00ff */
[----:B------:R-:W-:Y:S01]  /*1a40*/  @!P0 FFMA R0, R0, 1.84467440737095516160e+19, RZ ;  /* 0x5f80000000008823 */ /* 0x000fe200000000ff */
[----:B------:R-:W-:Y:S02]  /*1a50*/  @!P1 FFMA R3, R3, 1.84467440737095516160e+19, RZ ;  /* 0x5f80000003039823 */ /* 0x000fe400000000ff */
[----:B------:R-:W-:-:S07]  /*1a60*/  @!P1 IADD3 R18, PT, PT, R18, 0x40, RZ ;  /* 0x0000004012129810 */ /* 0x000fce0007ffe0ff */
.L_x_238:
[----:B------:R-:W-:Y:S01]  /*1a70*/  LEA R26, R17, 0xc0800000, 0x17 ;  /* 0xc0800000111a7811 */ /* 0x000fe200078eb8ff */
[----:B------:R-:W-:Y:S01]  /*1a80*/  BSSY.RECONVERGENT B2, `(.L_x_243) ;  /* 0x0000036000027945 */ /* 0x000fe20003800200 */
[----:B------:R-:W-:Y:S02]  /*1a90*/  IADD3 R19, PT, PT, R19, -0x7f, RZ ;  /* 0xffffff8113137810 */ /* 0x000fe40007ffe0ff */
[----:B------:R-:W-:-:S03]  /*1aa0*/  IADD3 R26, PT, PT, -R26, R3, RZ ;  /* 0x000000031a1a7210 */ /* 0x000fc60007ffe1ff */
[C---:B------:R-:W-:Y:S01]  /*1ab0*/  IMAD R0, R19.reuse, -0x800000, R0 ;  /* 0xff80000013007824 */ /* 0x040fe200078e0200 */
[----:B------:R-:W0:Y:S01]  /*1ac0*/  MUFU.RCP R20, R26 ;  /* 0x0000001a00147308 */ /* 0x000e220000001000 */
[----:B------:R-:W-:Y:S01]  /*1ad0*/  FADD.FTZ R3, -R26, -RZ ;  /* 0x800000ff1a037221 */ /* 0x000fe20000010100 */
[----:B------:R-:W-:-:S04]  /*1ae0*/  IADD3 R19, PT, PT, R19, 0x7f, -R17 ;  /* 0x0000007f13137810 */ /* 0x000fc80007ffe811 */
[----:B------:R-:W-:Y:S01]  /*1af0*/  IADD3 R19, PT, PT, R19, R18, RZ ;  /* 0x0000001213137210 */ /* 0x000fe20007ffe0ff */
        /* <DEDUP_REMOVED lines=42> */
.L_x_245:
[----:B------:R-:W-:-:S04]  /*1da0*/  LOP3.LUT R0, R0, 0x80000000, RZ, 0xc0, !PT ;  /* 0x8000000000007812 */ /* 0x000fc800078ec0ff */
[----:B------:R-:W-:Y:S01]  /*1db0*/  LOP3.LUT R0, R0, 0x7f800000, RZ, 0xfc, !PT ;  /* 0x7f80000000007812 */ /* 0x000fe200078efcff */
[----:B------:R-:W-:Y:S06]  /*1dc0*/  BRA `(.L_x_246) ;  /* 0x0000000000047947 */ /* 0x000fec0003800000 */
.L_x_244:
[----:B------:R-:W-:-:S07]  /*1dd0*/  LEA R0, R19, R0, 0x17 ;  /* 0x0000000013007211 */ /* 0x000fce00078eb8ff */
.L_x_246:
[----:B------:R-:W-:Y:S05]  /*1de0*/  BSYNC.RECONVERGENT B2 ;  /* 0x0000000000027941 */ /* 0x000fea0003800200 */
.L_x_243:
[----:B------:R-:W-:Y:S05]  /*1df0*/  BRA `(.L_x_247) ;  /* 0x0000000000207947 */ /* 0x000fea0003800000 */
.L_x_242:
[----:B------:R-:W-:-:S04]  /*1e00*/  LOP3.LUT R0, R3, 0x80000000, R0, 0x48, !PT ;  /* 0x8000000003007812 */ /* 0x000fc800078e4800 */
[----:B------:R-:W-:Y:S01]  /*1e10*/  LOP3.LUT R0, R0, 0x7f800000, RZ, 0xfc, !PT ;  /* 0x7f80000000007812 */ /* 0x000fe200078efcff */
[----:B------:R-:W-:Y:S06]  /*1e20*/  BRA `(.L_x_247) ;  /* 0x0000000000147947 */ /* 0x000fec0003800000 */
.L_x_241:
[----:B------:R-:W-:Y:S01]  /*1e30*/  LOP3.LUT R0, R3, 0x80000000, R0, 0x48, !PT ;  /* 0x8000000003007812 */ /* 0x000fe200078e4800 */
[----:B------:R-:W-:Y:S06]  /*1e40*/  BRA `(.L_x_247) ;  /* 0x00000000000c7947 */ /* 0x000fec0003800000 */
.L_x_240:
[----:B------:R-:W0:Y:S01]  /*1e50*/  MUFU.RSQ R0, -QNAN ;  /* 0xffc0000000007908 */ /* 0x000e220000001400 */
[----:B------:R-:W-:Y:S05]  /*1e60*/  BRA `(.L_x_247) ;  /* 0x0000000000047947 */ /* 0x000fea0003800000 */
.L_x_239:
[----:B------:R-:W-:-:S07]  /*1e70*/  FADD.FTZ R0, R0, R3 ;  /* 0x0000000300007221 */ /* 0x000fce0000010000 */
.L_x_247:
[----:B------:R-:W-:Y:S05]  /*1e80*/  BSYNC.RECONVERGENT B1 ;  /* 0x0000000000017941 */ /* 0x000fea0003800200 */
.L_x_237:
[----:B------:R-:W-:-:S04]  /*1e90*/  HFMA2 R17, -RZ, RZ, 0, 0 ;  /* 0x00000000ff117431 */ /* 0x000fc800000001ff */
[----:B0-----:R-:W-:Y:S05]  /*1ea0*/  RET.REL.NODEC R16 `(_Z14solveKEquationPfS_S_S_S_S_S_iii) ;  /* 0xffffffe010547950 */ /* 0x001fea0003c3ffff */
.L_x_248:
        /* <DEDUP_REMOVED lines=13> */
.L_x_414:


//--------------------- .text._Z23applyBoundaryConditionsPfS_S_S_S_S_iii --------------------------
	.section	.text._Z23applyBoundaryConditionsPfS_S_S_S_S_iii,"ax",@progbits
	.align	128
        .global         _Z23applyBoundaryConditionsPfS_S_S_S_S_iii
        .type           _Z23applyBoundaryConditionsPfS_S_S_S_S_iii,@function
        .size           _Z23applyBoundaryConditionsPfS_S_S_S_S_iii,(.L_x_415 - _Z23applyBoundaryConditionsPfS_S_S_S_S_iii)
        .other          _Z23applyBoundaryConditionsPfS_S_S_S_S_iii,@"STO_CUDA_ENTRY STV_DEFAULT"
_Z23applyBoundaryConditionsPfS_S_S_S_S_iii:
.text._Z23applyBoundaryConditionsPfS_S_S_S_S_iii:
[----:B------:R-:W-:Y:S01]  /*0000*/  LDC R1, c[0x0][0x37c] ;  /* 0x0000df00ff017b82 */ /* 0x000fe20000000800 */
[----:B------:R-:W0:Y:S07]  /*0010*/  S2R R5, SR_TID.Z ;  /* 0x0000000000057919 */ /* 0x000e2e0000002300 */
[----:B------:R-:W1:Y:S01]  /*0020*/  LDC R10, c[0x0][0x364] ;  /* 0x0000d900ff0a7b82 */ /* 0x000e620000000800 */
[----:B------:R-:W2:Y:S01]  /*0030*/  LDCU UR6, c[0x0][0x3b8] ;  /* 0x00007700ff0677ac */ /* 0x000ea20008000800 */
[----:B------:R-:W1:Y:S01]  /*0040*/  S2R R3, SR_TID.Y ;  /* 0x0000000000037919 */ /* 0x000e620000002200 */
[----:B------:R-:W3:Y:S05]  /*0050*/  LDCU UR8, c[0x0][0x3b4] ;  /* 0x00007680ff0877ac */ /* 0x000eea0008000800 */
[----:B------:R-:W0:Y:S08]  /*0060*/  S2UR UR5, SR_CTAID.Z ;  /* 0x00000000000579c3 */ /* 0x000e300000002700 */
[----:B------:R-:W0:Y:S08]  /*0070*/  LDC R0, c[0x0][0x368] ;  /* 0x0000da00ff007b82 */ /* 0x000e300000000800 */
[----:B------:R-:W1:Y:S01]  /*0080*/  S2UR UR4, SR_CTAID.Y ;  /* 0x00000000000479c3 */ /* 0x000e620000002600 */
[----:B0-----:R-:W-:-:S05]  /*0090*/  IMAD R0, R0, UR5, R5 ;  /* 0x0000000500007c24 */ /* 0x001fca000f8e0205 */
[----:B--2---:R-:W-:Y:S01]  /*00a0*/  ISETP.GE.AND P0, PT, R0, UR6, PT ;  /* 0x0000000600007c0c */ /* 0x004fe2000bf06270 */
[----:B-1----:R-:W-:-:S05]  /*00b0*/  IMAD R10, R10, UR4, R3 ;  /* 0x000000040a0a7c24 */ /* 0x002fca000f8e0203 */
[----:B---3--:R-:W-:-:S13]  /*00c0*/  ISETP.GE.OR P0, PT, R10, UR8, P0 ;  /* 0x000000080a007c0c */ /* 0x008fda0008706670 */
[----:B------:R-:W-:Y:S05]  /*00d0*/  @P0 EXIT ;  /* 0x000000000000094d */ /* 0x000fea0003800000 */
[----:B------:R-:W-:Y:S01]  /*00e0*/  HFMA2 R4, -RZ, RZ, 1.44921875, -19.203125 ;  /* 0x3dcccccdff047431 */ /* 0x000fe200000001ff */
[----:B------:R-:W-:Y:S01]  /*00f0*/  I2FP.F32.U32 R2, R10 ;  /* 0x0000000a00027245 */ /* 0x000fe20000201000 */
[----:B------:R-:W0:Y:S01]  /*0100*/  LDCU UR4, c[0x0][0x3b0] ;  /* 0x00007600ff0477ac */ /* 0x000e220008000800 */
[----:B------:R-:W-:Y:S01]  /*0110*/  I2FP.F32.U32 R3, R0 ;  /* 0x0000000000037245 */ /* 0x000fe20000201000 */
[----:B------:R-:W-:Y:S01]  /*0120*/  BSSY.RECONVERGENT B0, `(.L_x_249) ;  /* 0x00000bc000007945 */ /* 0x000fe20003800200 */
[----:B------:R-:W1:Y:S01]  /*0130*/  LDCU.64 UR6, c[0x0][0x358] ;  /* 0x00006b00ff0677ac */ /* 0x000e620008000a00 */
[-C--:B------:R-:W-:Y:S02]  /*0140*/  FFMA R2, R2, R4.reuse, -6.4000000953674316406 ;  /* 0xc0cccccd02027423 */ /* 0x080fe40000000004 */
[----:B------:R-:W-:Y:S02]  /*0150*/  FFMA R3, R3, R4, -6.4000000953674316406 ;  /* 0xc0cccccd03037423 */ /* 0x000fe40000000004 */
[----:B------:R-:W-:-:S02]  /*0160*/  FMUL R5, R2, R2 ;  /* 0x0000000202057220 */ /* 0x000fc40000400000 */
[----:B------:R-:W-:Y:S02]  /*0170*/  FMUL R4, R3, R3 ;  /* 0x0000000303047220 */ /* 0x000fe40000400000 */
[----:B------:R-:W-:Y:S01]  /*0180*/  FADD R3, R5, 40.960002899169921875 ;  /* 0x4223d70b05037421 */ /* 0x000fe20000000000 */
[----:B0-----:R-:W-:-:S03]  /*0190*/  IMAD R9, R0, UR4, RZ ;  /* 0x0000000400097c24 */ /* 0x001fc6000f8e02ff */
[----:B------:R-:W-:Y:S01]  /*01a0*/  FADD R3, R3, R4 ;  /* 0x0000000403037221 */ /* 0x000fe20000000000 */
[----:B------:R-:W-:Y:S02]  /*01b0*/  IMAD R10, R10, UR4, RZ ;  /* 0x000000040a0a7c24 */ /* 0x000fe4000f8e02ff */
[----:B------:R-:W-:Y:S02]  /*01c0*/  IMAD R9, R9, UR8, RZ ;  /* 0x0000000809097c24 */ /* 0x000fe4000f8e02ff */
[----:B------:R-:W-:-:S03]  /*01d0*/  FSETP.GTU.AND P0, PT, R3, 4, PT ;  /* 0x408000000300780b */ /* 0x000fc60003f0c000 */
[----:B------:R-:W-:-:S04]  /*01e0*/  IADD3 R6, PT, PT, R10, R9, RZ ;  /* 0x000000090a067210 */ /* 0x000fc80007ffe0ff */
[----:B------:R-:W-:-:S06]  /*01f0*/  SHF.R.S32.HI R7, RZ, 0x1f, R6 ;  /* 0x0000001fff077819 */ /* 0x000fcc0000011406 */
[----:B-1----:R-:W-:Y:S05]  /*0200*/  @!P0 BRA `(.L_x_250) ;  /* 0x0000000800888947 */ /* 0x002fea0003800000 */
[----:B------:R-:W-:Y:S01]  /*0210*/  MOV R0, 0x3fb8aa3b ;  /* 0x3fb8aa3b00007802 */ /* 0x000fe20000000f00 */
[----:B------:R-:W-:Y:S01]  /*0220*/  IMAD.MOV.U32 R3, RZ, RZ, 0x328ca459 ;  /* 0x328ca459ff037424 */ /* 0x000fe200078e00ff */
[----:B------:R-:W-:Y:S01]  /*0230*/  MOV R11, 0x3e638e39 ;  /* 0x3e638e39000b7802 */ /* 0x000fe20000000f00 */
[----:B------:R-:W0:Y:S02]  /*0240*/  LDC.64 R14, c[0x0][0x380] ;  /* 0x0000e000ff0e7b82 */ /* 0x000e240000000a00 */
[----:B------:R-:W-:-:S04]  /*0250*/  FFMA R2, R3, R0, 1.830480300668568816e-07 ;  /* 0x34448bdc03027423 */ /* 0x000fc80000000000 */
[----:B------:R-:W-:Y:S02]  /*0260*/  FFMA R2, -R11, 1.9251366722983220825e-08, R2 ;  /* 0x32a55e340b027823 */ /* 0x000fe40000000102 */
[----:B------:R-:W1:Y:S02]  /*0270*/  LDC.64 R12, c[0x0][0x388] ;  /* 0x0000e200ff0c7b82 */ /* 0x000e640000000a00 */
[----:B------:R-:W-:-:S04]  /*0280*/  FFMA R2, R3, 0.017944158986210823059, R2 ;  /* 0x3c92ffa103027823 */ /* 0x000fc80000000002 */
[----:B------:R-:W-:-:S04]  /*0290*/  FFMA R2, -R11, 0.0059813861735165119171, R2 ;  /* 0x3bc3ff810b027823 */ /* 0x000fc80000000102 */
[----:B------:R-:W-:-:S04]  /*02a0*/  FADD R3, R2, -4.3205990791320800781 ;  /* 0xc08a425902037421 */ /* 0x000fc80000000000 */
[C---:B------:R-:W-:Y:S01]  /*02b0*/  FMUL R8, R3.reuse, 2 ;  /* 0x4000000003087820 */ /* 0x040fe20000400000 */
[C---:B------:R-:W-:Y:S01]  /*02c0*/  FADD R11, R3.reuse, 4.3205990791320800781 ;  /* 0x408a4259030b7421 */ /* 0x040fe20000000000 */
[----:B0-----:R-:W-:Y:S02]  /*02d0*/  IMAD.WIDE R14, R6, 0x4, R14 ;  /* 0x00000004060e7825 */ /* 0x001fe400078e020e */
[----:B------:R-:W0:Y:S02]  /*02e0*/  FRND R17, R8 ;  /* 0x0000000800117307 */ /* 0x000e240000201000 */
[----:B------:R-:W-:Y:S01]  /*02f0*/  FADD R11, R2, -R11 ;  /* 0x8000000b020b7221 */ /* 0x000fe20000000000 */
[----:B------:R-:W-:Y:S01]  /*0300*/  FFMA R2, R3, 2, -R8 ;  /* 0x4000000003027823 */ /* 0x000fe20000000808 */
[----:B------:R-:W-:-:S03]  /*0310*/  FSETP.GEU.AND P1, PT, R8, RZ, PT ;  /* 0x000000ff0800720b */ /* 0x000fc60003f2e000 */
[----:B------:R-:W-:Y:S01]  /*0320*/  FFMA R2, R11, 2, R2 ;  /* 0x400000000b027823 */ /* 0x000fe20000000002 */
[----:B------:R-:W-:Y:S01]  /*0330*/  IMAD.MOV.U32 R11, RZ, RZ, 0x391fcb8e ;  /* 0x391fcb8eff0b7424 */ /* 0x000fe200078e00ff */
[----:B------:R-:W2:Y:S01]  /*0340*/  F2I.NTZ R18, R8 ;  /* 0x0000000800127305 */ /* 0x000ea20000203100 */
[----:B-1----:R-:W-:-:S04]  /*0350*/  IMAD.WIDE R12, R6, 0x4, R12 ;  /* 0x00000004060c7825 */ /* 0x002fc800078e020c */
[----:B0-----:R-:W-:Y:S01]  /*0360*/  FADD R3, R8, -R17 ;  /* 0x8000001108037221 */ /* 0x001fe20000000000 */
[----:B------:R-:W-:-:S03]  /*0370*/  FSETP.GT.AND P0, PT, R17, RZ, PT ;  /* 0x000000ff1100720b */ /* 0x000fc60003f04000 */
[----:B------:R-:W-:Y:S01]  /*0380*/  FADD R16, R2, R3 ;  /* 0x0000000302107221 */ /* 0x000fe20000000000 */
[----:B------:R-:W-:Y:S01]  /*0390*/  SEL R17, RZ, 0x83000000, P0 ;  /* 0x83000000ff117807 */ /* 0x000fe20000000000 */
[----:B------:R-:W0:Y:S01]  /*03a0*/  LDC.64 R2, c[0x0][0x390] ;  /* 0x0000e400ff027b82 */ /* 0x000e220000000a00 */
[----:B------:R-:W-:Y:S01]  /*03b0*/  FSETP.GT.AND P0, PT, |R8|, 152, PT ;  /* 0x431800000800780b */ /* 0x000fe20003f04200 */
[----:B------:R-:W-:Y:S01]  /*03c0*/  FFMA R19, R16, R11, 0.0013391353422775864601 ;  /* 0x3aaf85ed10137423 */ /* 0x000fe2000000000b */
[----:B------:R-:W-:Y:S02]  /*03d0*/  IADD3 R20, PT, PT, R17, 0x7f000000, RZ ;  /* 0x7f00000011147810 */ /* 0x000fe40007ffe0ff */
[----:B--2---:R-:W-:Y:S01]  /*03e0*/  LEA R18, R18, -R17, 0x17 ;  /* 0x8000001112127211 */ /* 0x004fe200078eb8ff */
[----:B------:R-:W-:Y:S01]  /*03f0*/  FFMA R19, R16, R19, 0.0096188392490148544312 ;  /* 0x3c1d985610137423 */ /* 0x000fe20000000013 */
[----:B------:R-:W-:-:S03]  /*0400*/  IMAD.MOV.U32 R17, RZ, RZ, 0x3f800000 ;  /* 0x3f800000ff117424 */ /* 0x000fc600078e00ff */
[C---:B------:R-:W-:Y:S02]  /*0410*/  FFMA R19, R16.reuse, R19, 0.055503588169813156128 ;  /* 0x3d6357bb10137423 */ /* 0x040fe40000000013 */
[----:B------:R1:W-:Y:S02]  /*0420*/  STG.E desc[UR6][R14.64], R17 ;  /* 0x000000110e007986 */ /* 0x0003e4000c101906 */
[C---:B------:R-:W-:Y:S02]  /*0430*/  FFMA R19, R16.reuse, R19, 0.24022644758224487305 ;  /* 0x3e75fdec10137423 */ /* 0x040fe40000000013 */
[----:B------:R1:W-:Y:S02]  /*0440*/  STG.E desc[UR6][R12.64], RZ ;  /* 0x000000ff0c007986 */ /* 0x0003e4000c101906 */
[----:B------:R-:W-:-:S04]  /*0450*/  FFMA R19, R16, R19, 0.69314718246459960938 ;  /* 0x3f31721810137423 */ /* 0x000fc80000000013 */
[----:B------:R-:W-:Y:S01]  /*0460*/  FFMA R19, R16, R19, 1 ;  /* 0x3f80000010137423 */ /* 0x000fe20000000013 */
[----:B------:R-:W-:Y:S01]  /*0470*/  MOV R16, 0x3f800000 ;  /* 0x3f80000000107802 */ /* 0x000fe20000000f00 */
[----:B0-----:R-:W-:-:S04]  /*0480*/  IMAD.WIDE R2, R6, 0x4, R2 ;  /* 0x0000000406027825 */ /* 0x001fc800078e0202 */
[----:B------:R-:W-:Y:S01]  /*0490*/  FMUL R19, R19, R20 ;  /* 0x0000001413137220 */ /* 0x000fe20000400000 */
[----:B------:R1:W-:Y:S03]  /*04a0*/  STG.E desc[UR6][R2.64], RZ ;  /* 0x000000ff02007986 */ /* 0x0003e6000c101906 */
[----:B------:R-:W-:Y:S01]  /*04b0*/  FMUL R18, R19, R18 ;  /* 0x0000001213127220 */ /* 0x000fe20000400000 */
[----:B------:R-:W-:-:S05]  /*04c0*/  @P0 FSEL R18, RZ, +INF , !P1 ;  /* 0x7f800000ff120808 */ /* 0x000fca0004800000 */
[----:B------:R-:W-:-:S05]  /*04d0*/  FMUL R8, R18, 1.5 ;  /* 0x3fc0000012087820 */ /* 0x000fca0000400000 */
[----:B------:R-:W-:-:S13]  /*04e0*/  FSETP.NEU.AND P0, PT, R8, 1, PT ;  /* 0x3f8000000800780b */ /* 0x000fda0003f0d000 */
[----:B-1----:R-:W-:Y:S05]  /*04f0*/  @!P0 BRA `(.L_x_251) ;  /* 0x00000004000c8947 */ /* 0x002fea0003800000 */
[----:B------:R-:W-:-:S13]  /*0500*/  FSETP.NAN.AND P0, PT, |R8|, |R8|, PT ;  /* 0x400000080800720b */ /* 0x000fda0003f08200 */
[----:B------:R-:W-:Y:S01]  /*0510*/  @P0 FADD R16, R8, 1.5 ;  /* 0x3fc0000008100421 */ /* 0x000fe20000000000 */
[----:B------:R-:W-:Y:S06]  /*0520*/  @P0 BRA `(.L_x_251) ;  /* 0x0000000400000947 */ /* 0x000fec0003800000 */
[----:B------:R-:W-:-:S04]  /*0530*/  FSETP.NEU.AND P0, PT, |R8|, +INF , PT ;  /* 0x7f8000000800780b */ /* 0x000fc80003f0d200 */
[----:B------:R-:W-:-:S13]  /*0540*/  FSETP.NEU.AND P0, PT, R8, RZ, P0 ;  /* 0x000000ff0800720b */ /* 0x000fda000070d000 */
[----:B------:R-:W-:-:S05]  /*0550*/  @!P0 FADD R16, R8, R8 ;  /* 0x0000000808108221 */ /* 0x000fca0000000000 */
[----:B------:R-:W-:Y:S01]  /*0560*/  @!P0 LOP3.LUT R16, R16, 0x7fffffff, RZ, 0xc0, !PT ;  /* 0x7fffffff10108812 */ /* 0x000fe200078ec0ff */
[----:B------:R-:W-:Y:S06]  /*0570*/  @!P0 BRA `(.L_x_251) ;  /* 0x0000000000ec8947 */ /* 0x000fec0003800000 */
[C---:B------:R-:W-:Y:S01]  /*0580*/  FMUL R3, |R8|.reuse, 16777216 ;  /* 0x4b80000008037820 */ /* 0x040fe20000400200 */
[C---:B------:R-:W-:Y:S02]  /*0590*/  FSETP.GEU.AND P0, PT, |R8|.reuse, 1.175494350822287508e-38, PT ;  /* 0x008000000800780b */ /* 0x040fe40003f0e200 */
[----:B------:R-:W-:Y:S02]  /*05a0*/  MOV R17, 0x3a2c32e4 ;  /* 0x3a2c32e400117802 */ /* 0x000fe40000000f00 */
[----:B------:R-:W-:Y:S02]  /*05b0*/  FSEL R3, R3, |R8|, !P0 ;  /* 0x4000000803037208 */ /* 0x000fe40004000000 */
[----:B------:R-:W-:Y:S02]  /*05c0*/  FSEL R12, RZ, -24, P0 ;  /* 0xc1c00000ff0c7808 */ /* 0x000fe40000000000 */
[----:B------:R-:W-:Y:S02]  /*05d0*/  IADD3 R2, PT, PT, R3, -0x3f3504f3, RZ ;  /* 0xc0cafb0d03027810 */ /* 0x000fe40007ffe0ff */
[----:B------:R-:W-:-:S02]  /*05e0*/  FSETP.GEU.AND P2, PT, R8, RZ, PT ;  /* 0x000000ff0800720b */ /* 0x000fc40003f4e000 */
[----:B------:R-:W-:-:S05]  /*05f0*/  LOP3.LUT R2, R2, 0xff800000, RZ, 0xc0, !PT ;  /* 0xff80000002027812 */ /* 0x000fca00078ec0ff */
[----:B------:R-:W-:-:S04]  /*0600*/  IMAD.IADD R3, R3, 0x1, -R2 ;  /* 0x0000000103037824 */ /* 0x000fc800078e0a02 */
[C---:B------:R-:W-:Y:S01]  /*0610*/  FADD R14, R3.reuse, 1 ;  /* 0x3f800000030e7421 */ /* 0x040fe20000000000 */
[----:B------:R-:W-:Y:S01]  /*0620*/  FADD R15, R3, -1 ;  /* 0xbf800000030f7421 */ /* 0x000fe20000000000 */
[----:B------:R-:W-:-:S03]  /*0630*/  I2FP.F32.S32 R3, R2 ;  /* 0x0000000200037245 */ /* 0x000fc60000201400 */
[----:B------:R-:W-:Y:S01]  /*0640*/  FADD R13, R15, R15 ;  /* 0x0000000f0f0d7221 */ /* 0x000fe20000000000 */
[----:B------:R-:W0:Y:S03]  /*0650*/  MUFU.RCP R14, R14 ;  /* 0x0000000e000e7308 */ /* 0x000e260000001000 */
[----:B0-----:R-:W-:Y:S01]  /*0660*/  FMUL R2, R14, R13 ;  /* 0x0000000d0e027220 */ /* 0x001fe20000400000 */
[----:B------:R-:W-:-:S03]  /*0670*/  FFMA R13, R3, 1.1920928955078125e-07, R12 ;  /* 0x34000000030d7823 */ /* 0x000fc6000000000c */
[----:B------:R-:W-:Y:S01]  /*0680*/  FADD R16, R15, -R2 ;  /* 0x800000020f107221 */ /* 0x000fe20000000000 */
[CC--:B------:R-:W-:Y:S01]  /*0690*/  FMUL R12, R2.reuse, R2.reuse ;  /* 0x00000002020c7220 */ /* 0x0c0fe20000400000 */
[----:B------:R-:W-:Y:S02]  /*06a0*/  FFMA R3, R2, 1.4426950216293334961, R13 ;  /* 0x3fb8aa3b02037823 */ /* 0x000fe4000000000d */
[----:B------:R-:W-:Y:S01]  /*06b0*/  FADD R16, R16, R16 ;  /* 0x0000001010107221 */ /* 0x000fe20000000000 */
[C---:B------:R-:W-:Y:S01]  /*06c0*/  FFMA R17, R12.reuse, R17, 0.0032181653659790754318 ;  /* 0x3b52e7db0c117423 */ /* 0x040fe20000000011 */
[----:B------:R-:W-:Y:S02]  /*06d0*/  FADD R13, R13, -R3 ;  /* 0x800000030d0d7221 */ /* 0x000fe40000000000 */
[----:B------:R-:W-:Y:S01]  /*06e0*/  FFMA R15, R15, -R2, R16 ;  /* 0x800000020f0f7223 */ /* 0x000fe20000000010 */
[----:B------:R-:W-:Y:S01]  /*06f0*/  FFMA R17, R12, R17, 0.018033718690276145935 ;  /* 0x3c93bb730c117423 */ /* 0x000fe20000000011 */
[----:B------:R-:W-:-:S02]  /*0700*/  FFMA R16, R2, 1.4426950216293334961, R13 ;  /* 0x3fb8aa3b02107823 */ /* 0x000fc4000000000d */
[----:B------:R-:W-:Y:S01]  /*0710*/  FMUL R15, R14, R15 ;  /* 0x0000000f0e0f7220 */ /* 0x000fe20000400000 */
[----:B------:R-:W-:-:S03]  /*0720*/  FFMA R17, R12, R17, 0.12022458761930465698 ;  /* 0x3df6384f0c117423 */ /* 0x000fc60000000011 */
[----:B------:R-:W-:Y:S01]  /*0730*/  FFMA R13, R15, 1.4426950216293334961, R16 ;  /* 0x3fb8aa3b0f0d7823 */ /* 0x000fe20000000010 */
[----:B------:R-:W-:-:S03]  /*0740*/  FMUL R17, R12, R17 ;  /* 0x000000110c117220 */ /* 0x000fc60000400000 */
[----:B------:R-:W-:Y:S01]  /*0750*/  FFMA R14, R2, 1.9251366722983220825e-08, R13 ;  /* 0x32a55e34020e7823 */ /* 0x000fe2000000000d */
[----:B------:R-:W-:-:S04]  /*0760*/  FMUL R12, R17, 3 ;  /* 0x40400000110c7820 */ /* 0x000fc80000400000 */
[----:B------:R-:W-:-:S04]  /*0770*/  FFMA R12, R15, R12, R14 ;  /* 0x0000000c0f0c7223 */ /* 0x000fc8000000000e */
[----:B------:R-:W-:-:S04]  /*0780*/  FFMA R12, R2, R17, R12 ;  /* 0x00000011020c7223 */ /* 0x000fc8000000000c */
[----:B------:R-:W-:-:S04]  /*0790*/  FADD R2, R3, R12 ;  /* 0x0000000c03027221 */ /* 0x000fc80000000000 */
[----:B------:R-:W-:Y:S01]  /*07a0*/  FMUL R13, R2, 1.5 ;  /* 0x3fc00000020d7820 */ /* 0x000fe20000400000 */
[----:B------:R-:W-:-:S03]  /*07b0*/  FADD R3, -R3, R2 ;  /* 0x0000000203037221 */ /* 0x000fc60000000100 */
[----:B------:R-:W0:Y:S01]  /*07c0*/  FRND R14, R13 ;  /* 0x0000000d000e7307 */ /* 0x000e220000201000 */
[----:B------:R-:W-:Y:S01]  /*07d0*/  FADD R3, R12, -R3 ;  /* 0x800000030c037221 */ /* 0x000fe20000000000 */
[----:B------:R-:W-:Y:S01]  /*07e0*/  FFMA R2, R2, 1.5, -R13 ;  /* 0x3fc0000002027823 */ /* 0x000fe2000000080d */
[----:B------:R-:W-:-:S03]  /*07f0*/  FSETP.GT.AND P0, PT, |R13|, 152, PT ;  /* 0x431800000d00780b */ /* 0x000fc60003f04200 */
[----:B------:R-:W-:Y:S02]  /*0800*/  FFMA R3, R3, 1.5, R2 ;  /* 0x3fc0000003037823 */ /* 0x000fe40000000002 */
[----:B------:R-:W1:Y:S01]  /*0810*/  F2I.NTZ R12, R13 ;  /* 0x0000000d000c7305 */ /* 0x000e620000203100 */
[----:B0-----:R-:W-:Y:S01]  /*0820*/  FADD R2, R13, -R14 ;  /* 0x8000000e0d027221 */ /* 0x001fe20000000000 */
[----:B------:R-:W-:-:S03]  /*0830*/  FSETP.GT.AND P1, PT, R14, RZ, PT ;  /* 0x000000ff0e00720b */ /* 0x000fc60003f24000 */
[----:B------:R-:W-:-:S04]  /*0840*/  FADD R2, R2, R3 ;  /* 0x0000000302027221 */ /* 0x000fc80000000000 */
[----:B------:R-:W-:-:S04]  /*0850*/  FFMA R3, R2, R11, 0.0013391353422775864601 ;  /* 0x3aaf85ed02037423 */ /* 0x000fc8000000000b */
[----:B------:R-:W-:-:S04]  /*0860*/  FFMA R3, R2, R3, 0.0096188392490148544312 ;  /* 0x3c1d985602037423 */ /* 0x000fc80000000003 */
[----:B------:R-:W-:-:S04]  /*0870*/  FFMA R3, R2, R3, 0.055503588169813156128 ;  /* 0x3d6357bb02037423 */ /* 0x000fc80000000003 */
[----:B------:R-:W-:-:S04]  /*0880*/  FFMA R3, R2, R3, 0.24022644758224487305 ;  /* 0x3e75fdec02037423 */ /* 0x000fc80000000003 */
[C---:B------:R-:W-:Y:S01]  /*0890*/  FFMA R15, R2.reuse, R3, 0.69314718246459960938 ;  /* 0x3f317218020f7423 */ /* 0x040fe20000000003 */
[----:B------:R-:W-:Y:S02]  /*08a0*/  SEL R3, RZ, 0x83000000, P1 ;  /* 0x83000000ff037807 */ /* 0x000fe40000800000 */
[----:B------:R-:W-:Y:S01]  /*08b0*/  FSETP.GEU.AND P1, PT, R13, RZ, PT ;  /* 0x000000ff0d00720b */ /* 0x000fe20003f2e000 */
[----:B------:R-:W-:Y:S01]  /*08c0*/  FFMA R15, R2, R15, 1 ;  /* 0x3f800000020f7423 */ /* 0x000fe2000000000f */
[----:B------:R-:W-:Y:S01]  /*08d0*/  IADD3 R2, PT, PT, R3, 0x7f000000, RZ ;  /* 0x7f00000003027810 */ /* 0x000fe20007ffe0ff */
[----:B-1----:R-:W-:Y:S01]  /*08e0*/  IMAD R12, R12, 0x800000, -R3 ;  /* 0x008000000c0c7824 */ /* 0x002fe200078e0a03 */
[----:B------:R-:W-:-:S03]  /*08f0*/  FSEL R16, RZ, +INF , !P1 ;  /* 0x7f800000ff107808 */ /* 0x000fc60004800000 */
[----:B------:R-:W-:-:S04]  /*0900*/  FMUL R15, R2, R15 ;  /* 0x0000000f020f7220 */ /* 0x000fc80000400000 */
[----:B------:R-:W-:Y:S01]  /*0910*/  @!P0 FMUL R16, R12, R15 ;  /* 0x0000000f0c108220 */ /* 0x000fe20000400000 */
[----:B------:R-:W-:-:S07]  /*0920*/  @!P2 MOV R16, 0x7fffffff ;  /* 0x7fffffff0010a802 */ /* 0x000fce0000000f00 */
.L_x_251:
[----:B------:R-:W-:Y:S02]  /*0930*/  HFMA2 R3, -RZ, RZ, 0.20263671875, 3.505859375 ;  /* 0x327c4303ff037431 */ /* 0x000fe400000001ff */
[----:B------:R-:W-:-:S03]  /*0940*/  IMAD.MOV.U32 R13, RZ, RZ, 0x3ea6b299 ;  /* 0x3ea6b299ff0d7424 */ /* 0x000fc600078e00ff */
[----:B------:R-:W-:-:S04]  /*0950*/  FFMA R0, R0, -R3, 6.0358374298630224075e-08 ;  /* 0x33819e5e00007423 */ /* 0x000fc80000000803 */
[----:B------:R-:W-:-:S04]  /*0960*/  FFMA R0, -R13, 1.9251366722983220825e-08, R0 ;  /* 0x32a55e340d007823 */ /* 0x000fc80000000100 */
[----:B------:R-:W-:-:S04]  /*0970*/  FFMA R0, -R3, 0.038852240890264511108, R0 ;  /* 0x3d1f238703007823 */ /* 0x000fc80000000100 */
[----:B------:R-:W-:-:S04]  /*0980*/  FFMA R0, -R13, 0.012950747273862361908, R0 ;  /* 0x3c542f5f0d007823 */ /* 0x000fc80000000100 */
[----:B------:R-:W-:-:S04]  /*0990*/  FADD R2, R0, -3.4697146415710449219 ;  /* 0xc05e0fce00027421 */ /* 0x000fc80000000000 */
[C---:B------:R-:W-:Y:S01]  /*09a0*/  FMUL R3, R2.reuse, 0.75 ;  /* 0x3f40000002037820 */ /* 0x040fe20000400000 */
[----:B------:R-:W-:-:S03]  /*09b0*/  FADD R13, R2, 3.4697146415710449219 ;  /* 0x405e0fce020d7421 */ /* 0x000fc60000000000 */
[----:B------:R-:W0:Y:S01]  /*09c0*/  FRND R12, R3 ;  /* 0x00000003000c7307 */ /* 0x000e220000201000 */
[----:B------:R-:W-:Y:S01]  /*09d0*/  FADD R13, R0, -R13 ;  /* 0x8000000d000d7221 */ /* 0x000fe20000000000 */
[----:B------:R-:W-:Y:S01]  /*09e0*/  FFMA R2, R2, 0.75, -R3 ;  /* 0x3f40000002027823 */ /* 0x000fe20000000803 */
[----:B------:R-:W-:-:S03]  /*09f0*/  FSETP.GEU.AND P1, PT, R3, RZ, PT ;  /* 0x000000ff0300720b */ /* 0x000fc60003f2e000 */
[----:B------:R-:W-:Y:S01]  /*0a00*/  FFMA R13, R13, 0.75, R2 ;  /* 0x3f4000000d0d7823 */ /* 0x000fe20000000002 */
[----:B0-----:R-:W-:Y:S01]  /*0a10*/  FADD R0, R3, -R12 ;  /* 0x8000000c03007221 */ /* 0x001fe20000000000 */
[----:B------:R-:W-:-:S03]  /*0a20*/  FSETP.GT.AND P0, PT, R12, RZ, PT ;  /* 0x000000ff0c00720b */ /* 0x000fc60003f04000 */
[----:B------:R-:W-:Y:S01]  /*0a30*/  FADD R0, R0, R13 ;  /* 0x0000000d00007221 */ /* 0x000fe20000000000 */
[----:B------:R-:W-:Y:S02]  /*0a40*/  SEL R2, RZ, 0x83000000, P0 ;  /* 0x83000000ff027807 */ /* 0x000fe40000000000 */
[----:B------:R-:W-:Y:S01]  /*0a50*/  FSETP.GT.AND P0, PT, |R3|, 152, PT ;  /* 0x431800000300780b */ /* 0x000fe20003f04200 */
[----:B------:R-:W-:Y:S01]  /*0a60*/  FFMA R11, R0, R11, 0.0013391353422775864601 ;  /* 0x3aaf85ed000b7423 */ /* 0x000fe2000000000b */
[----:B------:R-:W-:-:S03]  /*0a70*/  IADD3 R12, PT, PT, R2, 0x7f000000, RZ ;  /* 0x7f000000020c7810 */ /* 0x000fc60007ffe0ff */
[C---:B------:R-:W-:Y:S02]  /*0a80*/  FFMA R13, R0.reuse, R11, 0.0096188392490148544312 ;  /* 0x3c1d9856000d7423 */ /* 0x040fe4000000000b */
[----:B------:R0:W1:Y:S02]  /*0a90*/  F2I.NTZ R11, R3 ;  /* 0x00000003000b7305 */ /* 0x0000640000203100 */
[----:B------:R-:W-:-:S04]  /*0aa0*/  FFMA R13, R0, R13, 0.055503588169813156128 ;  /* 0x3d6357bb000d7423 */ /* 0x000fc8000000000d */
[----:B------:R-:W-:Y:S01]  /*0ab0*/  FFMA R13, R0, R13, 0.24022644758224487305 ;  /* 0x3e75fdec000d7423 */ /* 0x000fe2000000000d */
[----:B0-----:R-:W-:-:S03]  /*0ac0*/  FSEL R3, RZ, +INF , !P1 ;  /* 0x7f800000ff037808 */ /* 0x001fc60004800000 */
[----:B------:R-:W-:-:S04]  /*0ad0*/  FFMA R13, R0, R13, 0.69314718246459960938 ;  /* 0x3f317218000d7423 */ /* 0x000fc8000000000d */
[----:B------:R-:W-:Y:S01]  /*0ae0*/  FFMA R13, R0, R13, 1 ;  /* 0x3f800000000d7423 */ /* 0x000fe2000000000d */
[----:B-1----:R-:W-:Y:S02]  /*0af0*/  LEA R11, R11, -R2, 0x17 ;  /* 0x800000020b0b7211 */ /* 0x002fe400078eb8ff */
[----:B------:R-:W-:Y:S01]  /*0b00*/  MOV R2, 0x3e0f5c29 ;  /* 0x3e0f5c2900027802 */ /* 0x000fe20000000f00 */
[----:B------:R-:W-:Y:S01]  /*0b10*/  FMUL R12, R12, R13 ;  /* 0x0000000d0c0c7220 */ /* 0x000fe20000400000 */
[----:B------:R-:W-:-:S03]  /*0b20*/  IMAD.MOV.U32 R13, RZ, RZ, 0x40e49249 ;  /* 0x40e49249ff0d7424 */ /* 0x000fc600078e00ff */
[----:B------:R-:W-:Y:S01]  /*0b30*/  @!P0 FMUL R3, R11, R12 ;  /* 0x0000000c0b038220 */ /* 0x000fe20000400000 */
[----:B------:R-:W-:-:S03]  /*0b40*/  FFMA R2, R13, -R2, 1 ;  /* 0x3f8000000d027423 */ /* 0x000fc60000000802 */
[----:B------:R-:W-:Y:S01]  /*0b50*/  FMUL R0, R3, R16 ;  /* 0x0000001003007220 */ /* 0x000fe20000400000 */
[----:B------:R-:W-:-:S03]  /*0b60*/  FFMA R3, R2, R13, 7.1428570747375488281 ;  /* 0x40e4924902037423 */ /* 0x000fc6000000000d */
[----:B------:R-:W0:Y:S01]  /*0b70*/  FCHK P0, R0, 0.14000000059604644775 ;  /* 0x3e0f5c2900007902 */ /* 0x000e220000000000 */
[----:B------:R-:W-:-:S04]  /*0b80*/  FFMA R2, R0, R3, RZ ;  /* 0x0000000300027223 */ /* 0x000fc800000000ff */
[----:B------:R-:W-:-:S04]  /*0b90*/  FFMA R11, R2, -0.14000000059604644775, R0 ;  /* 0xbe0f5c29020b7823 */ /* 0x000fc80000000000 */
[----:B------:R-:W-:Y:S01]  /*0ba0*/  FFMA R2, R3, R11, R2 ;  /* 0x0000000b03027223 */ /* 0x000fe20000000002 */
[----:B0-----:R-:W-:Y:S06]  /*0bb0*/  @!P0 BRA `(.L_x_252) ;  /* 0x0000000000108947 */ /* 0x001fec0003800000 */
[----:B------:R-:W-:Y:S02]  /*0bc0*/  MOV R3, 0x3e0f5c29 ;  /* 0x3e0f5c2900037802 */ /* 0x000fe40000000f00 */
[----:B------:R-:W-:-:S07]  /*0bd0*/  MOV R2, 0xbf0 ;  /* 0x00000bf000027802 */ /* 0x000fce0000000f00 */
[----:B------:R-:W-:Y:S05]  /*0be0*/  CALL.REL.NOINC `($__internal_10_$__cuda_sm3x_div_rn_noftz_f32_slowpath) ;  /* 0x0000000800fc7944 */ /* 0x000fea0003c00000 */
[----:B------:R-:W-:-:S07]  /*0bf0*/  IMAD.MOV.U32 R2, RZ, RZ, R0 ;  /* 0x000000ffff027224 */ /* 0x000fce00078e0000 */
.L_x_252:
[----:B------:R-:W-:Y:S02]  /*0c00*/  FMNMX R11, R8, 1.00000001335143196e-10, !PT ;  /* 0x2edbe6ff080b7809 */ /* 0x000fe40007800000 */
[----:B------:R-:W-:Y:S01]  /*0c10*/  FMNMX R17, R2, 1.00000001335143196e-10, !PT ;  /* 0x2edbe6ff02117809 */ /* 0x000fe20007800000 */
[----:B------:R-:W-:Y:S06]  /*0c20*/  BRA `(.L_x_253) ;  /* 0x00000000002c7947 */ /* 0x000fec0003800000 */
.L_x_250:
[----:B------:R-:W0:Y:S01]  /*0c30*/  LDC.64 R2, c[0x0][0x380] ;  /* 0x0000e000ff027b82 */ /* 0x000e220000000a00 */
[----:B------:R-:W-:Y:S02]  /*0c40*/  MOV R17, 0x2edbe6ff ;  /* 0x2edbe6ff00117802 */ /* 0x000fe40000000f00 */
[----:B------:R-:W-:-:S05]  /*0c50*/  MOV R11, 0x2edbe6ff ;  /* 0x2edbe6ff000b7802 */ /* 0x000fca0000000f00 */
[----:B------:R-:W1:Y:S08]  /*0c60*/  LDC.64 R12, c[0x0][0x388] ;  /* 0x0000e200ff0c7b82 */ /* 0x000e700000000a00 */
[----:B------:R-:W2:Y:S01]  /*0c70*/  LDC.64 R14, c[0x0][0x390] ;  /* 0x0000e400ff0e7b82 */ /* 0x000ea20000000a00 */
[----:B0-----:R-:W-:-:S05]  /*0c80*/  IMAD.WIDE R2, R6, 0x4, R2 ;  /* 0x0000000406027825 */ /* 0x001fca00078e0202 */
[----:B------:R0:W-:Y:S01]  /*0c90*/  STG.E desc[UR6][R2.64], RZ ;  /* 0x000000ff02007986 */ /* 0x0001e2000c101906 */
[----:B-1----:R-:W-:-:S05]  /*0ca0*/  IMAD.WIDE R12, R6, 0x4, R12 ;  /* 0x00000004060c7825 */ /* 0x002fca00078e020c */
[----:B------:R0:W-:Y:S01]  /*0cb0*/  STG.E desc[UR6][R12.64], RZ ;  /* 0x000000ff0c007986 */ /* 0x0001e2000c101906 */
[----:B--2---:R-:W-:-:S05]  /*0cc0*/  IMAD.WIDE R14, R6, 0x4, R14 ;  /* 0x00000004060e7825 */ /* 0x004fca00078e020e */
[----:B------:R0:W-:Y:S02]  /*0cd0*/  STG.E desc[UR6][R14.64], RZ ;  /* 0x000000ff0e007986 */ /* 0x0001e4000c101906 */
.L_x_253:
[----:B------:R-:W-:Y:S05]  /*0ce0*/  BSYNC.RECONVERGENT B0 ;  /* 0x0000000000007941 */ /* 0x000fea0003800200 */
.L_x_249:
[----:B------:R-:W1:Y:S01]  /*0cf0*/  LDCU UR14, c[0x0][0x3b0] ;  /* 0x00007600ff0e77ac */ /* 0x000e620008000800 */
[C---:B------:R-:W-:Y:S01]  /*0d00*/  SHF.L.U32 R0, R6.reuse, 0x2, RZ ;  /* 0x0000000206007819 */ /* 0x040fe200000006ff */
[----:B------:R-:W-:Y:S01]  /*0d10*/  IMAD.MOV.U32 R8, RZ, RZ, 0x3dcccccd ;  /* 0x3dcccccdff087424 */ /* 0x000fe200078e00ff */
[----:B------:R-:W-:Y:S01]  /*0d20*/  SHF.L.U64.HI R7, R6, 0x2, R7 ;  /* 0x0000000206077819 */ /* 0x000fe20000010207 */
[----:B------:R-:W0:Y:S01]  /*0d30*/  LDCU.128 UR8, c[0x0][0x3a0] ;  /* 0x00007400ff0877ac */ /* 0x000e220008000c00 */
[----:B-1----:R-:W-:Y:S01]  /*0d40*/  UIADD3 UR4, UPT, UPT, UR14, -0x1, URZ ;  /* 0xffffffff0e047890 */ /* 0x002fe2000fffe0ff */
[C---:B0-----:R-:W-:Y:S02]  /*0d50*/  IADD3 R2, P0, PT, R0.reuse, UR8, RZ ;  /* 0x0000000800027c10 */ /* 0x041fe4000ff1e0ff */
[----:B------:R-:W-:-:S03]  /*0d60*/  IADD3 R6, P1, PT, R0, UR10, RZ ;  /* 0x0000000a00067c10 */ /* 0x000fc6000ff3e0ff */
[----:B------:R-:W-:Y:S02]  /*0d70*/  I2FP.F32.S32 R0, UR4 ;  /* 0x0000000400007c45 */ /* 0x000fe40008201400 */
[C---:B------:R-:W-:Y:S02]  /*0d80*/  IADD3.X R3, PT, PT, R7.reuse, UR9, RZ, P0, !PT ;  /* 0x0000000907037c10 */ /* 0x040fe400087fe4ff */
[----:B------:R-:W-:Y:S01]  /*0d90*/  IADD3.X R7, PT, PT, R7, UR11, RZ, P1, !PT ;  /* 0x0000000b07077c10 */ /* 0x000fe20008ffe4ff */
[----:B------:R-:W-:Y:S02]  /*0da0*/  FFMA R0, R0, R8, -6.4000000953674316406 ;  /* 0xc0cccccd00007423 */ /* 0x000fe40000000008 */
[----:B------:R0:W-:Y:S02]  /*0db0*/  STG.E desc[UR6][R2.64], R11 ;  /* 0x0000000b02007986 */ /* 0x0001e4000c101906 */
[----:B------:R-:W-:Y:S02]  /*0dc0*/  FFMA R5, R0, R0, R5 ;  /* 0x0000000000057223 */ /* 0x000fe40000000005 */
[----:B------:R0:W-:Y:S02]  /*0dd0*/  STG.E desc[UR6][R6.64], R17 ;  /* 0x0000001106007986 */ /* 0x0001e4000c101906 */
[----:B------:R-:W-:-:S05]  /*0de0*/  FADD R5, R4, R5 ;  /* 0x0000000504057221 */ /* 0x000fca0000000000 */
[----:B------:R-:W-:-:S13]  /*0df0*/  FSETP.GTU.AND P0, PT, R5, 4, PT ;  /* 0x408000000500780b */ /* 0x000fda0003f0c000 */
[----:B0-----:R-:W-:Y:S05]  /*0e00*/  @!P0 BRA `(.L_x_254) ;  /* 0x00000008000c8947 */ /* 0x001fea0003800000 */
[----:B------:R-:W0:Y:S01]  /*0e10*/  LDCU.64 UR12, c[0x0][0x380] ;  /* 0x00007000ff0c77ac */ /* 0x000e220008000a00 */
[----:B------:R-:W-:Y:S02]  /*0e20*/  SHF.R.S32.HI R0, RZ, 0x1f, R9 ;  /* 0x0000001fff007819 */ /* 0x000fe40000011409 */
[--C-:B------:R-:W-:Y:S01]  /*0e30*/  IADD3 R5, P0, P1, R9, UR14, R10.reuse ;  /* 0x0000000e09057c10 */ /* 0x100fe2000f91e00a */
[----:B------:R-:W-:Y:S01]  /*0e40*/  USHF.R.S32.HI UR4, URZ, 0x1f, UR14 ;  /* 0x0000001fff047899 */ /* 0x000fe2000801140e */
[----:B------:R-:W-:Y:S02]  /*0e50*/  SHF.R.S32.HI R3, RZ, 0x1f, R10 ;  /* 0x0000001fff037819 */ /* 0x000fe4000001140a */
[----:B------:R-:W-:-:S03]  /*0e60*/  SHF.L.U32 R4, R5, 0x2, RZ ;  /* 0x0000000205047819 */ /* 0x000fc600000006ff */
[----:B------:R-:W-:-:S04]  /*0e70*/  IADD3.X R0, PT, PT, R0, UR4, R3, P0, P1 ;  /* 0x0000000400007c10 */ /* 0x000fc800087e2403 */
[----:B------:R-:W-:Y:S02]  /*0e80*/  SHF.L.U64.HI R5, R5, 0x2, R0 ;  /* 0x0000000205057819 */ /* 0x000fe40000010200 */
[----:B0-----:R-:W-:-:S04]  /*0e90*/  IADD3 R14, P0, PT, R4, UR12, RZ ;  /* 0x0000000c040e7c10 */ /* 0x001fc8000ff1e0ff */
[----:B------:R-:W-:-:S05]  /*0ea0*/  IADD3.X R15, PT, PT, R5, UR13, RZ, P0, !PT ;  /* 0x0000000d050f7c10 */ /* 0x000fca00087fe4ff */
[----:B------:R-:W2:Y:S04]  /*0eb0*/  LDG.E R6, desc[UR6][R14.64+-0x4] ;  /* 0xfffffc060e067981 */ /* 0x000ea8000c1e1900 */
[----:B------:R-:W2:Y:S01]  /*0ec0*/  LDG.E R3, desc[UR6][R14.64+-0x8] ;  /* 0xfffff8060e037981 */ /* 0x000ea2000c1e1900 */
[----:B------:R-:W-:Y:S01]  /*0ed0*/  HFMA2 R7, -RZ, RZ, 2.5625, 0 ;  /* 0x41200000ff077431 */ /* 0x000fe200000001ff */
[----:B------:R-:W-:Y:S04]  /*0ee0*/  BSSY.RECONVERGENT B0, `(.L_x_255) ;  /* 0x000000d000007945 */ /* 0x000fe80003800200 */
[----:B------:R-:W-:-:S04]  /*0ef0*/  FFMA R2, -R8, R7, 1 ;  /* 0x3f80000008027423 */ /* 0x000fc80000000107 */
[----:B------:R-:W-:Y:S01]  /*0f00*/  FFMA R7, R2, R7, 10 ;  /* 0x4120000002077423 */ /* 0x000fe20000000007 */
[----:B--2---:R-:W-:-:S04]  /*0f10*/  FADD R0, R6, -R3 ;  /* 0x8000000306007221 */ /* 0x004fc80000000000 */
[----:B------:R-:W0:Y:S01]  /*0f20*/  FCHK P0, R0, 0.10000000149011611938 ;  /* 0x3dcccccd00007902 */ /* 0x000e220000000000 */
[----:B------:R-:W-:-:S04]  /*0f30*/  FFMA R2, R0, R7, RZ ;  /* 0x0000000700027223 */ /* 0x000fc800000000ff */
[----:B------:R-:W-:-:S04]  /*0f40*/  FFMA R3, R2, -0.10000000149011611938, R0 ;  /* 0xbdcccccd02037823 */ /* 0x000fc80000000000 */
[----:B------:R-:W-:Y:S01]  /*0f50*/  FFMA R7, R7, R3, R2 ;  /* 0x0000000307077223 */ /* 0x000fe20000000002 */
[----:B0-----:R-:W-:Y:S06]  /*0f60*/  @!P0 BRA `(.L_x_256) ;  /* 0x0000000000108947 */ /* 0x001fec0003800000 */
[----:B------:R-:W-:Y:S02]  /*0f70*/  MOV R3, 0x3dcccccd ;  /* 0x3dcccccd00037802 */ /* 0x000fe40000000f00 */
[----:B------:R-:W-:-:S07]  /*0f80*/  MOV R2, 0xfa0 ;  /* 0x00000fa000027802 */ /* 0x000fce0000000f00 */
[----:B------:R-:W-:Y:S05]  /*0f90*/  CALL.REL.NOINC `($__internal_10_$__cuda_sm3x_div_rn_noftz_f32_slowpath) ;  /* 0x0000000800107944 */ /* 0x000fea0003c00000 */
[----:B------:R-:W-:-:S07]  /*0fa0*/  IMAD.MOV.U32 R7, RZ, RZ, R0 ;  /* 0x000000ffff077224 */ /* 0x000fce00078e0000 */
.L_x_256:
[----:B------:R-:W-:Y:S05]  /*0fb0*/  BSYNC.RECONVERGENT B0 ;  /* 0x0000000000007941 */ /* 0x000fea0003800200 */
.L_x_255:
[----:B------:R-:W0:Y:S02]  /*0fc0*/  LDCU.64 UR4, c[0x0][0x388] ;  /* 0x00007100ff0477ac */ /* 0x000e240008000a00 */
[----:B0-----:R-:W-:-:S04]  /*0fd0*/  IADD3 R12, P0, PT, R4, UR4, RZ ;  /* 0x00000004040c7c10 */ /* 0x001fc8000ff1e0ff */
[----:B------:R-:W-:-:S05]  /*0fe0*/  IADD3.X R13, PT, PT, R5, UR5, RZ, P0, !PT ;  /* 0x00000005050d7c10 */ /* 0x000fca00087fe4ff */
[----:B------:R-:W2:Y:S04]  /*0ff0*/  LDG.E R0, desc[UR6][R12.64+-0x4] ;  /* 0xfffffc060c007981 */ /* 0x000ea8000c1e1900 */
[----:B------:R-:W2:Y:S01]  /*1000*/  LDG.E R3, desc[UR6][R12.64+-0x8] ;  /* 0xfffff8060c037981 */ /* 0x000ea2000c1e1900 */
[----:B------:R-:W-:Y:S01]  /*1010*/  HFMA2 R9, -RZ, RZ, 1.44921875, -19.203125 ;  /* 0x3dcccccdff097431 */ /* 0x000fe200000001ff */
[----:B------:R-:W-:Y:S01]  /*1020*/  MOV R8, 0x41200000 ;  /* 0x4120000000087802 */ /* 0x000fe20000000f00 */
        /* <DEDUP_REMOVED lines=13> */
.L_x_258:
[----:B------:R-:W-:Y:S05]  /*1100*/  BSYNC.RECONVERGENT B0 ;  /* 0x0000000000007941 */ /* 0x000fea0003800200 */
.L_x_257:
        /* <DEDUP_REMOVED lines=20> */
.L_x_260:
[----:B------:R-:W-:Y:S05]  /*1250*/  BSYNC.RECONVERGENT B0 ;  /* 0x0000000000007941 */ /* 0x000fea0003800200 */
.L_x_259:
        /* <DEDUP_REMOVED lines=20> */
.L_x_262:
[----:B------:R-:W-:Y:S05]  /*13a0*/  BSYNC.RECONVERGENT B0 ;  /* 0x0000000000007941 */ /* 0x000fea0003800200 */
.L_x_261:
        /* <DEDUP_REMOVED lines=8> */
[----:B------:R-:W-:Y:S01]  /*1430*/  FFMA R21, -R21, R2, 1 ;  /* 0x3f80000015157423 */ /* 0x000fe20000000102 */
[----:B--2---:R-:W-:-:S03]  /*1440*/  FADD R3, R0, -R3 ;  /* 0x8000000300037221 */ /* 0x004fc60000000000 */
[----:B------:R-:W-:Y:S01]  /*1450*/  FFMA R0, R21, R2, 10 ;  /* 0x4120000015007423 */ /* 0x000fe20000000002 */
[----:B------:R-:W0:Y:S03]  /*1460*/  FCHK P0, R3, 0.10000000149011611938 ;  /* 0x3dcccccd03007902 */ /* 0x000e260000000000 */
[----:B------:R-:W-:-:S04]  /*1470*/  FFMA R2, R0, R3, RZ ;  /* 0x0000000300027223 */ /* 0x000fc800000000ff */
[----:B------:R-:W-:-:S04]  /*1480*/  FFMA R21, R2, -0.10000000149011611938, R3 ;  /* 0xbdcccccd02157823 */ /* 0x000fc80000000003 */
[----:B------:R-:W-:Y:S01]  /*1490*/  FFMA R0, R0, R21, R2 ;  /* 0x0000001500007223 */ /* 0x000fe20000000002 */
[----:B0-----:R-:W-:Y:S06]  /*14a0*/  @!P0 BRA `(.L_x_264) ;  /* 0x0000000000108947 */ /* 0x001fec0003800000 */
[----:B------:R-:W-:Y:S01]  /*14b0*/  MOV R0, R3 ;  /* 0x0000000300007202 */ /* 0x000fe20000000f00 */
[----:B------:R-:W-:Y:S01]  /*14c0*/  IMAD.MOV.U32 R3, RZ, RZ, 0x3dcccccd ;  /* 0x3dcccccdff037424 */ /* 0x000fe200078e00ff */
[----:B------:R-:W-:-:S07]  /*14d0*/  MOV R2, 0x14f0 ;  /* 0x000014f000027802 */ /* 0x000fce0000000f00 */
[----:B------:R-:W-:Y:S05]  /*14e0*/  CALL.REL.NOINC `($__internal_10_$__cuda_sm3x_div_rn_noftz_f32_slowpath) ;  /* 0x0000000000bc7944 */ /* 0x000fea0003c00000 */
.L_x_264:
[----:B------:R-:W-:Y:S05]  /*14f0*/  BSYNC.RECONVERGENT B0 ;  /* 0x0000000000007941 */ /* 0x000fea0003800200 */
.L_x_263:
[----:B------:R-:W-:Y:S01]  /*1500*/  FFMA R7, R7, -9.9999997473787516356e-05, R6 ;  /* 0xb8d1b71707077823 */ /* 0x000fe20000000006 */
[----:B------:R-:W0:Y:S04]  /*1510*/  LDCU.64 UR4, c[0x0][0x398] ;  /* 0x00007300ff0477ac */ /* 0x000e280008000a00 */
[----:B------:R-:W-:Y:S04]  /*1520*/  STG.E desc[UR6][R14.64+-0x4], R7 ;  /* 0xfffffc070e007986 */ /* 0x000fe8000c101906 */
[----:B------:R-:W2:Y:S02]  /*1530*/  LDG.E R3, desc[UR6][R12.64+-0x4] ;  /* 0xfffffc060c037981 */ /* 0x000ea4000c1e1900 */
[----:B--2---:R-:W-:-:S05]  /*1540*/  FFMA R3, R8, -9.9999997473787516356e-05, R3 ;  /* 0xb8d1b71708037823 */ /* 0x004fca0000000003 */
[----:B------:R1:W-:Y:S04]  /*1550*/  STG.E desc[UR6][R12.64+-0x4], R3 ;  /* 0xfffffc030c007986 */ /* 0x0003e8000c101906 */
[----:B------:R-:W2:Y:S02]  /*1560*/  LDG.E R2, desc[UR6][R10.64+-0x4] ;  /* 0xfffffc060a027981 */ /* 0x000ea4000c1e1900 */
[----:B--2---:R-:W-:-:S05]  /*1570*/  FFMA R9, R9, -9.9999997473787516356e-05, R2 ;  /* 0xb8d1b71709097823 */ /* 0x004fca0000000002 */
[----:B------:R-:W-:Y:S04]  /*1580*/  STG.E desc[UR6][R10.64+-0x4], R9 ;  /* 0xfffffc090a007986 */ /* 0x000fe8000c101906 */
[----:B------:R-:W2:Y:S02]  /*1590*/  LDG.E R21, desc[UR6][R16.64+-0x4] ;  /* 0xfffffc0610157981 */ /* 0x000ea4000c1e1900 */
[----:B--2---:R-:W-:-:S05]  /*15a0*/  FFMA R21, R20, -9.9999997473787516356e-05, R21 ;  /* 0xb8d1b71714157823 */ /* 0x004fca0000000015 */
[----:B------:R-:W-:Y:S04]  /*15b0*/  STG.E desc[UR6][R16.64+-0x4], R21 ;  /* 0xfffffc1510007986 */ /* 0x000fe8000c101906 */
[----:B------:R-:W2:Y:S01]  /*15c0*/  LDG.E R23, desc[UR6][R18.64+-0x4] ;  /* 0xfffffc0612177981 */ /* 0x000ea2000c1e1900 */
[----:B0-----:R-:W-:Y:S02]  /*15d0*/  IADD3 R4, P0, PT, R4, UR4, RZ ;  /* 0x0000000404047c10 */ /* 0x001fe4000ff1e0ff */
[----:B-1----:R-:W-:Y:S02]  /*15e0*/  MOV R3, 0x47c5e680 ;  /* 0x47c5e68000037802 */ /* 0x002fe40000000f00 */
[----:B------:R-:W-:Y:S01]  /*15f0*/  IADD3.X R5, PT, PT, R5, UR5, RZ, P0, !PT ;  /* 0x0000000505057c10 */ /* 0x000fe200087fe4ff */
[----:B--2---:R-:W-:-:S05]  /*1600*/  FFMA R23, R0, -9.9999997473787516356e-05, R23 ;  /* 0xb8d1b71700177823 */ /* 0x004fca0000000017 */
[----:B------:R-:W-:Y:S04]  /*1610*/  STG.E desc[UR6][R18.64+-0x4], R23 ;  /* 0xfffffc1712007986 */ /* 0x000fe8000c101906 */
[----:B------:R-:W-:Y:S01]  /*1620*/  STG.E desc[UR6][R4.64+-0x4], R3 ;  /* 0xfffffc0304007986 */ /* 0x000fe2000c101906 */
[----:B------:R-:W-:Y:S05]  /*1630*/  EXIT ;  /* 0x000000000000794d */ /* 0x000fea0003800000 */
.L_x_254:
[----:B------:R-:W0:Y:S01]  /*1640*/  LDCU.128 UR16, c[0x0][0x380] ;  /* 0x00007000ff1077ac */ /* 0x000e220008000c00 */
[----:B------:R-:W-:Y:S01]  /*1650*/  SHF.R.S32.HI R0, RZ, 0x1f, R9 ;  /* 0x0000001fff007819 */ /* 0x000fe20000011409 */
[----:B------:R-:W-:Y:S01]  /*1660*/  HFMA2 R11, -RZ, RZ, 0.10711669921875, -1791 ;  /* 0x2edbe6ffff0b7431 */ /* 0x000fe200000001ff */
[--C-:B------:R-:W-:Y:S01]  /*1670*/  IADD3 R9, P0, P1, R9, UR14, R10.reuse ;  /* 0x0000000e09097c10 */ /* 0x100fe2000f91e00a */
[----:B------:R-:W1:Y:S01]  /*1680*/  LDCU.64 UR12, c[0x0][0x390] ;  /* 0x00007200ff0c77ac */ /* 0x000e620008000a00 */
[----:B------:R-:W-:Y:S02]  /*1690*/  SHF.R.S32.HI R3, RZ, 0x1f, R10 ;  /* 0x0000001fff037819 */ /* 0x000fe4000001140a */
[----:B------:R-:W-:Y:S01]  /*16a0*/  SHF.L.U32 R8, R9, 0x2, RZ ;  /* 0x0000000209087819 */ /* 0x000fe200000006ff */
[----:B------:R-:W-:-:S06]  /*16b0*/  USHF.R.S32.HI UR4, URZ, 0x1f, UR14 ;  /* 0x0000001fff047899 */ /* 0x000fcc000801140e */
[----:B------:R-:W-:-:S04]  /*16c0*/  IADD3.X R0, PT, PT, R0, UR4, R3, P0, P1 ;  /* 0x0000000400007c10 */ /* 0x000fc800087e2403 */
[----:B------:R-:W-:Y:S02]  /*16d0*/  SHF.L.U64.HI R0, R9, 0x2, R0 ;  /* 0x0000000209007819 */ /* 0x000fe40000010200 */
[C---:B0-----:R-:W-:Y:S02]  /*16e0*/  IADD3 R2, P0, PT, R8.reuse, UR16, RZ ;  /* 0x0000001008027c10 */ /* 0x041fe4000ff1e0ff */
[C---:B------:R-:W-:Y:S02]  /*16f0*/  IADD3 R4, P1, PT, R8.reuse, UR18, RZ ;  /* 0x0000001208047c10 */ /* 0x040fe4000ff3e0ff */
[----:B-1----:R-:W-:Y:S02]  /*1700*/  IADD3 R12, P2, PT, R8, UR12, RZ ;  /* 0x0000000c080c7c10 */ /* 0x002fe4000ff5e0ff */
[C---:B------:R-:W-:Y:S02]  /*1710*/  IADD3.X R3, PT, PT, R0.reuse, UR17, RZ, P0, !PT ;  /* 0x0000001100037c10 */ /* 0x040fe400087fe4ff */
[----:B------:R-:W-:-:S02]  /*1720*/  IADD3.X R5, PT, PT, R0, UR19, RZ, P1, !PT ;  /* 0x0000001300057c10 */ /* 0x000fc40008ffe4ff */
[C---:B------:R-:W-:Y:S01]  /*1730*/  IADD3 R6, P0, PT, R8.reuse, UR8, RZ ;  /* 0x0000000808067c10 */ /* 0x040fe2000ff1e0ff */
[----:B------:R-:W-:Y:S01]  /*1740*/  STG.E desc[UR6][R2.64+-0x4], RZ ;  /* 0xfffffcff02007986 */ /* 0x000fe2000c101906 */
[----:B------:R-:W-:Y:S02]  /*1750*/  IADD3 R8, P1, PT, R8, UR10, RZ ;  /* 0x0000000a08087c10 */ /* 0x000fe4000ff3e0ff */
[C---:B------:R-:W-:Y:S01]  /*1760*/  IADD3.X R13, PT, PT, R0.reuse, UR13, RZ, P2, !PT ;  /* 0x0000000d000d7c10 */ /* 0x040fe200097fe4ff */
[----:B------:R-:W-:Y:S01]  /*1770*/  STG.E desc[UR6][R4.64+-0x4], RZ ;  /* 0xfffffcff04007986 */ /* 0x000fe2000c101906 */
[C---:B------:R-:W-:Y:S02]  /*1780*/  IADD3.X R7, PT, PT, R0.reuse, UR9, RZ, P0, !PT ;  /* 0x0000000900077c10 */ /* 0x040fe400087fe4ff */
[----:B------:R-:W-:Y:S01]  /*1790*/  IADD3.X R9, PT, PT, R0, UR11, RZ, P1, !PT ;  /* 0x0000000b00097c10 */ /* 0x000fe20008ffe4ff */
[----:B------:R-:W-:Y:S04]  /*17a0*/  STG.E desc[UR6][R12.64+-0x4], RZ ;  /* 0xfffffcff0c007986 */ /* 0x000fe8000c101906 */
[----:B------:R-:W-:Y:S04]  /*17b0*/  STG.E desc[UR6][R6.64+-0x4], R11 ;  /* 0xfffffc0b06007986 */ /* 0x000fe8000c101906 */
[----:B------:R-:W-:Y:S01]  /*17c0*/  STG.E desc[UR6][R8.64+-0x4], R11 ;  /* 0xfffffc0b08007986 */ /* 0x000fe2000c101906 */
[----:B------:R-:W-:Y:S05]  /*17d0*/  EXIT ;  /* 0x000000000000794d */ /* 0x000fea0003800000 */
        .weak           $__internal_10_$__cuda_sm3x_div_rn_noftz_f32_slowpath
        .type           $__internal_10_$__cuda_sm3x_div_rn_noftz_f32_slowpath,@function
        .size           $__internal_10_$__cuda_sm3x_div_rn_noftz_f32_slowpath,(.L_x_415 - $__internal_10_$__cuda_sm3x_div_rn_noftz_f32_slowpath)
$__internal_10_$__cuda_sm3x_div_rn_noftz_f32_slowpath:
[----:B------:R-:W-:Y:S01]  /*17e0*/  SHF.R.U32.HI R21, RZ, 0x17, R3 ;  /* 0x00000017ff157819 */ /* 0x000fe20000011603 */
[----:B------:R-:W-:Y:S01]  /*17f0*/  BSSY.RECONVERGENT B1, `(.L_x_265) ;  /* 0x0000062000017945 */ /* 0x000fe20003800200 */
[----:B------:R-:W-:Y:S02]  /*1800*/  SHF.R.U32.HI R23, RZ, 0x17, R0 ;  /* 0x00000017ff177819 */ /* 0x000fe40000011600 */
[----:B------:R-:W-:Y:S02]  /*1810*/  LOP3.LUT R21, R21, 0xff, RZ, 0xc0, !PT ;  /* 0x000000ff15157812 */ /* 0x000fe400078ec0ff */
[----:B------:R-:W-:-:S03]  /*1820*/  LOP3.LUT R23, R23, 0xff, RZ, 0xc0, !PT ;  /* 0x000000ff17177812 */ /* 0x000fc600078ec0ff */
[----:B------:R-:W-:Y:S01]  /*1830*/  VIADD R24, R21, 0xffffffff ;  /* 0xffffffff15187836 */ /* 0x000fe20000000000 */
[----:B------:R-:W-:-:S04]  /*1840*/  IADD3 R25, PT, PT, R23, -0x1, RZ ;  /* 0xffffffff17197810 */ /* 0x000fc80007ffe0ff */
        /* <DEDUP_REMOVED lines=27> */
.L_x_266:
[----:B------:R-:W-:Y:S01]  /*1a00*/  LEA R24, R21, 0xc0800000, 0x17 ;  /* 0xc080000015187811 */ /* 0x000fe200078eb8ff */
[----:B------:R-:W-:Y:S01]  /*1a10*/  BSSY.RECONVERGENT B2, `(.L_x_271) ;  /* 0x0000036000027945 */ /* 0x000fe20003800200 */
[----:B------:R-:W-:Y:S02]  /*1a20*/  IADD3 R23, PT, PT, R23, -0x7f, RZ ;  /* 0xffffff8117177810 */ /* 0x000fe40007ffe0ff */
[----:B------:R-:W-:-:S03]  /*1a30*/  IADD3 R27, PT, PT, -R24, R3, RZ ;  /* 0x00000003181b7210 */ /* 0x000fc60007ffe1ff */
[----:B------:R-:W-:Y:S01]  /*1a40*/  IMAD R0, R23, -0x800000, R0 ;  /* 0xff80000017007824 */ /* 0x000fe200078e0200 */
        /* <DEDUP_REMOVED lines=31> */
[----:B------:R-:W-:Y:S01]  /*1c40*/  ISETP.NE.AND P1, PT, R21, RZ, PT ;  /* 0x000000ff1500720c */ /* 0x000fe20003f25270 */
[----:B------:R-:W-:Y:S01]  /*1c50*/  IMAD.MOV R21, RZ, RZ, -R21 ;  /* 0x000000ffff157224 */ /* 0x000fe200078e0a15 */
[----:B------:R-:W-:-:S02]  /*1c60*/  SHF.L.U32 R3, R22, R3, RZ ;  /* 0x0000000316037219 */ /* 0x000fc400000006ff */
[----:B------:R-:W-:Y:S02]  /*1c70*/  FSETP.NEU.FTZ.AND P0, PT, R23, R26, PT ;  /* 0x0000001a1700720b */ /* 0x000fe40003f1d000 */
[----:B------:R-:W-:Y:S02]  /*1c80*/  SEL R21, R21, RZ, P2 ;  /* 0x000000ff15157207 */ /* 0x000fe40001000000 */
[----:B------:R-:W-:Y:S02]  /*1c90*/  ISETP.NE.AND P1, PT, R3, RZ, P1 ;  /* 0x000000ff0300720c */ /* 0x000fe40000f25270 */
[----:B------:R-:W-:Y:S02]  /*1ca0*/  SHF.R.U32.HI R22, RZ, R21, R22 ;  /* 0x00000015ff167219 */ /* 0x000fe40000011616 */
[----:B------:R-:W-:Y:S02]  /*1cb0*/  PLOP3.LUT P0, PT, P0, P1, PT, 0xf8, 0x8f ;  /* 0x00000000008f781c */ /* 0x000fe40000703f70 */
[----:B------:R-:W-:-:S02]  /*1cc0*/  SHF.R.U32.HI R3, RZ, 0x1, R22 ;  /* 0x00000001ff037819 */ /* 0x000fc40000011616 */
[----:B------:R-:W-:-:S04]  /*1cd0*/  SEL R24, RZ, 0x1, !P0 ;  /* 0x00000001ff187807 */ /* 0x000fc80004000000 */
[----:B------:R-:W-:-:S04]  /*1ce0*/  LOP3.LUT R21, R24, 0x1, R3, 0xf8, !PT ;  /* 0x0000000118157812 */ /* 0x000fc800078ef803 */
[----:B------:R-:W-:-:S04]  /*1cf0*/  LOP3.LUT R22, R21, R22, RZ, 0xc0, !PT ;  /* 0x0000001615167212 */ /* 0x000fc800078ec0ff */
[----:B------:R-:W-:-:S04]  /*1d00*/  IADD3 R3, PT, PT, R3, R22, RZ ;  /* 0x0000001603037210 */ /* 0x000fc80007ffe0ff */
[----:B------:R-:W-:Y:S01]  /*1d10*/  LOP3.LUT R0, R3, R0, RZ, 0xfc, !PT ;  /* 0x0000000003007212 */ /* 0x000fe200078efcff */
[----:B------:R-:W-:Y:S06]  /*1d20*/  BRA `(.L_x_274) ;  /* 0x0000000000107947 */ /* 0x000fec0003800000 */
.L_x_273:
[----:B------:R-:W-:-:S04]  /*1d30*/  LOP3.LUT R0, R0, 0x80000000, RZ, 0xc0, !PT ;  /* 0x8000000000007812 */ /* 0x000fc800078ec0ff */
[----:B------:R-:W-:Y:S01]  /*1d40*/  LOP3.LUT R0, R0, 0x7f800000, RZ, 0xfc, !PT ;  /* 0x7f80000000007812 */ /* 0x000fe200078efcff */
[----:B------:R-:W-:Y:S06]  /*1d50*/  BRA `(.L_x_274) ;  /* 0x0000000000047947 */ /* 0x000fec0003800000 */
.L_x_272:
[----:B------:R-:W-:-:S07]  /*1d60*/  LEA R0, R23, R0, 0x17 ;  /* 0x0000000017007211 */ /* 0x000fce00078eb8ff */
.L_x_274:
[----:B------:R-:W-:Y:S05]  /*1d70*/  BSYNC.RECONVERGENT B2 ;  /* 0x0000000000027941 */ /* 0x000fea0003800200 */
.L_x_271:
[----:B------:R-:W-:Y:S05]  /*1d80*/  BRA `(.L_x_275) ;  /* 0x0000000000207947 */ /* 0x000fea0003800000 */
.L_x_270:
[----:B------:R-:W-:-:S04]  /*1d90*/  LOP3.LUT R0, R3, 0x80000000, R0, 0x48, !PT ;  /* 0x8000000003007812 */ /* 0x000fc800078e4800 */
[----:B------:R-:W-:Y:S01]  /*1da0*/  LOP3.LUT R0, R0, 0x7f800000, RZ, 0xfc, !PT ;  /* 0x7f80000000007812 */ /* 0x000fe200078efcff */
[----:B------:R-:W-:Y:S06]  /*1db0*/  BRA `(.L_x_275) ;  /* 0x0000000000147947 */ /* 0x000fec0003800000 */
.L_x_269:
[----:B------:R-:W-:Y:S01]  /*1dc0*/  LOP3.LUT R0, R3, 0x80000000, R0, 0x48, !PT ;  /* 0x8000000003007812 */ /* 0x000fe200078e4800 */
[----:B------:R-:W-:Y:S06]  /*1dd0*/  BRA `(.L_x_275) ;  /* 0x00000000000c7947 */ /* 0x000fec0003800000 */
.L_x_268:
[----:B------:R-:W0:Y:S01]  /*1de0*/  MUFU.RSQ R0, -QNAN ;  /* 0xffc0000000007908 */ /* 0x000e220000001400 */
[----:B------:R-:W-:Y:S05]  /*1df0*/  BRA `(.L_x_275) ;  /* 0x0000000000047947 */ /* 0x000fea0003800000 */
.L_x_267:
[----:B------:R-:W-:-:S07]  /*1e00*/  FADD.FTZ R0, R0, R3 ;  /* 0x0000000300007221 */ /* 0x000fce0000010000 */
.L_x_275:
[----:B------:R-:W-:Y:S05]  /*1e10*/  BSYNC.RECONVERGENT B1 ;  /* 0x0000000000017941 */ /* 0x000fea0003800200 */
.L_x_265:
[----:B------:R-:W-:-:S04]  /*1e20*/  HFMA2 R3, -RZ, RZ, 0, 0 ;  /* 0x00000000ff037431 */ /* 0x000fc800000001ff */
[----:B0-----:R-:W-:Y:S05]  /*1e30*/  RET.REL.NODEC R2 `(_Z23applyBoundaryConditionsPfS_S_S_S_S_iii) ;  /* 0xffffffe002707950 */ /* 0x001fea0003c3ffff */
.L_x_276:
        /* <DEDUP_REMOVED lines=12> */
.L_x_415:


//--------------------- .text._Z28underRelaxPressureCorrectionPfS_fi --------------------------
	.section	.text._Z28underRelaxPressureCorrectionPfS_fi,"ax",@progbits
	.align	128
        .global         _Z28underRelaxPressureCorrectionPfS_fi
        .type           _Z28underRelaxPressureCorrectionPfS_fi,@function
        .size           _Z28underRelaxPressureCorrectionPfS_fi,(.L_x_430 - _Z28underRelaxPressureCorrectionPfS_fi)
        .other          _Z28underRelaxPressureCorrectionPfS_fi,@"STO_CUDA_ENTRY STV_DEFAULT"
_Z28underRelaxPressureCorrectionPfS_fi:
.text._Z28underRelaxPressureCorrectionPfS_fi:
[----:B------:R-:W-:Y:S01]  /*0000*/  LDC R1, c[0x0][0x37c] ;  /* 0x0000df00ff017b82 */ /* 0x000fe20000000800 */
[----:B------:R-:W0:Y:S07]  /*0010*/  S2R R0, SR_TID.X ;  /* 0x0000000000007919 */ /* 0x000e2e0000002100 */
[----:B------:R-:W0:Y:S01]  /*0020*/  S2UR UR4, SR_CTAID.X ;  /* 0x00000000000479c3 */ /* 0x000e220000002500 */
[----:B------:R-:W1:Y:S07]  /*0030*/  LDCU UR5, c[0x0][0x394] ;  /* 0x00007280ff0577ac */ /* 0x000e6e0008000800 */
[----:B------:R-:W0:Y:S02]  /*0040*/  LDC R7, c[0x0][0x360] ;  /* 0x0000d800ff077b82 */ /* 0x000e240000000800 */
[----:B0-----:R-:W-:-:S05]  /*0050*/  IMAD R7, R7, UR4, R0 ;  /* 0x0000000407077c24 */ /* 0x001fca000f8e0200 */
[----:B-1----:R-:W-:-:S13]  /*0060*/  ISETP.GE.AND P0, PT, R7, UR5, PT ;  /* 0x0000000507007c0c */ /* 0x002fda000bf06270 */
[----:B------:R-:W-:Y:S05]  /*0070*/  @P0 EXIT ;  /* 0x000000000000094d */ /* 0x000fea0003800000 */
[----:B------:R-:W0:Y:S01]  /*0080*/  LDC.64 R4, c[0x0][0x388] ;  /* 0x0000e200ff047b82 */ /* 0x000e220000000a00 */
[----:B------:R-:W1:Y:S07]  /*0090*/  LDCU.64 UR4, c[0x0][0x358] ;  /* 0x00006b00ff0477ac */ /* 0x000e6e0008000a00 */
[----:B------:R-:W2:Y:S08]  /*00a0*/  LDC.64 R2, c[0x0][0x380] ;  /* 0x0000e000ff027b82 */ /* 0x000eb00000000a00 */
[----:B------:R-:W3:Y:S01]  /*00b0*/  LDC R8, c[0x0][0x390] ;  /* 0x0000e400ff087b82 */ /* 0x000ee20000000800 */
[----:B0-----:R-:W-:-:S06]  /*00c0*/  IMAD.WIDE R4, R7, 0x4, R4 ;  /* 0x0000000407047825 */ /* 0x001fcc00078e0204 */
[----:B-1----:R-:W4:Y:S01]  /*00d0*/  LDG.E R5, desc[UR4][R4.64] ;  /* 0x0000000404057981 */ /* 0x002f22000c1e1900 */
[----:B--2---:R-:W-:-:S05]  /*00e0*/  IMAD.WIDE R2, R7, 0x4, R2 ;  /* 0x0000000407027825 */ /* 0x004fca00078e0202 */
[----:B------:R-:W2:Y:S01]  /*00f0*/  LDG.E R0, desc[UR4][R2.64] ;  /* 0x0000000402007981 */ /* 0x000ea2000c1e1900 */
[----:B---3--:R-:W-:-:S04]  /*0100*/  FADD R6, -R8, 1 ;  /* 0x3f80000008067421 */ /* 0x008fc80000000100 */
[----:B----4-:R-:W-:-:S04]  /*0110*/  FMUL R7, R6, R5 ;  /* 0x0000000506077220 */ /* 0x010fc80000400000 */
[----:B--2---:R-:W-:-:S05]  /*0120*/  FFMA R7, R0, R8, R7 ;  /* 0x0000000800077223 */ /* 0x004fca0000000007 */
[----:B------:R-:W-:Y:S01]  /*0130*/  STG.E desc[UR4][R2.64], R7 ;  /* 0x0000000702007986 */ /* 0x000fe2000c101904 */
[----:B------:R-:W-:Y:S05]  /*0140*/  EXIT ;  /* 0x000000000000794d */ /* 0x000fea0003800000 */
.L_x_277:
        /* <DEDUP_REMOVED lines=11> */
.L_x_430:


//--------------------- .text._Z14updatePressurePfS_fi --------------------------
	.section	.text._Z14updatePressurePfS_fi,"ax",@progbits
	.align	128
        .global         _Z14updatePressurePfS_fi
        .type           _Z14updatePressurePfS_fi,@function
        .size           _Z14updatePressurePfS_fi,(.L_x_431 - _Z14updatePressurePfS_fi)
        .other          _Z14updatePressurePfS_fi,@"STO_CUDA_ENTRY STV_DEFAULT"
_Z14updatePressurePfS_fi:
.text._Z14updatePressurePfS_fi:
        /* <DEDUP_REMOVED lines=9> */
[----:B------:R-:W1:Y:S01]  /*0090*/  LDCU.64 UR4, c[0x0][0x358] ;  /* 0x00006b00ff0477ac */ /* 0x000e620008000a00 */
[----:B------:R-:W2:Y:S06]  /*00a0*/  LDCU UR6, c[0x0][0x390] ;  /* 0x00007200ff0677ac */ /* 0x000eac0008000800 */
[----:B------:R-:W3:Y:S01]  /*00b0*/  LDC.64 R4, c[0x0][0x380] ;  /* 0x0000e000ff047b82 */ /* 0x000ee20000000a00 */
[----:B0-----:R-:W-:-:S06]  /*00c0*/  IMAD.WIDE R2, R7, 0x4, R2 ;  /* 0x0000000407027825 */ /* 0x001fcc00078e0202 */
[----:B-1----:R-:W2:Y:S01]  /*00d0*/  LDG.E R2, desc[UR4][R2.64] ;  /* 0x0000000402027981 */ /* 0x002ea2000c1e1900 */
[----:B---3--:R-:W-:-:S05]  /*00e0*/  IMAD.WIDE R4, R7, 0x4, R4 ;  /* 0x0000000407047825 */ /* 0x008fca00078e0204 */
[----:B------:R-:W2:Y:S02]  /*00f0*/  LDG.E R7, desc[UR4][R4.64] ;  /* 0x0000000404077981 */ /* 0x000ea4000c1e1900 */
[----:B--2---:R-:W-:-:S05]  /*0100*/  FFMA R7, R2, UR6, R7 ;  /* 0x0000000602077c23 */ /* 0x004fca0008000007 */
[----:B------:R-:W-:Y:S01]  /*0110*/  STG.E desc[UR4][R4.64], R7 ;  /* 0x0000000704007986 */ /* 0x000fe2000c101904 */
[----:B------:R-:W-:Y:S05]  /*0120*/  EXIT ;  /* 0x000000000000794d */ /* 0x000fea0003800000 */
.L_x_278:
        /* <DEDUP_REMOVED lines=13> */
.L_x_431:


//--------------------- .text._Z17correctVelocitiesPfS_S_S_S_iii --------------------------
	.section	.text._Z17correctVelocitiesPfS_S_S_S_iii,"ax",@progbits
	.align	128
        .global         _Z17correctVelocitiesPfS_S_S_S_iii
        .type           _Z17correctVelocitiesPfS_S_S_S_iii,@function
        .size           _Z17correctVelocitiesPfS_S_S_S_iii,(.L_x_416 - _Z17correctVelocitiesPfS_S_S_S_iii)
        .other          _Z17correctVelocitiesPfS_S_S_S_iii,@"STO_CUDA_ENTRY STV_DEFAULT"
_Z17correctVelocitiesPfS_S_S_S_iii:
.text._Z17correctVelocitiesPfS_S_S_S_iii:
        /* <DEDUP_REMOVED lines=15> */
[----:B------:R-:W-:-:S07]  /*00f0*/  ISETP.NE.AND P4, PT, R7, RZ, PT ;  /* 0x000000ff0700720c */ /* 0x000fce0003f85270 */
[----:B0-----:R-:W0:Y:S02]  /*0100*/  MUFU.RCP R3, R3 ;  /* 0x0000000300037308 */ /* 0x001e240000001000 */
[----:B0-----:R-:W-:Y:S01]  /*0110*/  VIADD R8, R3, 0xffffffe ;  /* 0x0ffffffe03087836 */ /* 0x001fe20000000000 */
[----:B------:R-:W-:-:S05]  /*0120*/  IABS R3, R7 ;  /* 0x0000000700037213 */ /* 0x000fca0000000000 */
[----:B------:R0:W1:Y:S08]  /*0130*/  F2I.FTZ.U32.TRUNC.NTZ R9, R8 ;  /* 0x0000000800097305 */ /* 0x000070000021f000 */
[----:B------:R-:W2:Y:S01]  /*0140*/  I2F.RP R13, R3 ;  /* 0x00000003000d7306 */ /* 0x000ea20000209400 */
[----:B0-----:R-:W-:Y:S01]  /*0150*/  IMAD.MOV.U32 R8, RZ, RZ, RZ ;  /* 0x000000ffff087224 */ /* 0x001fe200078e00ff */
[----:B-1----:R-:W-:-:S05]  /*0160*/  IADD3 R4, PT, PT, RZ, -R9, RZ ;  /* 0x80000009ff047210 */ /* 0x002fca0007ffe0ff */
[----:B------:R-:W-:Y:S01]  /*0170*/  IMAD R11, R4, R15, RZ ;  /* 0x0000000f040b7224 */ /* 0x000fe200078e02ff */
[----:B------:R-:W-:Y:S01]  /*0180*/  IABS R4, R2 ;  /* 0x0000000200047213 */ /* 0x000fe20000000000 */
[----:B--2---:R-:W0:Y:S02]  /*0190*/  MUFU.RCP R13, R13 ;  /* 0x0000000d000d7308 */ /* 0x004e240000001000 */
[----:B------:R-:W-:-:S06]  /*01a0*/  IMAD.HI.U32 R9, R9, R11, R8 ;  /* 0x0000000b09097227 */ /* 0x000fcc00078e0008 */
[----:B------:R-:W-:Y:S01]  /*01b0*/  IMAD.HI.U32 R10, R9, R0, RZ ;  /* 0x00000000090a7227 */ /* 0x000fe200078e00ff */
[----:B------:R-:W1:Y:S04]  /*01c0*/  I2F.RP R12, R4 ;  /* 0x00000004000c7306 */ /* 0x000e680000209400 */
[----:B------:R-:W-:-:S05]  /*01d0*/  IADD3 R8, PT, PT, -R10, RZ, RZ ;  /* 0x000000ff0a087210 */ /* 0x000fca0007ffe1ff */
[----:B------:R-:W-:Y:S01]  /*01e0*/  IMAD R8, R15, R8, R0 ;  /* 0x000000080f087224 */ /* 0x000fe200078e0200 */
[----:B0-----:R-:W-:-:S04]  /*01f0*/  IADD3 R11, PT, PT, R13, 0xffffffe, RZ ;  /* 0x0ffffffe0d0b7810 */ /* 0x001fc80007ffe0ff */
[----:B------:R-:W-:Y:S01]  /*0200*/  ISETP.GT.U32.AND P1, PT, R15, R8, PT ;  /* 0x000000080f00720c */ /* 0x000fe20003f24070 */
[----:B-1----:R-:W0:Y:S08]  /*0210*/  MUFU.RCP R12, R12 ;  /* 0x0000000c000c7308 */ /* 0x002e300000001000 */
[----:B------:R-:W1:Y:S04]  /*0220*/  F2I.FTZ.U32.TRUNC.NTZ R11, R11 ;  /* 0x0000000b000b7305 */ /* 0x000e68000021f000 */
[----:B------:R-:W-:Y:S01]  /*0230*/  @!P1 IMAD.IADD R8, R8, 0x1, -R15 ;  /* 0x0000000108089824 */ /* 0x000fe200078e0a0f */
[----:B------:R-:W-:-:S02]  /*0240*/  @!P1 IADD3 R10, PT, PT, R10, 0x1, RZ ;  /* 0x000000010a0a9810 */ /* 0x000fc40007ffe0ff */
[----:B------:R-:W-:Y:S02]  /*0250*/  ISETP.NE.AND P1, PT, R6, RZ, PT ;  /* 0x000000ff0600720c */ /* 0x000fe40003f25270 */
[----:B------:R-:W-:Y:S02]  /*0260*/  ISETP.GE.U32.AND P0, PT, R8, R15, PT ;  /* 0x0000000f0800720c */ /* 0x000fe40003f06070 */
[----:B------:R-:W-:-:S04]  /*0270*/  LOP3.LUT R8, R5, R6, RZ, 0x3c, !PT ;  /* 0x0000000605087212 */ /* 0x000fc800078e3cff */
[----:B------:R-:W-:Y:S01]  /*0280*/  ISETP.GE.AND P2, PT, R8, RZ, PT ;  /* 0x000000ff0800720c */ /* 0x000fe20003f46270 */
[----:B0-----:R-:W-:-:S04]  /*0290*/  VIADD R8, R12, 0xffffffe ;  /* 0x0ffffffe0c087836 */ /* 0x001fc80000000000 */
[----:B------:R0:W2:Y:S02]  /*02a0*/  F2I.FTZ.U32.TRUNC.NTZ R9, R8 ;  /* 0x0000000800097305 */ /* 0x0000a4000021f000 */
[----:B------:R-:W-:-:S05]  /*02b0*/  @P0 VIADD R10, R10, 0x1 ;  /* 0x000000010a0a0836 */ /* 0x000fca0000000000 */
[----:B------:R-:W-:Y:S01]  /*02c0*/  MOV R12, R10 ;  /* 0x0000000a000c7202 */ /* 0x000fe20000000f00 */
[----:B-1----:R-:W-:Y:S01]  /*02d0*/  IMAD.MOV R10, RZ, RZ, -R11 ;  /* 0x000000ffff0a7224 */ /* 0x002fe200078e0a0b */
[----:B0-----:R-:W-:Y:S02]  /*02e0*/  MOV R8, RZ ;  /* 0x000000ff00087202 */ /* 0x001fe40000000f00 */
[----:B------:R-:W-:Y:S01]  /*02f0*/  @!P2 IADD3 R12, PT, PT, -R12, RZ, RZ ;  /* 0x000000ff0c0ca210 */ /* 0x000fe20007ffe1ff */
[----:B------:R-:W-:Y:S02]  /*0300*/  IMAD R13, R10, R3, RZ ;  /* 0x000000030a0d7224 */ /* 0x000fe400078e02ff */
[----:B------:R-:W-:Y:S01]  /*0310*/  HFMA2 R10, -RZ, RZ, 0, 0 ;  /* 0x00000000ff0a7431 */ /* 0x000fe200000001ff */
[----:B------:R-:W-:Y:S01]  /*0320*/  @!P1 LOP3.LUT R12, RZ, R6, RZ, 0x33, !PT ;  /* 0x00000006ff0c9212 */ /* 0x000fe200078e33ff */
[----:B--2---:R-:W-:-:S03]  /*0330*/  IMAD.MOV R15, RZ, RZ, -R9 ;  /* 0x000000ffff0f7224 */ /* 0x004fc600078e0a09 */
[----:B------:R-:W-:Y:S02]  /*0340*/  IABS R14, R12 ;  /* 0x0000000c000e7213 */ /* 0x000fe40000000000 */
[C---:B------:R-:W-:Y:S02]  /*0350*/  ISETP.GE.AND P2, PT, R12.reuse, RZ, PT ;  /* 0x000000ff0c00720c */ /* 0x040fe40003f46270 */
[----:B------:R-:W-:Y:S01]  /*0360*/  IADD3 R12, PT, PT, -R12, RZ, RZ ;  /* 0x000000ff0c0c7210 */ /* 0x000fe20007ffe1ff */
[----:B------:R-:W-:-:S04]  /*0370*/  IMAD.HI.U32 R10, R11, R13, R10 ;  /* 0x0000000d0b0a7227 */ /* 0x000fc800078e000a */
[----:B------:R-:W-:Y:S01]  /*0380*/  IMAD.MOV.U32 R13, RZ, RZ, R14 ;  /* 0x000000ffff0d7224 */ /* 0x000fe200078e000e */
[----:B------:R-:W-:Y:S01]  /*0390*/  IABS R14, R2 ;  /* 0x00000002000e7213 */ /* 0x000fe20000000000 */
[----:B------:R-:W-:Y:S02]  /*03a0*/  IMAD R11, R15, R4, RZ ;  /* 0x000000040f0b7224 */ /* 0x000fe400078e02ff */
[----:B------:R-:W-:-:S04]  /*03b0*/  IMAD.HI.U32 R10, R10, R13, RZ ;  /* 0x0000000d0a0a7227 */ /* 0x000fc800078e00ff */
[----:B------:R-:W-:Y:S01]  /*03c0*/  IMAD.HI.U32 R9, R9, R11, R8 ;  /* 0x0000000b09097227 */ /* 0x000fe200078e0008 */
[----:B------:R-:W-:-:S03]  /*03d0*/  IADD3 R10, PT, PT, -R10, RZ, RZ ;  /* 0x000000ff0a0a7210 */ /* 0x000fc60007ffe1ff */
[----:B------:R-:W-:Y:S02]  /*03e0*/  IMAD.MOV R11, RZ, RZ, -R14 ;  /* 0x000000ffff0b7224 */ /* 0x000fe400078e0a0e */
[----:B------:R-:W-:Y:S02]  /*03f0*/  IMAD R8, R3, R10, R13 ;  /* 0x0000000a03087224 */ /* 0x000fe400078e020d */
[----:B------:R-:W-:-:S03]  /*0400*/  IMAD.HI.U32 R9, R9, R0, RZ ;  /* 0x0000000009097227 */ /* 0x000fc600078e00ff */
[----:B------:R-:W-:Y:S01]  /*0410*/  ISETP.GT.U32.AND P1, PT, R3, R8, PT ;  /* 0x000000080300720c */ /* 0x000fe20003f24070 */
[----:B------:R-:W-:Y:S01]  /*0420*/  IMAD R11, R9, R11, R0 ;  /* 0x0000000b090b7224 */ /* 0x000fe200078e0200 */
[----:B------:R-:W-:Y:S01]  /*0430*/  LOP3.LUT R0, R5, R2, RZ, 0x3c, !PT ;  /* 0x0000000205007212 */ /* 0x000fe200078e3cff */
[----:B------:R-:W-:-:S03]  /*0440*/  IMAD R6, R6, R12, R5 ;  /* 0x0000000c06067224 */ /* 0x000fc600078e0205 */
[----:B------:R-:W-:Y:S02]  /*0450*/  ISETP.GT.U32.AND P0, PT, R4, R11, PT ;  /* 0x0000000b0400720c */ /* 0x000fe40003f04070 */
[----:B------:R-:W-:Y:S02]  /*0460*/  ISETP.GE.AND P3, PT, R0, RZ, PT ;  /* 0x000000ff0000720c */ /* 0x000fe40003f66270 */
[----:B------:R-:W-:-:S03]  /*0470*/  I2FP.F32.S32 R6, R6 ;  /* 0x0000000600067245 */ /* 0x000fc60000201400 */
[----:B------:R-:W-:-:S05]  /*0480*/  @!P1 IMAD.IADD R8, R8, 0x1, -R3 ;  /* 0x0000000108089824 */ /* 0x000fca00078e0a03 */
[----:B------:R-:W-:Y:S01]  /*0490*/  ISETP.GT.U32.AND P5, PT, R3, R8, PT ;  /* 0x000000080300720c */ /* 0x000fe20003fa4070 */
[----:B------:R-:W-:Y:S01]  /*04a0*/  @!P0 VIADD R9, R9, 0x1 ;  /* 0x0000000109098836 */ /* 0x000fe20000000000 */
[-C--:B------:R-:W-:Y:S02]  /*04b0*/  @!P0 IADD3 R11, PT, PT, R11, -R4.reuse, RZ ;  /* 0x800000040b0b8210 */ /* 0x080fe40007ffe0ff */
[----:B------:R-:W-:Y:S02]  /*04c0*/  ISETP.NE.AND P0, PT, R2, RZ, PT ;  /* 0x000000ff0200720c */ /* 0x000fe40003f05270 */
[----:B------:R-:W-:-:S07]  /*04d0*/  ISETP.GE.U32.AND P1, PT, R11, R4, PT ;  /* 0x000000040b00720c */ /* 0x000fce0003f26070 */
[----:B------:R-:W-:-:S04]  /*04e0*/  @!P5 IADD3 R8, PT, PT, R8, -R3, RZ ;  /* 0x800000030808d210 */ /* 0x000fc80007ffe0ff */
[----:B------:R-:W-:Y:S02]  /*04f0*/  @!P2 IADD3 R8, PT, PT, -R8, RZ, RZ ;  /* 0x000000ff0808a210 */ /* 0x000fe40007ffe1ff */
[----:B------:R-:W-:Y:S01]  /*0500*/  @P1 VIADD R9, R9, 0x1 ;  /* 0x0000000109091836 */ /* 0x000fe20000000000 */
[----:B------:R-:W-:Y:S01]  /*0510*/  @!P4 LOP3.LUT R8, RZ, R7, RZ, 0x33, !PT ;  /* 0x00000007ff08c212 */ /* 0x000fe200078e33ff */
[----:B------:R-:W-:Y:S02]  /*0520*/  IMAD.MOV.U32 R7, RZ, RZ, 0x3dcccccd ;  /* 0x3dcccccdff077424 */ /* 0x000fe400078e00ff */
[----:B------:R-:W-:Y:S01]  /*0530*/  @!P3 IMAD.MOV R9, RZ, RZ, -R9 ;  /* 0x000000ffff09b224 */ /* 0x000fe200078e0a09 */
[----:B------:R-:W-:Y:S01]  /*0540*/  @!P0 LOP3.LUT R9, RZ, R2, RZ, 0x33, !PT ;  /* 0x00000002ff098212 */ /* 0x000fe200078e33ff */
[----:B------:R-:W-:Y:S01]  /*0550*/  FFMA R6, R6, R7, -6.4000000953674316406 ;  /* 0xc0cccccd06067423 */ /* 0x000fe20000000007 */
[----:B------:R-:W-:Y:S02]  /*0560*/  I2FP.F32.S32 R8, R8 ;  /* 0x0000000800087245 */ /* 0x000fe40000201400 */
        /* <DEDUP_REMOVED lines=26> */
[----:B------:R-:W-:Y:S05]  /*0710*/  CALL.REL.NOINC `($__internal_11_$__cuda_sm3x_div_rn_noftz_f32_slowpath) ;  /* 0x0000000400bc7944 */ /* 0x000fea0003c00000 */
[----:B------:R-:W-:-:S07]  /*0720*/  IMAD.MOV.U32 R9, RZ, RZ, R0 ;  /* 0x000000ffff097224 */ /* 0x000fce00078e0000 */
.L_x_280:
[----:B------:R-:W-:Y:S05]  /*0730*/  BSYNC.RECONVERGENT B0 ;  /* 0x0000000000007941 */ /* 0x000fea0003800200 */
.L_x_279:
[----:B------:R-:W0:Y:S08]  /*0740*/  LDC R12, c[0x0][0x3a8] ;  /* 0x0000ea00ff0c7b82 */ /* 0x000e300000000800 */
[----:B------:R-:W1:Y:S01]  /*0750*/  LDC.64 R14, c[0x0][0x398] ;  /* 0x0000e600ff0e7b82 */ /* 0x000e620000000a00 */
[----:B0-----:R-:W-:Y:S01]  /*0760*/  IADD3 R3, PT, PT, R5, -R12, RZ ;  /* 0x8000000c05037210 */ /* 0x001fe20007ffe0ff */
[----:B------:R-:W-:-:S06]  /*0770*/  IMAD.WIDE R12, R12, 0x4, R6 ;  /* 0x000000040c0c7825 */ /* 0x000fcc00078e0206 */
[----:B------:R-:W2:Y:S01]  /*0780*/  LDG.E R12, desc[UR4][R12.64] ;  /* 0x000000040c0c7981 */ /* 0x000ea2000c1e1900 */
[----:B-1----:R-:W-:-:S06]  /*0790*/  IMAD.WIDE R14, R3, 0x4, R14 ;  /* 0x00000004030e7825 */ /* 0x002fcc00078e020e */
[----:B------:R-:W2:Y:S01]  /*07a0*/  LDG.E R15, desc[UR4][R14.64] ;  /* 0x000000040e0f7981 */ /* 0x000ea2000c1e1900 */
[----:B------:R-:W-:Y:S01]  /*07b0*/  MOV R3, 0x3e4ccccd ;  /* 0x3e4ccccd00037802 */ /* 0x000fe20000000f00 */
        /* <DEDUP_REMOVED lines=10> */
[----:B------:R-:W-:Y:S02]  /*0860*/  IMAD.MOV.U32 R0, RZ, RZ, R3 ;  /* 0x000000ffff007224 */ /* 0x000fe400078e0003 */
[----:B------:R-:W-:Y:S01]  /*0870*/  HFMA2 R3, -RZ, RZ, 1.57421875, -19.203125 ;  /* 0x3e4ccccdff037431 */ /* 0x000fe200000001ff */
[----:B------:R-:W-:-:S07]  /*0880*/  MOV R4, 0x8a0 ;  /* 0x000008a000047802 */ /* 0x000fce0000000f00 */
[----:B------:R-:W-:Y:S05]  /*0890*/  CALL.REL.NOINC `($__internal_11_$__cuda_sm3x_div_rn_noftz_f32_slowpath) ;  /* 0x00000004005c7944 */ /* 0x000fea0003c00000 */
[----:B------:R-:W-:-:S07]  /*08a0*/  IMAD.MOV.U32 R11, RZ, RZ, R0 ;  /* 0x000000ffff0b7224 */ /* 0x000fce00078e0000 */
.L_x_282:
[----:B------:R-:W-:Y:S05]  /*08b0*/  BSYNC.RECONVERGENT B0 ;  /* 0x0000000000007941 */ /* 0x000fea0003800200 */
.L_x_281:
[----:B------:R-:W0:Y:S01]  /*08c0*/  LDC.64 R12, c[0x0][0x398] ;  /* 0x0000e600ff0c7b82 */ /* 0x000e220000000a00 */
[----:B------:R-:W-:Y:S01]  /*08d0*/  IADD3 R15, PT, PT, R5, -R2, RZ ;  /* 0x80000002050f7210 */ /* 0x000fe20007ffe0ff */
[----:B------:R-:W-:-:S06]  /*08e0*/  IMAD.WIDE R2, R2, 0x4, R6 ;  /* 0x0000000402027825 */ /* 0x000fcc00078e0206 */
[----:B------:R-:W2:Y:S01]  /*08f0*/  LDG.E R2, desc[UR4][R2.64] ;  /* 0x0000000402027981 */ /* 0x000ea2000c1e1900 */
[----:B0-----:R-:W-:-:S06]  /*0900*/  IMAD.WIDE R6, R15, 0x4, R12 ;  /* 0x000000040f067825 */ /* 0x001fcc00078e020c */
        /* <DEDUP_REMOVED lines=12> */
[----:B------:R-:W-:Y:S02]  /*09d0*/  HFMA2 R3, -RZ, RZ, 1.57421875, -19.203125 ;  /* 0x3e4ccccdff037431 */ /* 0x000fe400000001ff */
[----:B------:R-:W-:Y:S01]  /*09e0*/  IMAD.MOV.U32 R0, RZ, RZ, R15 ;  /* 0x000000ffff007224 */ /* 0x000fe200078e000f */
[----:B------:R-:W-:-:S07]  /*09f0*/  MOV R4, 0xa10 ;  /* 0x00000a1000047802 */ /* 0x000fce0000000f00 */
[----:B------:R-:W-:Y:S05]  /*0a00*/  CALL.REL.NOINC `($__internal_11_$__cuda_sm3x_div_rn_noftz_f32_slowpath) ;  /* 0x0000000400007944 */ /* 0x000fea0003c00000 */
[----:B------:R-:W-:-:S07]  /*0a10*/  IMAD.MOV.U32 R13, RZ, RZ, R0 ;  /* 0x000000ffff0d7224 */ /* 0x000fce00078e0000 */
.L_x_284:
[----:B------:R-:W-:Y:S05]  /*0a20*/  BSYNC.RECONVERGENT B0 ;  /* 0x0000000000007941 */ /* 0x000fea0003800200 */
.L_x_283:
[----:B------:R-:W0:Y:S02]  /*0a30*/  LDC.64 R6, c[0x0][0x3a0] ;  /* 0x0000e800ff067b82 */ /* 0x000e240000000a00 */
[----:B0-----:R-:W-:-:S05]  /*0a40*/  IMAD.WIDE R6, R5, 0x4, R6 ;  /* 0x0000000405067825 */ /* 0x001fca00078e0206 */
[----:B------:R-:W2:Y:S01]  /*0a50*/  LDG.E R3, desc[UR4][R6.64] ;  /* 0x0000000406037981 */ /* 0x000ea2000c1e1900 */
[----:B------:R-:W-:Y:S01]  /*0a60*/  BSSY.RECONVERGENT B0, `(.L_x_285) ;  /* 0x000000c000007945 */ /* 0x000fe20003800200 */
        /* <DEDUP_REMOVED lines=10> */
[----:B------:R-:W-:Y:S05]  /*0b10*/  CALL.REL.NOINC `($__internal_11_$__cuda_sm3x_div_rn_noftz_f32_slowpath) ;  /* 0x0000000000bc7944 */ /* 0x000fea0003c00000 */
.L_x_286:
[----:B------:R-:W-:Y:S05]  /*0b20*/  BSYNC.RECONVERGENT B0 ;  /* 0x0000000000007941 */ /* 0x000fea0003800200 */
.L_x_285:
[----:B------:R-:W0:Y:S02]  /*0b30*/  LDC.64 R2, c[0x0][0x380] ;  /* 0x0000e000ff027b82 */ /* 0x000e240000000a00 */
[----:B0-----:R-:W-:-:S05]  /*0b40*/  IMAD.WIDE R2, R5, 0x4, R2 ;  /* 0x0000000405027825 */ /* 0x001fca00078e0202 */
[----:B------:R-:W2:Y:S02]  /*0b50*/  LDG.E R9, desc[UR4][R2.64] ;  /* 0x0000000402097981 */ /* 0x000ea4000c1e1900 */
[----:B--2---:R-:W-:-:S05]  /*0b60*/  FADD R9, R9, -R0 ;  /* 0x8000000009097221 */ /* 0x004fca0000000000 */
[----:B------:R0:W-:Y:S04]  /*0b70*/  STG.E desc[UR4][R2.64], R9 ;  /* 0x0000000902007986 */ /* 0x0001e8000c101904 */
[----:B------:R-:W2:Y:S01]  /*0b80*/  LDG.E R4, desc[UR4][R6.64] ;  /* 0x0000000406047981 */ /* 0x000ea2000c1e1900 */
[----:B------:R-:W-:Y:S01]  /*0b90*/  BSSY.RECONVERGENT B0, `(.L_x_287) ;  /* 0x000000d000007945 */ /* 0x000fe20003800200 */
[----:B--2---:R-:W1:Y:S08]  /*0ba0*/  MUFU.RCP R15, R4 ;  /* 0x00000004000f7308 */ /* 0x004e700000001000 */
[----:B------:R-:W2:Y:S01]  /*0bb0*/  FCHK P0, R11, R4 ;  /* 0x000000040b007302 */ /* 0x000ea20000000000 */
[----:B-1----:R-:W-:-:S04]  /*0bc0*/  FFMA R0, -R4, R15, 1 ;  /* 0x3f80000004007423 */ /* 0x002fc8000000010f */
[----:B------:R-:W-:-:S04]  /*0bd0*/  FFMA R0, R15, R0, R15 ;  /* 0x000000000f007223 */ /* 0x000fc8000000000f */
[----:B------:R-:W-:-:S04]  /*0be0*/  FFMA R15, R0, R11, RZ ;  /* 0x0000000b000f7223 */ /* 0x000fc800000000ff */
[----:B------:R-:W-:-:S04]  /*0bf0*/  FFMA R8, -R4, R15, R11 ;  /* 0x0000000f04087223 */ /* 0x000fc8000000010b */
[----:B------:R-:W-:Y:S01]  /*0c00*/  FFMA R0, R0, R8, R15 ;  /* 0x0000000800007223 */ /* 0x000fe2000000000f */
[----:B0-2---:R-:W-:Y:S06]  /*0c10*/  @!P0 BRA `(.L_x_288) ;  /* 0x0000000000108947 */ /* 0x005fec0003800000 */
[----:B------:R-:W-:Y:S01]  /*0c20*/  MOV R3, R4 ;  /* 0x0000000400037202 */ /* 0x000fe20000000f00 */
[----:B------:R-:W-:Y:S01]  /*0c30*/  IMAD.MOV.U32 R0, RZ, RZ, R11 ;  /* 0x000000ffff007224 */ /* 0x000fe200078e000b */
[----:B------:R-:W-:-:S07]  /*0c40*/  MOV R4, 0xc60 ;  /* 0x00000c6000047802 */ /* 0x000fce0000000f00 */
[----:B------:R-:W-:Y:S05]  /*0c50*/  CALL.REL.NOINC `($__internal_11_$__cuda_sm3x_div_rn_noftz_f32_slowpath) ;  /* 0x00000000006c7944 */ /* 0x000fea0003c00000 */
.L_x_288:
[----:B------:R-:W-:Y:S05]  /*0c60*/  BSYNC.RECONVERGENT B0 ;  /* 0x0000000000007941 */ /* 0x000fea0003800200 */
.L_x_287:
        /* <DEDUP_REMOVED lines=15> */
[----:B------:R-:W-:Y:S01]  /*0d60*/  IMAD.MOV.U32 R0, RZ, RZ, R13 ;  /* 0x000000ffff007224 */ /* 0x000fe200078e000d */
[----:B------:R-:W-:Y:S02]  /*0d70*/  MOV R3, R6 ;  /* 0x0000000600037202 */ /* 0x000fe40000000f00 */
[----:B------:R-:W-:-:S07]  /*0d80*/  MOV R4, 0xda0 ;  /* 0x00000da000047802 */ /* 0x000fce0000000f00 */
[----:B------:R-:W-:Y:S05]  /*0d90*/  CALL.REL.NOINC `($__internal_11_$__cuda_sm3x_div_rn_noftz_f32_slowpath) ;  /* 0x00000000001c7944 */ /* 0x000fea0003c00000 */
.L_x_290:
[----:B------:R-:W-:Y:S05]  /*0da0*/  BSYNC.RECONVERGENT B0 ;  /* 0x0000000000007941 */ /* 0x000fea0003800200 */
.L_x_289:
[----:B------:R-:W0:Y:S02]  /*0db0*/  LDC.64 R2, c[0x0][0x390] ;  /* 0x0000e400ff027b82 */ /* 0x000e240000000a00 */
[----:B0-----:R-:W-:-:S05]  /*0dc0*/  IMAD.WIDE R2, R5, 0x4, R2 ;  /* 0x0000000405027825 */ /* 0x001fca00078e0202 */
[----:B------:R-:W2:Y:S02]  /*0dd0*/  LDG.E R5, desc[UR4][R2.64] ;  /* 0x0000000402057981 */ /* 0x000ea4000c1e1900 */
[----:B--2---:R-:W-:-:S05]  /*0de0*/  FADD R5, R5, -R0 ;  /* 0x8000000005057221 */ /* 0x004fca0000000000 */
[----:B------:R-:W-:Y:S01]  /*0df0*/  STG.E desc[UR4][R2.64], R5 ;  /* 0x0000000502007986 */ /* 0x000fe2000c101904 */
[----:B------:R-:W-:Y:S05]  /*0e00*/  EXIT ;  /* 0x000000000000794d */ /* 0x000fea0003800000 */
        .weak           $__internal_11_$__cuda_sm3x_div_rn_noftz_f32_slowpath
        .type           $__internal_11_$__cuda_sm3x_div_rn_noftz_f32_slowpath,@function
        .size           $__internal_11_$__cuda_sm3x_div_rn_noftz_f32_slowpath,(.L_x_416 - $__internal_11_$__cuda_sm3x_div_rn_noftz_f32_slowpath)
$__internal_11_$__cuda_sm3x_div_rn_noftz_f32_slowpath:
        /* <DEDUP_REMOVED lines=34> */
.L_x_292:
[----:B------:R-:W-:Y:S01]  /*1030*/  LEA R12, R10, 0xc0800000, 0x17 ;  /* 0xc08000000a0c7811 */ /* 0x000fe200078eb8ff */
[----:B------:R-:W-:Y:S01]  /*1040*/  BSSY.RECONVERGENT B2, `(.L_x_297) ;  /* 0x0000036000027945 */ /* 0x000fe20003800200 */
[----:B------:R-:W-:-:S03]  /*1050*/  IADD3 R15, PT, PT, R15, -0x7f, RZ ;  /* 0xffffff810f0f7810 */ /* 0x000fc60007ffe0ff */
[----:B------:R-:W-:Y:S02]  /*1060*/  IMAD.IADD R12, R3, 0x1, -R12 ;  /* 0x00000001030c7824 */ /* 0x000fe400078e0a0c */
[C---:B------:R-:W-:Y:S01]  /*1070*/  IMAD R0, R15.reuse, -0x800000, R0 ;  /* 0xff8000000f007824 */ /* 0x040fe200078e0200 */
[----:B------:R-:W-:Y:S01]  /*1080*/  IADD3 R15, PT, PT, R15, 0x7f, -R10 ;  /* 0x0000007f0f0f7810 */ /* 0x000fe20007ffe80a */
[----:B------:R-:W0:Y:S01]  /*1090*/  MUFU.RCP R3, R12 ;  /* 0x0000000c00037308 */ /* 0x000e220000001000 */
[----:B------:R-:W-:-:S03]  /*10a0*/  FADD.FTZ R17, -R12, -RZ ;  /* 0x800000ff0c117221 */ /* 0x000fc60000010100 */
        /* <DEDUP_REMOVED lines=22> */
[C---:B------:R-:W-:Y:S02]  /*1210*/  IADD3 R15, PT, PT, R12.reuse, 0x20, RZ ;  /* 0x000000200c0f7810 */ /* 0x040fe40007ffe0ff */
[----:B------:R-:W-:Y:S02]  /*1220*/  ISETP.NE.AND P2, PT, R12, RZ, PT ;  /* 0x000000ff0c00720c */ /* 0x000fe40003f45270 */
[----:B------:R-:W-:Y:S01]  /*1230*/  LOP3.LUT R10, R8, 0x7fffff, RZ, 0xc0, !PT ;  /* 0x007fffff080a7812 */ /* 0x000fe200078ec0ff */
[CCC-:B------:R-:W-:Y:S01]  /*1240*/  FFMA.RP R8, R3.reuse, R17.reuse, R16.reuse ;  /* 0x0000001103087223 */ /* 0x1c0fe20000008010 */
[----:B------:R-:W-:Y:S01]  /*1250*/  FFMA.RM R3, R3, R17, R16 ;  /* 0x0000001103037223 */ /* 0x000fe20000004010 */
[----:B------:R-:W-:Y:S01]  /*1260*/  ISETP.NE.AND P1, PT, R12, RZ, PT ;  /* 0x000000ff0c00720c */ /* 0x000fe20003f25270 */
[----:B------:R-:W-:Y:S01]  /*1270*/  IMAD.MOV R12, RZ, RZ, -R12 ;  /* 0x000000ffff0c7224 */ /* 0x000fe200078e0a0c */
[----:B------:R-:W-:-:S02]  /*1280*/  LOP3.LUT R10, R10, 0x800000, RZ, 0xfc, !PT ;  /* 0x008000000a0a7812 */ /* 0x000fc400078efcff */
[----:B------:R-:W-:Y:S02]  /*1290*/  FSETP.NEU.FTZ.AND P0, PT, R8, R3, PT ;  /* 0x000000030800720b */ /* 0x000fe40003f1d000 */
[----:B------:R-:W-:Y:S02]  /*12a0*/  SHF.L.U32 R15, R10, R15, RZ ;  /* 0x0000000f0a0f7219 */ /* 0x000fe400000006ff */
[----:B------:R-:W-:Y:S02]  /*12b0*/  SEL R3, R12, RZ, P2 ;  /* 0x000000ff0c037207 */ /* 0x000fe40001000000 */
[----:B------:R-:W-:Y:S02]  /*12c0*/  ISETP.NE.AND P1, PT, R15, RZ, P1 ;  /* 0x000000ff0f00720c */ /* 0x000fe40000f25270 */
[----:B------:R-:W-:Y:S02]  /*12d0*/  SHF.R.U32.HI R3, RZ, R3, R10 ;  /* 0x00000003ff037219 */ /* 0x000fe4000001160a */
[----:B------:R-:W-:-:S02]  /*12e0*/  PLOP3.LUT P0, PT, P0, P1, PT, 0xf8, 0x8f ;  /* 0x00000000008f781c */ /* 0x000fc40000703f70 */
[----:B------:R-:W-:Y:S02]  /*12f0*/  SHF.R.U32.HI R15, RZ, 0x1, R3 ;  /* 0x00000001ff0f7819 */ /* 0x000fe40000011603 */
[----:B------:R-:W-:-:S04]  /*1300*/  SEL R8, RZ, 0x1, !P0 ;  /* 0x00000001ff087807 */ /* 0x000fc80004000000 */
[----:B------:R-:W-:-:S04]  /*1310*/  LOP3.LUT R8, R8, 0x1, R15, 0xf8, !PT ;  /* 0x0000000108087812 */ /* 0x000fc800078ef80f */
[----:B------:R-:W-:-:S04]  /*1320*/  LOP3.LUT R8, R8, R3, RZ, 0xc0, !PT ;  /* 0x0000000308087212 */ /* 0x000fc800078ec0ff */
[----:B------:R-:W-:-:S04]  /*1330*/  IADD3 R15, PT, PT, R15, R8, RZ ;  /* 0x000000080f0f7210 */ /* 0x000fc80007ffe0ff */
[----:B------:R-:W-:Y:S01]  /*1340*/  LOP3.LUT R0, R15, R0, RZ, 0xfc, !PT ;  /* 0x000000000f007212 */ /* 0x000fe200078efcff */
[----:B------:R-:W-:Y:S06]  /*1350*/  BRA `(.L_x_300) ;  /* 0x0000000000107947 */ /* 0x000fec0003800000 */
.L_x_299:
[----:B------:R-:W-:-:S04]  /*1360*/  LOP3.LUT R0, R0, 0x80000000, RZ, 0xc0, !PT ;  /* 0x8000000000007812 */ /* 0x000fc800078ec0ff */
[----:B------:R-:W-:Y:S01]  /*1370*/  LOP3.LUT R0, R0, 0x7f800000, RZ, 0xfc, !PT ;  /* 0x7f80000000007812 */ /* 0x000fe200078efcff */
[----:B------:R-:W-:Y:S06]  /*1380*/  BRA `(.L_x_300) ;  /* 0x0000000000047947 */ /* 0x000fec0003800000 */
.L_x_298:
[----:B------:R-:W-:-:S07]  /*1390*/  IMAD R0, R15, 0x800000, R0 ;  /* 0x008000000f007824 */ /* 0x000fce00078e0200 */
.L_x_300:
[----:B------:R-:W-:Y:S05]  /*13a0*/  BSYNC.RECONVERGENT B2 ;  /* 0x0000000000027941 */ /* 0x000fea0003800200 */
.L_x_297:
[----:B------:R-:W-:Y:S05]  /*13b0*/  BRA `(.L_x_301) ;  /* 0x0000000000207947 */ /* 0x000fea0003800000 */
.L_x_296:
[----:B------:R-:W-:-:S04]  /*13c0*/  LOP3.LUT R0, R3, 0x80000000, R0, 0x48, !PT ;  /* 0x8000000003007812 */ /* 0x000fc800078e4800 */
[----:B------:R-:W-:Y:S01]  /*13d0*/  LOP3.LUT R0, R0, 0x7f800000, RZ, 0xfc, !PT ;  /* 0x7f80000000007812 */ /* 0x000fe200078efcff */
[----:B------:R-:W-:Y:S06]  /*13e0*/  BRA `(.L_x_301) ;  /* 0x0000000000147947 */ /* 0x000fec0003800000 */
.L_x_295:
[----:B------:R-:W-:Y:S01]  /*13f0*/  LOP3.LUT R0, R3, 0x80000000, R0, 0x48, !PT ;  /* 0x8000000003007812 */ /* 0x000fe200078e4800 */
[----:B------:R-:W-:Y:S06]  /*1400*/  BRA `(.L_x_301) ;  /* 0x00000000000c7947 */ /* 0x000fec0003800000 */
.L_x_294:
[----:B------:R-:W0:Y:S01]  /*1410*/  MUFU.RSQ R0, -QNAN ;  /* 0xffc0000000007908 */ /* 0x000e220000001400 */
[----:B------:R-:W-:Y:S05]  /*1420*/  BRA `(.L_x_301) ;  /* 0x0000000000047947 */ /* 0x000fea0003800000 */
.L_x_293:
[----:B------:R-:W-:-:S07]  /*1430*/  FADD.FTZ R0, R0, R3 ;  /* 0x0000000300007221 */ /* 0x000fce0000010000 */
.L_x_301:
[----:B------:R-:W-:Y:S05]  /*1440*/  BSYNC.RECONVERGENT B1 ;  /* 0x0000000000017941 */ /* 0x000fea0003800200 */
.L_x_291:
[----:B------:R-:W-:Y:S01]  /*1450*/  MOV R14, R4 ;  /* 0x00000004000e7202 */ /* 0x000fe20000000f00 */
[----:B------:R-:W-:-:S04]  /*1460*/  IMAD.MOV.U32 R15, RZ, RZ, 0x0 ;  /* 0x00000000ff0f7424 */ /* 0x000fc800078e00ff */
[----:B0-----:R-:W-:Y:S05]  /*1470*/  RET.REL.NODEC R14 `(_Z17correctVelocitiesPfS_S_S_S_iii) ;  /* 0xffffffe80ee07950 */ /* 0x001fea0003c3ffff */
.L_x_302:
        /* <DEDUP_REMOVED lines=16> */
.L_x_416:


//--------------------- .text._Z27calculatePressureCorrectionPfS_S_iii --------------------------
	.section	.text._Z27calculatePressureCorrectionPfS_S_iii,"ax",@progbits
	.align	128
        .global         _Z27calculatePressureCorrectionPfS_S_iii
        .type           _Z27calculatePressureCorrectionPfS_S_iii,@function
        .size           _Z27calculatePressureCorrectionPfS_S_iii,(.L_x_417 - _Z27calculatePressureCorrectionPfS_S_iii)
        .other          _Z27calculatePressureCorrectionPfS_S_iii,@"STO_CUDA_ENTRY STV_DEFAULT"
_Z27calculatePressureCorrectionPfS_S_iii:
.text._Z27calculatePressureCorrectionPfS_S_iii:
        /* <DEDUP_REMOVED lines=18> */
[----:B0-----:R-:W-:-:S06]  /*0120*/  VIADD R3, R6, 0xffffffe ;  /* 0x0ffffffe06037836 */ /* 0x001fcc0000000000 */
[----:B------:R-:W0:Y:S02]  /*0130*/  F2I.FTZ.U32.TRUNC.NTZ R3, R3 ;  /* 0x0000000300037305 */ /* 0x000e24000021f000 */
[----:B0-----:R-:W-:-:S04]  /*0140*/  IMAD.MOV R2, RZ, RZ, -R3 ;  /* 0x000000ffff027224 */ /* 0x001fc800078e0a03 */
[----:B------:R-:W-:Y:S02]  /*0150*/  IMAD R11, R2, R13, RZ ;  /* 0x0000000d020b7224 */ /* 0x000fe400078e02ff */
[----:B------:R-:W-:-:S05]  /*0160*/  HFMA2 R2, -RZ, RZ, 0, 0 ;  /* 0x00000000ff027431 */ /* 0x000fca00000001ff */
[----:B------:R-:W-:Y:S01]  /*0170*/  IMAD.HI.U32 R11, R3, R11, R2 ;  /* 0x0000000b030b7227 */ /* 0x000fe200078e0002 */
[----:B------:R-:W-:-:S03]  /*0180*/  IABS R3, R7 ;  /* 0x0000000700037213 */ /* 0x000fc60000000000 */
[----:B------:R-:W-:Y:S01]  /*0190*/  IMAD.MOV.U32 R2, RZ, RZ, R8 ;  /* 0x000000ffff027224 */ /* 0x000fe200078e0008 */
        /* <DEDUP_REMOVED lines=11> */
[----:B------:R-:W-:Y:S02]  /*0250*/  LOP3.LUT R10, R9, R4, RZ, 0x3c, !PT ;  /* 0x00000004090a7212 */ /* 0x000fe400078e3cff */
[----:B------:R-:W-:Y:S02]  /*0260*/  ISETP.NE.AND P1, PT, R4, RZ, PT ;  /* 0x000000ff0400720c */ /* 0x000fe40003f25270 */
[----:B------:R-:W-:Y:S01]  /*0270*/  ISETP.GE.AND P2, PT, R10, RZ, PT ;  /* 0x000000ff0a00720c */ /* 0x000fe20003f46270 */
[----:B0-----:R-:W-:Y:S02]  /*0280*/  VIADD R10, R6, 0xffffffe ;  /* 0x0ffffffe060a7836 */ /* 0x001fe40000000000 */
[----:B-1----:R-:W-:-:S02]  /*0290*/  VIADD R12, R14, 0xffffffe ;  /* 0x0ffffffe0e0c7836 */ /* 0x002fc40000000000 */
[----:B------:R0:W1:Y:S02]  /*02a0*/  F2I.FTZ.U32.TRUNC.NTZ R11, R10 ;  /* 0x0000000a000b7305 */ /* 0x000064000021f000 */
[----:B------:R-:W-:-:S04]  /*02b0*/  @P0 VIADD R8, R8, 0x1 ;  /* 0x0000000108080836 */ /* 0x000fc80000000000 */
[----:B------:R-:W-:Y:S02]  /*02c0*/  IMAD.MOV.U32 R6, RZ, RZ, R8 ;  /* 0x000000ffff067224 */ /* 0x000fe400078e0008 */
[----:B------:R2:W3:Y:S01]  /*02d0*/  F2I.FTZ.U32.TRUNC.NTZ R13, R12 ;  /* 0x0000000c000d7305 */ /* 0x0004e2000021f000 */
[----:B0-----:R-:W-:Y:S02]  /*02e0*/  IMAD.MOV.U32 R10, RZ, RZ, RZ ;  /* 0x000000ffff0a7224 */ /* 0x001fe400078e00ff */
[----:B------:R-:W-:Y:S01]  /*02f0*/  @!P2 IMAD.MOV R6, RZ, RZ, -R6 ;  /* 0x000000ffff06a224 */ /* 0x000fe200078e0a06 */
[----:B------:R-:W-:Y:S01]  /*0300*/  @!P1 LOP3.LUT R6, RZ, R4, RZ, 0x33, !PT ;  /* 0x00000004ff069212 */ /* 0x000fe200078e33ff */
[----:B-1----:R-:W-:-:S03]  /*0310*/  IMAD.MOV R8, RZ, RZ, -R11 ;  /* 0x000000ffff087224 */ /* 0x002fc600078e0a0b */
[----:B------:R-:W-:Y:S02]  /*0320*/  IABS R14, R6 ;  /* 0x00000006000e7213 */ /* 0x000fe40000000000 */
[----:B--2---:R-:W-:Y:S02]  /*0330*/  MOV R12, RZ ;  /* 0x000000ff000c7202 */ /* 0x004fe40000000f00 */
[----:B------:R-:W-:Y:S02]  /*0340*/  ISETP.GE.AND P2, PT, R6, RZ, PT ;  /* 0x000000ff0600720c */ /* 0x000fe40003f46270 */
[----:B---3--:R-:W-:-:S05]  /*0350*/  IADD3 R15, PT, PT, RZ, -R13, RZ ;  /* 0x8000000dff0f7210 */ /* 0x008fca0007ffe0ff */
[----:B------:R-:W-:-:S04]  /*0360*/  IMAD R15, R15, R2, RZ ;  /* 0x000000020f0f7224 */ /* 0x000fc800078e02ff */
[----:B------:R-:W-:-:S04]  /*0370*/  IMAD.HI.U32 R12, R13, R15, R12 ;  /* 0x0000000f0d0c7227 */ /* 0x000fc800078e000c */
[----:B------:R-:W-:Y:S01]  /*0380*/  IMAD.MOV.U32 R15, RZ, RZ, R14 ;  /* 0x000000ffff0f7224 */ /* 0x000fe200078e000e */
[----:B------:R-:W-:Y:S01]  /*0390*/  IABS R14, R7 ;  /* 0x00000007000e7213 */ /* 0x000fe20000000000 */
[----:B------:R-:W-:Y:S02]  /*03a0*/  IMAD R13, R8, R3, RZ ;  /* 0x00000003080d7224 */ /* 0x000fe400078e02ff */
[----:B------:R-:W-:Y:S01]  /*03b0*/  IMAD.HI.U32 R12, R12, R15, RZ ;  /* 0x0000000f0c0c7227 */ /* 0x000fe200078e00ff */
[----:B------:R-:W-:-:S03]  /*03c0*/  IADD3 R8, PT, PT, RZ, -R14, RZ ;  /* 0x8000000eff087210 */ /* 0x000fc60007ffe0ff */
[----:B------:R-:W-:-:S04]  /*03d0*/  IMAD.HI.U32 R11, R11, R13, R10 ;  /* 0x0000000d0b0b7227 */ /* 0x000fc800078e000a */
[----:B------:R-:W-:Y:S02]  /*03e0*/  IMAD.MOV R12, RZ, RZ, -R12 ;  /* 0x000000ffff0c7224 */ /* 0x000fe400078e0a0c */
[----:B------:R-:W-:-:S04]  /*03f0*/  IMAD.HI.U32 R11, R11, R0, RZ ;  /* 0x000000000b0b7227 */ /* 0x000fc800078e00ff */
[----:B------:R-:W-:Y:S02]  /*0400*/  IMAD R13, R2, R12, R15 ;  /* 0x0000000c020d7224 */ /* 0x000fe400078e020f */
[----:B------:R-:W-:-:S03]  /*0410*/  IMAD R0, R11, R8, R0 ;  /* 0x000000080b007224 */ /* 0x000fc600078e0200 */
[----:B------:R-:W-:Y:S02]  /*0420*/  ISETP.GT.U32.AND P1, PT, R2, R13, PT ;  /* 0x0000000d0200720c */ /* 0x000fe40003f24070 */
[----:B------:R-:W-:-:S11]  /*0430*/  ISETP.GT.U32.AND P0, PT, R3, R0, PT ;  /* 0x000000000300720c */ /* 0x000fd60003f04070 */
[----:B------:R-:W-:Y:S02]  /*0440*/  @!P1 IMAD.IADD R13, R13, 0x1, -R2 ;  /* 0x000000010d0d9824 */ /* 0x000fe400078e0a02 */
[----:B------:R-:W-:Y:S01]  /*0450*/  @!P0 IADD3 R0, PT, PT, R0, -R3, RZ ;  /* 0x8000000300008210 */ /* 0x000fe20007ffe0ff */
[----:B------:R-:W-:Y:S01]  /*0460*/  @!P0 VIADD R11, R11, 0x1 ;  /* 0x000000010b0b8836 */ /* 0x000fe20000000000 */
[----:B------:R-:W-:Y:S02]  /*0470*/  ISETP.NE.AND P0, PT, R7, RZ, PT ;  /* 0x000000ff0700720c */ /* 0x000fe40003f05270 */
[----:B------:R-:W-:Y:S02]  /*0480*/  ISETP.GT.U32.AND P5, PT, R2, R13, PT ;  /* 0x0000000d0200720c */ /* 0x000fe40003fa4070 */
[----:B------:R-:W-:Y:S01]  /*0490*/  ISETP.GE.U32.AND P1, PT, R0, R3, PT ;  /* 0x000000030000720c */ /* 0x000fe20003f26070 */
[----:B------:R-:W-:Y:S01]  /*04a0*/  IMAD.MOV.U32 R3, RZ, RZ, 0x3dcccccd ;  /* 0x3dcccccdff037424 */ /* 0x000fe200078e00ff */
[----:B------:R-:W-:-:S04]  /*04b0*/  LOP3.LUT R0, R9, R7, RZ, 0x3c, !PT ;  /* 0x0000000709007212 */ /* 0x000fc800078e3cff */
[----:B------:R-:W-:Y:S02]  /*04c0*/  ISETP.GE.AND P3, PT, R0, RZ, PT ;  /* 0x000000ff0000720c */ /* 0x000fe40003f66270 */
[----:B------:R-:W-:-:S03]  /*04d0*/  IADD3 R0, PT, PT, -R6, RZ, RZ ;  /* 0x000000ff06007210 */ /* 0x000fc60007ffe1ff */
[----:B------:R-:W-:Y:S02]  /*04e0*/  @!P5 IMAD.IADD R13, R13, 0x1, -R2 ;  /* 0x000000010d0dd824 */ /* 0x000fe400078e0a02 */
[----:B------:R-:W-:Y:S01]  /*04f0*/  @P1 IADD3 R11, PT, PT, R11, 0x1, RZ ;  /* 0x000000010b0b1810 */ /* 0x000fe20007ffe0ff */
[----:B------:R-:W-:Y:S02]  /*0500*/  IMAD R0, R4, R0, R9 ;  /* 0x0000000004007224 */ /* 0x000fe400078e0209 */
[----:B------:R-:W-:Y:S01]  /*0510*/  @!P2 IMAD.MOV R13, RZ, RZ, -R13 ;  /* 0x000000ffff0da224 */ /* 0x000fe200078e0a0d */
[----:B------:R-:W-:Y:S02]  /*0520*/  @!P4 LOP3.LUT R13, RZ, R5, RZ, 0x33, !PT ;  /* 0x00000005ff0dc212 */ /* 0x000fe400078e33ff */
[----:B------:R-:W-:Y:S01]  /*0530*/  @!P3 IMAD.MOV R11, RZ, RZ, -R11 ;  /* 0x000000ffff0bb224 */ /* 0x000fe200078e0a0b */
[----:B------:R-:W-:Y:S02]  /*0540*/  @!P0 LOP3.LUT R11, RZ, R7, RZ, 0x33, !PT ;  /* 0x00000007ff0b8212 */ /* 0x000fe400078e33ff */
        /* <DEDUP_REMOVED lines=13> */
[----:B------:R-:W-:-:S06]  /*0620*/  IMAD.MOV.U32 R23, RZ, RZ, -0x3bea0001 ;  /* 0xc415ffffff177424 */ /* 0x000fcc00078e00ff */
[----:B------:R-:W2:Y:S08]  /*0630*/  LDC.64 R14, c[0x0][0x388] ;  /* 0x0000e200ff0e7b82 */ /* 0x000eb00000000a00 */
[----:B------:R-:W3:Y:S01]  /*0640*/  LDC.64 R10, c[0x0][0x380] ;  /* 0x0000e000ff0a7b82 */ /* 0x000ee20000000a00 */
[C---:B------:R-:W-:Y:S01]  /*0650*/  IADD3 R17, PT, PT, R9.reuse, -R4, RZ ;  /* 0x8000000409117210 */ /* 0x040fe20007ffe0ff */
[----:B0-----:R-:W-:-:S05]  /*0660*/  IMAD.WIDE R12, R9, 0x4, R12 ;  /* 0x00000004090c7825 */ /* 0x001fca00078e020c */
[----:B-1----:R0:W-:Y:S01]  /*0670*/  STG.E desc[UR6][R12.64], R23 ;  /* 0x000000170c007986 */ /* 0x0021e2000c101906 */
[----:B--2---:R-:W-:-:S06]  /*0680*/  IMAD.WIDE R14, R9, 0x4, R14 ;  /* 0x00000004090e7825 */ /* 0x004fcc00078e020e */
[----:B------:R-:W2:Y:S01]  /*0690*/  LDG.E R14, desc[UR6][R14.64] ;  /* 0x000000060e0e7981 */ /* 0x000ea2000c1e1900 */
[----:B---3--:R-:W-:-:S05]  /*06a0*/  IMAD.WIDE R2, R9, 0x4, R10 ;  /* 0x0000000409027825 */ /* 0x008fca00078e020a */
[----:B------:R-:W2:Y:S01]  /*06b0*/  LDG.E R19, desc[UR6][R2.64+0x4] ;  /* 0x0000040602137981 */ /* 0x000ea2000c1e1900 */
[----:B------:R-:W-:-:S03]  /*06c0*/  IMAD.WIDE R4, R4, 0x4, R2 ;  /* 0x0000000404047825 */ /* 0x000fc600078e0202 */
[----:B------:R-:W3:Y:S01]  /*06d0*/  LDG.E R21, desc[UR6][R2.64+-0x4] ;  /* 0xfffffc0602157981 */ /* 0x000ee2000c1e1900 */
[----:B------:R-:W-:-:S03]  /*06e0*/  IMAD.WIDE R16, R17, 0x4, R10 ;  /* 0x0000000411107825 */ /* 0x000fc600078e020a */
[----:B------:R1:W4:Y:S01]  /*06f0*/  LDG.E R5, desc[UR6][R4.64] ;  /* 0x0000000604057981 */ /* 0x000322000c1e1900 */
[----:B------:R-:W-:Y:S02]  /*0700*/  IMAD.IADD R9, R9, 0x1, -R7 ;  /* 0x0000000109097824 */ /* 0x000fe400078e0a07 */
[----:B------:R-:W-:Y:S01]  /*0710*/  IMAD.WIDE R6, R7, 0x4, R2 ;  /* 0x0000000407067825 */ /* 0x000fe200078e0202 */
[----:B------:R-:W5:Y:S03]  /*0720*/  LDG.E R17, desc[UR6][R16.64] ;  /* 0x0000000610117981 */ /* 0x000f66000c1e1900 */
[----:B------:R-:W-:Y:S02]  /*0730*/  IMAD.WIDE R10, R9, 0x4, R10 ;  /* 0x00000004090a7825 */ /* 0x000fe400078e020a */
[----:B------:R-:W5:Y:S04]  /*0740*/  LDG.E R7, desc[UR6][R6.64] ;  /* 0x0000000606077981 */ /* 0x000f68000c1e1900 */
[----:B------:R-:W5:Y:S01]  /*0750*/  LDG.E R11, desc[UR6][R10.64] ;  /* 0x000000060a0b7981 */ /* 0x000f62000c1e1900 */
[----:B-1----:R-:W-:Y:S01]  /*0760*/  MOV R4, 0x4415ffff ;  /* 0x4415ffff00047802 */ /* 0x002fe20000000f00 */
[----:B------:R-:W-:Y:S01]  /*0770*/  BSSY.RECONVERGENT B1, `(.L_x_303) ;  /* 0x0000012000017945 */ /* 0x000fe20003800200 */
[----:B--2---:R-:W-:-:S04]  /*0780*/  FFMA R14, R19, -99.99999237060546875, R14 ;  /* 0xc2c7ffff130e7823 */ /* 0x004fc8000000000e */
[----:B---3--:R-:W-:-:S04]  /*0790*/  FFMA R14, R21, -99.99999237060546875, R14 ;  /* 0xc2c7ffff150e7823 */ /* 0x008fc8000000000e */
[----:B----4-:R-:W-:-:S04]  /*07a0*/  FFMA R14, R5, -99.99999237060546875, R14 ;  /* 0xc2c7ffff050e7823 */ /* 0x010fc8000000000e */
[----:B-----5:R-:W-:-:S04]  /*07b0*/  FFMA R14, R17, -99.99999237060546875, R14 ;  /* 0xc2c7ffff110e7823 */ /* 0x020fc8000000000e */
[----:B------:R-:W-:Y:S01]  /*07c0*/  FFMA R0, R7, -99.99999237060546875, R14 ;  /* 0xc2c7ffff07007823 */ /* 0x000fe2000000000e */
[----:B------:R-:W-:-:S03]  /*07d0*/  IMAD.MOV.U32 R5, RZ, RZ, 0x3ada740f ;  /* 0x3ada740fff057424 */ /* 0x000fc600078e00ff */
[----:B------:R-:W-:Y:S01]  /*07e0*/  FFMA R0, R11, -99.99999237060546875, R0 ;  /* 0xc2c7ffff0b007823 */ /* 0x000fe20000000000 */
[----:B------:R-:W-:-:S03]  /*07f0*/  FFMA R4, R5, -R4, 1 ;  /* 0x3f80000005047423 */ /* 0x000fc60000000804 */
[----:B------:R-:W1:Y:S01]  /*0800*/  FCHK P0, R0, 599.99993896484375 ;  /* 0x4415ffff00007902 */ /* 0x000e620000000000 */
[----:B------:R-:W-:-:S04]  /*0810*/  FFMA R5, R4, R5, 0.0016666668234393000603 ;  /* 0x3ada740f04057423 */ /* 0x000fc80000000005 */
[----:B------:R-:W-:-:S04]  /*0820*/  FFMA R4, R0, R5, RZ ;  /* 0x0000000500047223 */ /* 0x000fc800000000ff */
[----:B------:R-:W-:-:S04]  /*0830*/  FFMA R6, R4, -599.99993896484375, R0 ;  /* 0xc415ffff04067823 */ /* 0x000fc80000000000 */
[----:B------:R-:W-:Y:S01]  /*0840*/  FFMA R5, R5, R6, R4 ;  /* 0x0000000605057223 */ /* 0x000fe20000000004 */
[----:B01----:R-:W-:Y:S06]  /*0850*/  @!P0 BRA `(.L_x_304) ;  /* 0x00000000000c8947 */ /* 0x003fec0003800000 */
[----:B------:R-:W-:-:S07]  /*0860*/  MOV R4, 0x880 ;  /* 0x0000088000047802 */ /* 0x000fce0000000f00 */
[----:B------:R-:W-:Y:S05]  /*0870*/  CALL.REL.NOINC `($__internal_12_$__cuda_sm3x_div_rn_noftz_f32_slowpath) ;  /* 0x0000000000107944 */ /* 0x000fea0003c00000 */
[----:B------:R-:W-:-:S07]  /*0880*/  IMAD.MOV.U32 R5, RZ, RZ, R6 ;  /* 0x000000ffff057224 */ /* 0x000fce00078e0006 */
.L_x_304:
[----:B------:R-:W-:Y:S05]  /*0890*/  BSYNC.RECONVERGENT B1 ;  /* 0x0000000000017941 */ /* 0x000fea0003800200 */
.L_x_303:
[----:B------:R-:W-:Y:S01]  /*08a0*/  STG.E desc[UR6][R2.64], R5 ;  /* 0x0000000502007986 */ /* 0x000fe2000c101906 */
[----:B------:R-:W-:Y:S05]  /*08b0*/  EXIT ;  /* 0x000000000000794d */ /* 0x000fea0003800000 */
        .weak           $__internal_12_$__cuda_sm3x_div_rn_noftz_f32_slowpath
        .type           $__internal_12_$__cuda_sm3x_div_rn_noftz_f32_slowpath,@function
        .size           $__internal_12_$__cuda_sm3x_div_rn_noftz_f32_slowpath,(.L_x_417 - $__internal_12_$__cuda_sm3x_div_rn_noftz_f32_slowpath)
$__internal_12_$__cuda_sm3x_div_rn_noftz_f32_slowpath:
[----:B------:R-:W-:Y:S01]  /*08c0*/  SHF.R.U32.HI R5, RZ, 0x17, R0 ;  /* 0x00000017ff057819 */ /* 0x000fe20000011600 */
[----:B------:R-:W-:Y:S04]  /*08d0*/  BSSY.RECONVERGENT B0, `(.L_x_305) ;  /* 0x000005c000007945 */ /* 0x000fe80003800200 */
[----:B------:R-:W-:Y:S01]  /*08e0*/  BSSY.RELIABLE B2, `(.L_x_306) ;  /* 0x000001a000027945 */ /* 0x000fe20003800100 */
[----:B------:R-:W-:Y:S02]  /*08f0*/  MOV R6, R0 ;  /* 0x0000000000067202 */ /* 0x000fe40000000f00 */
[----:B------:R-:W-:-:S05]  /*0900*/  LOP3.LUT R5, R5, 0xff, RZ, 0xc0, !PT ;  /* 0x000000ff05057812 */ /* 0x000fca00078ec0ff */
[----:B------:R-:W-:-:S05]  /*0910*/  VIADD R8, R5, 0xffffffff ;  /* 0xffffffff05087836 */ /* 0x000fca0000000000 */
[----:B------:R-:W-:-:S13]  /*0920*/  ISETP.GT.U32.OR P0, PT, R8, 0xfd, !PT ;  /* 0x000000fd0800780c */ /* 0x000fda0007f04470 */
[----:B------:R-:W-:Y:S01]  /*0930*/  @!P0 IMAD.MOV.U32 R7, RZ, RZ, RZ ;  /* 0x000000ffff078224 */ /* 0x000fe200078e00ff */
[----:B------:R-:W-:Y:S06]  /*0940*/  @!P0 BRA `(.L_x_307) ;  /* 0x00000000004c8947 */ /* 0x000fec0003800000 */
[----:B------:R-:W-:-:S13]  /*0950*/  FSETP.GTU.FTZ.AND P0, PT, |R0|, +INF , PT ;  /* 0x7f8000000000780b */ /* 0x000fda0003f1c200 */
[----:B------:R-:W-:Y:S05]  /*0960*/  @P0 BREAK.RELIABLE B2 ;  /* 0x0000000000020942 */ /* 0x000fea0003800100 */
[----:B------:R-:W-:Y:S05]  /*0970*/  @P0 BRA `(.L_x_308) ;  /* 0x0000000400400947 */ /* 0x000fea0003800000 */
[----:B------:R-:W-:-:S04]  /*0980*/  MOV R7, 0x4415ffff ;  /* 0x4415ffff00077802 */ /* 0x000fc80000000f00 */
[----:B------:R-:W-:-:S13]  /*0990*/  LOP3.LUT P0, RZ, R7, 0x7fffffff, R6, 0xc8, !PT ;  /* 0x7fffffff07ff7812 */ /* 0x000fda000780c806 */
[----:B------:R-:W-:Y:S05]  /*09a0*/  @!P0 BREAK.RELIABLE B2 ;  /* 0x0000000000028942 */ /* 0x000fea0003800100 */
[----:B------:R-:W-:Y:S05]  /*09b0*/  @!P0 BRA `(.L_x_309) ;  /* 0x0000000400288947 */ /* 0x000fea0003800000 */
[----:B------:R-:W-:-:S13]  /*09c0*/  LOP3.LUT P0, RZ, R6, 0x7fffffff, RZ, 0xc0, !PT ;  /* 0x7fffffff06ff7812 */ /* 0x000fda000780c0ff */
[----:B------:R-:W-:Y:S05]  /*09d0*/  @!P0 BREAK.RELIABLE B2 ;  /* 0x0000000000028942 */ /* 0x000fea0003800100 */
[----:B------:R-:W-:Y:S05]  /*09e0*/  @!P0 BRA `(.L_x_310) ;  /* 0x0000000400148947 */ /* 0x000fea0003800000 */
[----:B------:R-:W-:Y:S02]  /*09f0*/  FSETP.NEU.FTZ.AND P0, PT, |R0|, +INF , PT ;  /* 0x7f8000000000780b */ /* 0x000fe40003f1d200 */
[----:B------:R-:W-:-:S04]  /*0a00*/  LOP3.LUT P1, RZ, R7, 0x7fffffff, RZ, 0xc0, !PT ;  /* 0x7fffffff07ff7812 */ /* 0x000fc8000782c0ff */
[----:B------:R-:W-:-:S13]  /*0a10*/  PLOP3.LUT P0, PT, P0, P1, PT, 0x2f, 0xf2 ;  /* 0x0000000000f2781c */ /* 0x000fda0000702577 */
[----:B------:R-:W-:Y:S05]  /*0a20*/  @P0 BREAK.RELIABLE B2 ;  /* 0x0000000000020942 */ /* 0x000fea0003800100 */
[----:B------:R-:W-:Y:S05]  /*0a30*/  @P0 BRA `(.L_x_311) ;  /* 0x0000000000f40947 */ /* 0x000fea0003800000 */
[----:B------:R-:W-:-:S13]  /*0a40*/  ISETP.GE.AND P0, PT, R8, RZ, PT ;  /* 0x000000ff0800720c */ /* 0x000fda0003f06270 */
[----:B------:R-:W-:Y:S02]  /*0a50*/  @P0 IMAD.MOV.U32 R7, RZ, RZ, RZ ;  /* 0x000000ffff070224 */ /* 0x000fe400078e00ff */
[----:B------:R-:W-:Y:S01]  /*0a60*/  @!P0 FFMA R6, R0, 1.84467440737095516160e+19, RZ ;  /* 0x5f80000000068823 */ /* 0x000fe200000000ff */
[----:B------:R-:W-:-:S07]  /*0a70*/  @!P0 MOV R7, 0xffffffc0 ;  /* 0xffffffc000078802 */ /* 0x000fce0000000f00 */
.L_x_307:
[----:B------:R-:W-:Y:S05]  /*0a80*/  BSYNC.RELIABLE B2 ;  /* 0x0000000000027941 */ /* 0x000fea0003800100 */
.L_x_306:
[----:B------:R-:W-:Y:S01]  /*0a90*/  UMOV UR4, 0x4415ffff ;  /* 0x4415ffff00047882 */ /* 0x000fe20000000000 */
[----:B------:R-:W-:Y:S01]  /*0aa0*/  VIADD R5, R5, 0xffffff81 ;  /* 0xffffff8105057836 */ /* 0x000fe20000000000 */
[----:B------:R-:W-:Y:S01]  /*0ab0*/  UIADD3 UR4, UPT, UPT, UR4, -0x4800000, URZ ;  /* 0xfb80000004047890 */ /* 0x000fe2000fffe0ff */
[----:B------:R-:W-:Y:S02]  /*0ac0*/  BSSY.RECONVERGENT B2, `(.L_x_312) ;  /* 0x0000033000027945 */ /* 0x000fe40003800200 */
[----:B------:R-:W-:Y:S01]  /*0ad0*/  IMAD R0, R5, -0x800000, R6 ;  /* 0xff80000005007824 */ /* 0x000fe200078e0206 */
[----:B------:R-:W-:Y:S02]  /*0ae0*/  IADD3 R7, PT, PT, R7, -0x9, R5 ;  /* 0xfffffff707077810 */ /* 0x000fe40007ffe005 */
[----:B------:R-:W-:-:S03]  /*0af0*/  FADD.FTZ R9, -RZ, -UR4 ;  /* 0x80000004ff097e21 */ /* 0x000fc60008010100 */
[----:B------:R-:W0:Y:S02]  /*0b00*/  MUFU.RCP R8, UR4 ;  /* 0x0000000400087d08 */ /* 0x000e240008001000 */
        /* <DEDUP_REMOVED lines=20> */
[CC--:B------:R-:W-:Y:S01]  /*0c50*/  FFMA.RZ R0, R11.reuse, R9.reuse, R8 ;  /* 0x000000090b007223 */ /* 0x0c0fe2000000c008 */
[----:B------:R-:W-:Y:S01]  /*0c60*/  IMAD.MOV R7, RZ, RZ, -R10 ;  /* 0x000000ffff077224 */ /* 0x000fe200078e0a0a */
[C---:B------:R-:W-:Y:S02]  /*0c70*/  ISETP.NE.AND P2, PT, R10.reuse, RZ, PT ;  /* 0x000000ff0a00720c */ /* 0x040fe40003f45270 */
[----:B------:R-:W-:Y:S02]  /*0c80*/  ISETP.NE.AND P1, PT, R10, RZ, PT ;  /* 0x000000ff0a00720c */ /* 0x000fe40003f25270 */
[----:B------:R-:W-:Y:S01]  /*0c90*/  LOP3.LUT R5, R0, 0x7fffff, RZ, 0xc0, !PT ;  /* 0x007fffff00057812 */ /* 0x000fe200078ec0ff */
[CCC-:B------:R-:W-:Y:S01]  /*0ca0*/  FFMA.RP R0, R11.reuse, R9.reuse, R8.reuse ;  /* 0x000000090b007223 */ /* 0x1c0fe20000008008 */
[----:B------:R-:W-:Y:S01]  /*0cb0*/  FFMA.RM R11, R11, R9, R8 ;  /* 0x000000090b0b7223 */ /* 0x000fe20000004008 */
[----:B------:R-:W-:Y:S02]  /*0cc0*/  IADD3 R8, PT, PT, R10, 0x20, RZ ;  /* 0x000000200a087810 */ /* 0x000fe40007ffe0ff */
        /* <DEDUP_REMOVED lines=14> */
.L_x_314:
[----:B------:R-:W-:-:S04]  /*0db0*/  LOP3.LUT R6, R6, 0x80000000, RZ, 0xc0, !PT ;  /* 0x8000000006067812 */ /* 0x000fc800078ec0ff */
[----:B------:R-:W-:Y:S01]  /*0dc0*/  LOP3.LUT R6, R6, 0x7f800000, RZ, 0xfc, !PT ;  /* 0x7f80000006067812 */ /* 0x000fe200078efcff */
[----:B------:R-:W-:Y:S06]  /*0dd0*/  BRA `(.L_x_315) ;  /* 0x0000000000047947 */ /* 0x000fec0003800000 */
.L_x_313:
[----:B------:R-:W-:-:S07]  /*0de0*/  IMAD R6, R7, 0x800000, R6 ;  /* 0x0080000007067824 */ /* 0x000fce00078e0206 */
.L_x_315:
[----:B------:R-:W-:Y:S05]  /*0df0*/  BSYNC.RECONVERGENT B2 ;  /* 0x0000000000027941 */ /* 0x000fea0003800200 */
.L_x_312:
[----:B------:R-:W-:Y:S05]  /*0e00*/  BRA `(.L_x_316) ;  /* 0x0000000000207947 */ /* 0x000fea0003800000 */
.L_x_311:
[----:B------:R-:W-:-:S04]  /*0e10*/  LOP3.LUT R6, R7, 0x80000000, R6, 0x48, !PT ;  /* 0x8000000007067812 */ /* 0x000fc800078e4806 */
[----:B------:R-:W-:Y:S01]  /*0e20*/  LOP3.LUT R6, R6, 0x7f800000, RZ, 0xfc, !PT ;  /* 0x7f80000006067812 */ /* 0x000fe200078efcff */
[----:B------:R-:W-:Y:S06]  /*0e30*/  BRA `(.L_x_316) ;  /* 0x0000000000147947 */ /* 0x000fec0003800000 */
.L_x_310:
[----:B------:R-:W-:Y:S01]  /*0e40*/  LOP3.LUT R6, R7, 0x80000000, R6, 0x48, !PT ;  /* 0x8000000007067812 */ /* 0x000fe200078e4806 */
[----:B------:R-:W-:Y:S06]  /*0e50*/  BRA `(.L_x_316) ;  /* 0x00000000000c7947 */ /* 0x000fec0003800000 */
.L_x_309:
[----:B------:R-:W0:Y:S01]  /*0e60*/  MUFU.RSQ R6, -QNAN ;  /* 0xffc0000000067908 */ /* 0x000e220000001400 */
[----:B------:R-:W-:Y:S05]  /*0e70*/  BRA `(.L_x_316) ;  /* 0x0000000000047947 */ /* 0x000fea0003800000 */
.L_x_308:
[----:B------:R-:W-:-:S07]  /*0e80*/  FADD.FTZ R6, R0, 599.99993896484375 ;  /* 0x4415ffff00067421 */ /* 0x000fce0000010000 */
.L_x_316:
[----:B------:R-:W-:Y:S05]  /*0e90*/  BSYNC.RECONVERGENT B0 ;  /* 0x0000000000007941 */ /* 0x000fea0003800200 */
.L_x_305:
[----:B------:R-:W-:-:S04]  /*0ea0*/  HFMA2 R5, -RZ, RZ, 0, 0 ;  /* 0x00000000ff057431 */ /* 0x000fc800000001ff */
[----:B0-----:R-:W-:Y:S05]  /*0eb0*/  RET.REL.NODEC R4 `(_Z27calculatePressureCorrectionPfS_S_iii) ;  /* 0xfffffff004507950 */ /* 0x001fea0003c3ffff */
.L_x_317:
        /* <DEDUP_REMOVED lines=12> */
.L_x_417:


//--------------------- .text._Z17computeDivergencePfS_S_S_iii --------------------------
	.section	.text._Z17computeDivergencePfS_S_S_iii,"ax",@progbits
	.align	128
        .global         _Z17computeDivergencePfS_S_S_iii
        .type           _Z17computeDivergencePfS_S_S_iii,@function
        .size           _Z17computeDivergencePfS_S_S_iii,(.L_x_418 - _Z17computeDivergencePfS_S_S_iii)
        .other          _Z17computeDivergencePfS_S_S_iii,@"STO_CUDA_ENTRY STV_DEFAULT"
_Z17computeDivergencePfS_S_S_iii:
.text._Z17computeDivergencePfS_S_S_iii:
[----:B------:R-:W-:Y:S01]  /*0000*/  LDC R1, c[0x0][0x37c] ;  /* 0x0000df00ff017b82 */ /* 0x000fe20000000800 */
[----:B------:R-:W0:Y:S07]  /*0010*/  S2R R3, SR_TID.X ;  /* 0x0000000000037919 */ /* 0x000e2e0000002100 */
[----:B------:R-:W0:Y:S01]  /*0020*/  S2UR UR7, SR_CTAID.X ;  /* 0x00000000000779c3 */ /* 0x000e220000002500 */
[----:B------:R-:W1:Y:S01]  /*0030*/  LDCU.64 UR4, c[0x0][0x3a0] ;  /* 0x00007400ff0477ac */ /* 0x000e620008000a00 */
[----:B------:R-:W2:Y:S06]  /*0040*/  LDCU UR6, c[0x0][0x3a8] ;  /* 0x00007500ff0677ac */ /* 0x000eac0008000800 */
[----:B------:R-:W0:Y:S01]  /*0050*/  LDC R2, c[0x0][0x360] ;  /* 0x0000d800ff027b82 */ /* 0x000e220000000800 */
[----:B-1----:R-:W-:-:S04]  /*0060*/  UIMAD UR4, UR5, UR4, URZ ;  /* 0x00000004050472a4 */ /* 0x002fc8000f8e02ff */
[----:B--2---:R-:W-:Y:S01]  /*0070*/  UIMAD UR5, UR4, UR6, URZ ;  /* 0x00000006040572a4 */ /* 0x004fe2000f8e02ff */
[----:B0-----:R-:W-:-:S05]  /*0080*/  IMAD R2, R2, UR7, R3 ;  /* 0x0000000702027c24 */ /* 0x001fca000f8e0203 */
[----:B------:R-:W-:-:S13]  /*0090*/  ISETP.GE.AND P0, PT, R2, UR5, PT ;  /* 0x0000000502007c0c */ /* 0x000fda000bf06270 */
[----:B------:R-:W-:Y:S05]  /*00a0*/  @P0 EXIT ;  /* 0x000000000000094d */ /* 0x000fea0003800000 */
[----:B------:R-:W0:Y:S01]  /*00b0*/  LDC.64 R6, c[0x0][0x388] ;  /* 0x0000e200ff067b82 */ /* 0x000e220000000a00 */
[----:B------:R-:W1:Y:S01]  /*00c0*/  LDCU.64 UR6, c[0x0][0x358] ;  /* 0x00006b00ff0677ac */ /* 0x000e620008000a00 */
[----:B0-----:R-:W-:-:S05]  /*00d0*/  IMAD.WIDE R6, R2, 0x4, R6 ;  /* 0x0000000402067825 */ /* 0x001fca00078e0206 */
[----:B-1----:R-:W2:Y:S04]  /*00e0*/  LDG.E R0, desc[UR6][R6.64+0x4] ;  /* 0x0000040606007981 */ /* 0x002ea8000c1e1900 */
[----:B------:R-:W2:Y:S01]  /*00f0*/  LDG.E R3, desc[UR6][R6.64+-0x4] ;  /* 0xfffffc0606037981 */ /* 0x000ea2000c1e1900 */
[----:B------:R-:W-:Y:S01]  /*0100*/  IMAD.MOV.U32 R8, RZ, RZ, 0x40a00000 ;  /* 0x40a00000ff087424 */ /* 0x000fe200078e00ff */
[----:B------:R-:W-:Y:S01]  /*0110*/  BSSY.RECONVERGENT B0, `(.L_x_318) ;  /* 0x000000e000007945 */ /* 0x000fe20003800200 */
[----:B------:R-:W-:-:S04]  /*0120*/  IMAD.MOV.U32 R4, RZ, RZ, 0x3e4ccccd ;  /* 0x3e4ccccdff047424 */ /* 0x000fc800078e00ff */
        /* <DEDUP_REMOVED lines=8> */
[----:B------:R-:W-:Y:S02]  /*01b0*/  MOV R3, R0 ;  /* 0x0000000000037202 */ /* 0x000fe40000000f00 */
[----:B------:R-:W-:-:S07]  /*01c0*/  MOV R8, 0x1e0 ;  /* 0x000001e000087802 */ /* 0x000fce0000000f00 */
[----:B------:R-:W-:Y:S05]  /*01d0*/  CALL.REL.NOINC `($__internal_13_$__cuda_sm3x_div_rn_noftz_f32_slowpath) ;  /* 0x0000000000c87944 */ /* 0x000fea0003c00000 */
[----:B------:R-:W-:-:S07]  /*01e0*/  IMAD.MOV.U32 R5, RZ, RZ, R0 ;  /* 0x000000ffff057224 */ /* 0x000fce00078e0000 */
.L_x_319:
[----:B------:R-:W-:Y:S05]  /*01f0*/  BSYNC.RECONVERGENT B0 ;  /* 0x0000000000007941 */ /* 0x000fea0003800200 */
.L_x_318:
[----:B------:R-:W0:Y:S01]  /*0200*/  LDC.64 R10, c[0x0][0x390] ;  /* 0x0000e400ff0a7b82 */ /* 0x000e220000000a00 */
[----:B------:R-:W1:Y:S02]  /*0210*/  LDCU UR5, c[0x0][0x3a0] ;  /* 0x00007400ff0577ac */ /* 0x000e640008000800 */
[C---:B-1----:R-:W-:Y:S01]  /*0220*/  VIADD R9, R2.reuse, UR5 ;  /* 0x0000000502097c36 */ /* 0x042fe20008000000 */
[----:B------:R-:W-:-:S03]  /*0230*/  IADD3 R3, PT, PT, R2, -UR5, RZ ;  /* 0x8000000502037c10 */ /* 0x000fc6000fffe0ff */
[----:B0-----:R-:W-:-:S04]  /*0240*/  IMAD.WIDE R8, R9, 0x4, R10 ;  /* 0x0000000409087825 */ /* 0x001fc800078e020a */
[----:B------:R-:W-:Y:S02]  /*0250*/  IMAD.WIDE R10, R3, 0x4, R10 ;  /* 0x00000004030a7825 */ /* 0x000fe400078e020a */
[----:B------:R-:W2:Y:S04]  /*0260*/  LDG.E R8, desc[UR6][R8.64] ;  /* 0x0000000608087981 */ /* 0x000ea8000c1e1900 */
[----:B------:R-:W2:Y:S01]  /*0270*/  LDG.E R11, desc[UR6][R10.64] ;  /* 0x000000060a0b7981 */ /* 0x000ea2000c1e1900 */
        /* <DEDUP_REMOVED lines=10> */
[----:B------:R-:W-:-:S07]  /*0320*/  MOV R8, 0x340 ;  /* 0x0000034000087802 */ /* 0x000fce0000000f00 */
[----:B------:R-:W-:Y:S05]  /*0330*/  CALL.REL.NOINC `($__internal_13_$__cuda_sm3x_div_rn_noftz_f32_slowpath) ;  /* 0x0000000000707944 */ /* 0x000fea0003c00000 */
[----:B------:R-:W-:-:S07]  /*0340*/  IMAD.MOV.U32 R6, RZ, RZ, R0 ;  /* 0x000000ffff067224 */ /* 0x000fce00078e0000 */
.L_x_321:
[----:B------:R-:W-:Y:S05]  /*0350*/  BSYNC.RECONVERGENT B0 ;  /* 0x0000000000007941 */ /* 0x000fea0003800200 */
.L_x_320:
[----:B------:R-:W0:Y:S01]  /*0360*/  LDC.64 R10, c[0x0][0x398] ;  /* 0x0000e600ff0a7b82 */ /* 0x000e220000000a00 */
[C---:B------:R-:W-:Y:S01]  /*0370*/  IADD3 R9, PT, PT, R2.reuse, UR4, RZ ;  /* 0x0000000402097c10 */ /* 0x040fe2000fffe0ff */
[----:B------:R-:W-:-:S04]  /*0380*/  VIADD R3, R2, -UR4 ;  /* 0x8000000402037c36 */ /* 0x000fc80008000000 */
        /* <DEDUP_REMOVED lines=16> */
.L_x_323:
[----:B------:R-:W-:Y:S05]  /*0490*/  BSYNC.RECONVERGENT B0 ;  /* 0x0000000000007941 */ /* 0x000fea0003800200 */
.L_x_322:
[----:B------:R-:W0:Y:S01]  /*04a0*/  LDC.64 R8, c[0x0][0x380] ;  /* 0x0000e000ff087b82 */ /* 0x000e220000000a00 */
[----:B------:R-:W-:-:S04]  /*04b0*/  FADD R5, R6, R5 ;  /* 0x0000000506057221 */ /* 0x000fc80000000000 */
[----:B------:R-:W-:Y:S01]  /*04c0*/  FADD R5, R5, R0 ;  /* 0x0000000005057221 */ /* 0x000fe20000000000 */
[----:B0-----:R-:W-:-:S05]  /*04d0*/  IMAD.WIDE R2, R2, 0x4, R8 ;  /* 0x0000000402027825 */ /* 0x001fca00078e0208 */
[----:B------:R-:W-:Y:S01]  /*04e0*/  STG.E desc[UR6][R2.64], R5 ;  /* 0x0000000502007986 */ /* 0x000fe2000c101906 */
[----:B------:R-:W-:Y:S05]  /*04f0*/  EXIT ;  /* 0x000000000000794d */ /* 0x000fea0003800000 */
        .weak           $__internal_13_$__cuda_sm3x_div_rn_noftz_f32_slowpath
        .type           $__internal_13_$__cuda_sm3x_div_rn_noftz_f32_slowpath,@function
        .size           $__internal_13_$__cuda_sm3x_div_rn_noftz_f32_slowpath,(.L_x_418 - $__internal_13_$__cuda_sm3x_div_rn_noftz_f32_slowpath)
$__internal_13_$__cuda_sm3x_div_rn_noftz_f32_slowpath:
[----:B------:R-:W-:Y:S01]  /*0500*/  SHF.R.U32.HI R7, RZ, 0x17, R4 ;  /* 0x00000017ff077819 */ /* 0x000fe20000011604 */
[----:B------:R-:W-:Y:S01]  /*0510*/  BSSY.RECONVERGENT B1, `(.L_x_324) ;  /* 0x0000064000017945 */ /* 0x000fe20003800200 */
[----:B------:R-:W-:Y:S01]  /*0520*/  SHF.R.U32.HI R0, RZ, 0x17, R3 ;  /* 0x00000017ff007819 */ /* 0x000fe20000011603 */
[----:B------:R-:W-:Y:S01]  /*0530*/  IMAD.MOV.U32 R10, RZ, RZ, 0x3e4ccccd ;  /* 0x3e4ccccdff0a7424 */ /* 0x000fe200078e00ff */
        /* <DEDUP_REMOVED lines=8> */
[----:B------:R-:W-:Y:S01]  /*05c0*/  IMAD.MOV.U32 R0, RZ, RZ, 0x3e4ccccd ;  /* 0x3e4ccccdff007424 */ /* 0x000fe200078e00ff */
[----:B------:R-:W-:-:S04]  /*05d0*/  FSETP.GTU.FTZ.AND P0, PT, |R3|, +INF , PT ;  /* 0x7f8000000300780b */ /* 0x000fc80003f1c200 */
        /* <DEDUP_REMOVED lines=20> */
[----:B------:R-:W-:-:S03]  /*0720*/  @!P1 FFMA R10, R0, 1.84467440737095516160e+19, RZ ;  /* 0x5f800000000a9823 */ /* 0x000fc600000000ff */
[----:B------:R-:W-:-:S07]  /*0730*/  @!P1 VIADD R9, R9, 0x40 ;  /* 0x0000004009099836 */ /* 0x000fce0000000000 */
.L_x_325:
[----:B------:R-:W-:Y:S01]  /*0740*/  LEA R11, R7, 0xc0800000, 0x17 ;  /* 0xc0800000070b7811 */ /* 0x000fe200078eb8ff */
[----:B------:R-:W-:Y:S04]  /*0750*/  BSSY.RECONVERGENT B2, `(.L_x_330) ;  /* 0x0000036000027945 */ /* 0x000fe80003800200 */
[----:B------:R-:W-:Y:S01]  /*0760*/  IMAD.IADD R11, R10, 0x1, -R11 ;  /* 0x000000010a0b7824 */ /* 0x000fe200078e0a0b */
[----:B------:R-:W-:-:S03]  /*0770*/  IADD3 R10, PT, PT, R14, -0x7f, RZ ;  /* 0xffffff810e0a7810 */ /* 0x000fc60007ffe0ff */
[----:B------:R-:W0:Y:S01]  /*0780*/  MUFU.RCP R12, R11 ;  /* 0x0000000b000c7308 */ /* 0x000e220000001000 */
[----:B------:R-:W-:Y:S01]  /*0790*/  FADD.FTZ R13, -R11, -RZ ;  /* 0x800000ff0b0d7221 */ /* 0x000fe20000010100 */
[C---:B------:R-:W-:Y:S01]  /*07a0*/  IMAD R0, R10.reuse, -0x800000, R3 ;  /* 0xff8000000a007824 */ /* 0x040fe200078e0203 */
        /* <DEDUP_REMOVED lines=23> */
[CCC-:B------:R-:W-:Y:S01]  /*0920*/  FFMA.RM R10, R14.reuse, R12.reuse, R15.reuse ;  /* 0x0000000c0e0a7223 */ /* 0x1c0fe2000000400f */
[C---:B------:R-:W-:Y:S02]  /*0930*/  ISETP.NE.AND P2, PT, R9.reuse, RZ, PT ;  /* 0x000000ff0900720c */ /* 0x040fe40003f45270 */
[----:B------:R-:W-:Y:S02]  /*0940*/  ISETP.NE.AND P1, PT, R9, RZ, PT ;  /* 0x000000ff0900720c */ /* 0x000fe40003f25270 */
[----:B------:R-:W-:Y:S01]  /*0950*/  LOP3.LUT R7, R3, 0x7fffff, RZ, 0xc0, !PT ;  /* 0x007fffff03077812 */ /* 0x000fe200078ec0ff */
[----:B------:R-:W-:Y:S01]  /*0960*/  FFMA.RP R3, R14, R12, R15 ;  /* 0x0000000c0e037223 */ /* 0x000fe2000000800f */
[----:B------:R-:W-:Y:S01]  /*0970*/  IADD3 R12, PT, PT, R9, 0x20, RZ ;  /* 0x00000020090c7810 */ /* 0x000fe20007ffe0ff */
        /* <DEDUP_REMOVED lines=15> */
.L_x_332:
[----:B------:R-:W-:-:S04]  /*0a70*/  LOP3.LUT R0, R0, 0x80000000, RZ, 0xc0, !PT ;  /* 0x8000000000007812 */ /* 0x000fc800078ec0ff */
[----:B------:R-:W-:Y:S01]  /*0a80*/  LOP3.LUT R0, R0, 0x7f800000, RZ, 0xfc, !PT ;  /* 0x7f80000000007812 */ /* 0x000fe200078efcff */
[----:B------:R-:W-:Y:S06]  /*0a90*/  BRA `(.L_x_333) ;  /* 0x0000000000047947 */ /* 0x000fec0003800000 */
.L_x_331:
[----:B------:R-:W-:-:S07]  /*0aa0*/  IMAD R0, R10, 0x800000, R0 ;  /* 0x008000000a007824 */ /* 0x000fce00078e0200 */
.L_x_333:
[----:B------:R-:W-:Y:S05]  /*0ab0*/  BSYNC.RECONVERGENT B2 ;  /* 0x0000000000027941 */ /* 0x000fea0003800200 */
.L_x_330:
[----:B------:R-:W-:Y:S05]  /*0ac0*/  BRA `(.L_x_334) ;  /* 0x0000000000207947 */ /* 0x000fea0003800000 */
.L_x_329:
[----:B------:R-:W-:-:S04]  /*0ad0*/  LOP3.LUT R0, R10, 0x80000000, R3, 0x48, !PT ;  /* 0x800000000a007812 */ /* 0x000fc800078e4803 */
[----:B------:R-:W-:Y:S01]  /*0ae0*/  LOP3.LUT R0, R0, 0x7f800000, RZ, 0xfc, !PT ;  /* 0x7f80000000007812 */ /* 0x000fe200078efcff */
[----:B------:R-:W-:Y:S06]  /*0af0*/  BRA `(.L_x_334) ;  /* 0x0000000000147947 */ /* 0x000fec0003800000 */
.L_x_328:
[----:B------:R-:W-:Y:S01]  /*0b00*/  LOP3.LUT R0, R10, 0x80000000, R3, 0x48, !PT ;  /* 0x800000000a007812 */ /* 0x000fe200078e4803 */
[----:B------:R-:W-:Y:S06]  /*0b10*/  BRA `(.L_x_334) ;  /* 0x00000000000c7947 */ /* 0x000fec0003800000 */
.L_x_327:
[----:B------:R-:W0:Y:S01]  /*0b20*/  MUFU.RSQ R0, -QNAN ;  /* 0xffc0000000007908 */ /* 0x000e220000001400 */
[----:B------:R-:W-:Y:S05]  /*0b30*/  BRA `(.L_x_334) ;  /* 0x0000000000047947 */ /* 0x000fea0003800000 */
.L_x_326:
[----:B------:R-:W-:-:S07]  /*0b40*/  FADD.FTZ R0, R3, R0 ;  /* 0x0000000003007221 */ /* 0x000fce0000010000 */
.L_x_334:
[----:B------:R-:W-:Y:S05]  /*0b50*/  BSYNC.RECONVERGENT B1 ;  /* 0x0000000000017941 */ /* 0x000fea0003800200 */
.L_x_324:
[----:B------:R-:W-:-:S04]  /*0b60*/  HFMA2 R9, -RZ, RZ, 0, 0 ;  /* 0x00000000ff097431 */ /* 0x000fc800000001ff */
[----:B0-----:R-:W-:Y:S05]  /*0b70*/  RET.REL.NODEC R8 `(_Z17computeDivergencePfS_S_S_iii) ;  /* 0xfffffff408207950 */ /* 0x001fea0003c3ffff */
.L_x_335:
        /* <DEDUP_REMOVED lines=16> */
.L_x_418:


//--------------------- .text._Z16initializeFieldsPfS_S_S_S_iii --------------------------
	.section	.text._Z16initializeFieldsPfS_S_S_S_iii,"ax",@progbits
	.align	128
        .global         _Z16initializeFieldsPfS_S_S_S_iii
        .type           _Z16initializeFieldsPfS_S_S_S_iii,@function
        .size           _Z16initializeFieldsPfS_S_S_S_iii,(.L_x_420 - _Z16initializeFieldsPfS_S_S_S_iii)
        .other          _Z16initializeFieldsPfS_S_S_S_iii,@"STO_CUDA_ENTRY STV_DEFAULT"
_Z16initializeFieldsPfS_S_S_S_iii:
.text._Z16initializeFieldsPfS_S_S_S_iii:
[----:B------:R-:W-:Y:S01]  /*0000*/  LDC R1, c[0x0][0x37c] ;  /* 0x0000df00ff017b82 */ /* 0x000fe20000000800 */
[----:B------:R-:W0:Y:S07]  /*0010*/  S2R R3, SR_TID.X ;  /* 0x0000000000037919 */ /* 0x000e2e0000002100 */
[----:B------:R-:W1:Y:S01]  /*0020*/  LDC.64 R4, c[0x0][0x3a8] ;  /* 0x0000ea00ff047b82 */ /* 0x000e620000000a00 */
[----:B------:R-:W2:Y:S07]  /*0030*/  LDCU UR5, c[0x0][0x3b0] ;  /* 0x00007600ff0577ac */ /* 0x000eae0008000800 */
[----:B------:R-:W0:Y:S08]  /*0040*/  S2UR UR4, SR_CTAID.X ;  /* 0x00000000000479c3 */ /* 0x000e300000002500 */
[----:B------:R-:W0:Y:S01]  /*0050*/  LDC R2, c[0x0][0x360] ;  /* 0x0000d800ff027b82 */ /* 0x000e220000000800 */
[----:B-1----:R-:W-:-:S02]  /*0060*/  IMAD R5, R5, R4, RZ ;  /* 0x0000000405057224 */ /* 0x002fc400078e02ff */
[----:B0-----:R-:W-:Y:S02]  /*0070*/  IMAD R2, R2, UR4, R3 ;  /* 0x0000000402027c24 */ /* 0x001fe4000f8e0203 */
[----:B--2---:R-:W-:-:S05]  /*0080*/  IMAD R3, R5, UR5, RZ ;  /* 0x0000000505037c24 */ /* 0x004fca000f8e02ff */
[----:B------:R-:W-:-:S13]  /*0090*/  ISETP.GE.AND P0, PT, R2, R3, PT ;  /* 0x000000030200720c */ /* 0x000fda0003f06270 */
[----:B------:R-:W-:Y:S05]  /*00a0*/  @P0 EXIT ;  /* 0x000000000000094d */ /* 0x000fea0003800000 */
[----:B------:R-:W0:Y:S01]  /*00b0*/  LDC.64 R8, c[0x0][0x398] ;  /* 0x0000e600ff087b82 */ /* 0x000e220000000a00 */
[----:B------:R-:W1:Y:S07]  /*00c0*/  LDCU.64 UR6, c[0x0][0x358] ;  /* 0x00006b00ff0677ac */ /* 0x000e6e0008000a00 */
[----:B------:R-:W2:Y:S08]  /*00d0*/  LDC.64 R6, c[0x0][0x390] ;  /* 0x0000e400ff067b82 */ /* 0x000eb00000000a00 */
[----:B------:R-:W3:Y:S01]  /*00e0*/  LDC.64 R10, c[0x0][0x3a0] ;  /* 0x0000e800ff0a7b82 */ /* 0x000ee20000000a00 */
[----:B0-----:R-:W-:-:S05]  /*00f0*/  IMAD.WIDE R8, R2, 0x4, R8 ;  /* 0x0000000402087825 */ /* 0x001fca00078e0208 */
[----:B-1----:R0:W4:Y:S01]  /*0100*/  LDG.E R0, desc[UR6][R8.64] ;  /* 0x0000000608007981 */ /* 0x002122000c1e1900 */
[----:B--2---:R-:W-:-:S06]  /*0110*/  IMAD.WIDE R6, R2, 0x4, R6 ;  /* 0x0000000402067825 */ /* 0x004fcc00078e0206 */
[----:B------:R1:W2:Y:S01]  /*0120*/  LDG.E R6, desc[UR6][R6.64] ;  /* 0x0000000606067981 */ /* 0x0002a2000c1e1900 */
[----:B---3--:R-:W-:-:S05]  /*0130*/  IMAD.WIDE R10, R2, 0x4, R10 ;  /* 0x00000004020a7825 */ /* 0x008fca00078e020a */
[----:B------:R3:W5:Y:S01]  /*0140*/  LDG.E R3, desc[UR6][R10.64] ;  /* 0x000000060a037981 */ /* 0x000762000c1e1900 */
[----:B------:R-:W-:-:S04]  /*0150*/  IABS R15, R5 ;  /* 0x00000005000f7213 */ /* 0x000fc80000000000 */
[----:B------:R-:W0:Y:S08]  /*0160*/  I2F.RP R14, R15 ;  /* 0x0000000f000e7306 */ /* 0x000e300000209400 */
[----:B0-----:R-:W0:Y:S02]  /*0170*/  MUFU.RCP R14, R14 ;  /* 0x0000000e000e7308 */ /* 0x001e240000001000 */
[----:B0-----:R-:W-:-:S06]  /*0180*/  IADD3 R12, PT, PT, R14, 0xffffffe, RZ ;  /* 0x0ffffffe0e0c7810 */ /* 0x001fcc0007ffe0ff */
[----:B------:R0:W1:Y:S02]  /*0190*/  F2I.FTZ.U32.TRUNC.NTZ R13, R12 ;  /* 0x0000000c000d7305 */ /* 0x000064000021f000 */
[----:B0-----:R-:W-:Y:S01]  /*01a0*/  HFMA2 R12, -RZ, RZ, 0, 0 ;  /* 0x00000000ff0c7431 */ /* 0x001fe200000001ff */
[----:B-1----:R-:W-:-:S05]  /*01b0*/  IADD3 R8, PT, PT, RZ, -R13, RZ ;  /* 0x8000000dff087210 */ /* 0x002fca0007ffe0ff */
[----:B------:R-:W-:Y:S01]  /*01c0*/  IMAD R7, R8, R15, RZ ;  /* 0x0000000f08077224 */ /* 0x000fe200078e02ff */
[----:B------:R-:W-:Y:S02]  /*01d0*/  IABS R8, R2 ;  /* 0x0000000200087213 */ /* 0x000fe40000000000 */
[----:B------:R-:W-:Y:S01]  /*01e0*/  IABS R9, R5 ;  /* 0x0000000500097213 */ /* 0x000fe20000000000 */
[----:B------:R-:W-:Y:S01]  /*01f0*/  IMAD.HI.U32 R13, R13, R7, R12 ;  /* 0x000000070d0d7227 */ /* 0x000fe200078e000c */
[----:B------:R-:W-:Y:S02]  /*0200*/  IABS R7, R4 ;  /* 0x0000000400077213 */ /* 0x000fe40000000000 */
[----:B------:R-:W-:Y:S02]  /*0210*/  IADD3 R9, PT, PT, RZ, -R9, RZ ;  /* 0x80000009ff097210 */ /* 0x000fe40007ffe0ff */
[----:B---3--:R-:W0:Y:S01]  /*0220*/  I2F.RP R10, R7 ;  /* 0x00000007000a7306 */ /* 0x008e220000209400 */
[----:B------:R-:W-:-:S04]  /*0230*/  IMAD.HI.U32 R13, R13, R8, RZ ;  /* 0x000000080d0d7227 */ /* 0x000fc800078e00ff */
[----:B------:R-:W-:-:S05]  /*0240*/  IMAD R8, R13, R9, R8 ;  /* 0x000000090d087224 */ /* 0x000fca00078e0208 */
[----:B------:R-:W-:Y:S01]  /*0250*/  ISETP.GT.U32.AND P2, PT, R15, R8, PT ;  /* 0x000000080f00720c */ /* 0x000fe20003f44070 */
[----:B0-----:R-:W0:-:S12]  /*0260*/  MUFU.RCP R10, R10 ;  /* 0x0000000a000a7308 */ /* 0x001e180000001000 */
[----:B------:R-:W-:-:S04]  /*0270*/  @!P2 IADD3 R8, PT, PT, R8, -R15, RZ ;  /* 0x8000000f0808a210 */ /* 0x000fc80007ffe0ff */
[----:B------:R-:W-:Y:S02]  /*0280*/  ISETP.GE.U32.AND P0, PT, R8, R15, PT ;  /* 0x0000000f0800720c */ /* 0x000fe40003f06070 */
[----:B------:R-:W-:Y:S02]  /*0290*/  LOP3.LUT R8, R2, R5, RZ, 0x3c, !PT ;  /* 0x0000000502087212 */ /* 0x000fe400078e3cff */
[----:B------:R-:W-:Y:S02]  /*02a0*/  @!P2 IADD3 R13, PT, PT, R13, 0x1, RZ ;  /* 0x000000010d0da810 */ /* 0x000fe40007ffe0ff */
[----:B------:R-:W-:Y:S02]  /*02b0*/  ISETP.GE.AND P1, PT, R8, RZ, PT ;  /* 0x000000ff0800720c */ /* 0x000fe40003f26270 */
[----:B0-----:R-:W-:Y:S02]  /*02c0*/  IADD3 R8, PT, PT, R10, 0xffffffe, RZ ;  /* 0x0ffffffe0a087810 */ /* 0x001fe40007ffe0ff */
[----:B------:R-:W-:-:S02]  /*02d0*/  ISETP.NE.AND P2, PT, R5, RZ, PT ;  /* 0x000000ff0500720c */ /* 0x000fc40003f45270 */
[----:B------:R-:W0:Y:S01]  /*02e0*/  F2I.FTZ.U32.TRUNC.NTZ R9, R8 ;  /* 0x0000000800097305 */ /* 0x000e22000021f000 */
[----:B------:R-:W-:-:S06]  /*02f0*/  @P0 IADD3 R13, PT, PT, R13, 0x1, RZ ;  /* 0x000000010d0d0810 */ /* 0x000fcc0007ffe0ff */
[----:B------:R-:W-:-:S04]  /*0300*/  @!P1 IADD3 R13, PT, PT, -R13, RZ, RZ ;  /* 0x000000ff0d0d9210 */ /* 0x000fc80007ffe1ff */
[----:B------:R-:W-:Y:S02]  /*0310*/  @!P2 LOP3.LUT R13, RZ, R5, RZ, 0x33, !PT ;  /* 0x00000005ff0da212 */ /* 0x000fe400078e33ff */
[----:B0-----:R-:W-:-:S03]  /*0320*/  IADD3 R10, PT, PT, RZ, -R9, RZ ;  /* 0x80000009ff0a7210 */ /* 0x001fc60007ffe0ff */
[----:B------:R-:W-:Y:S01]  /*0330*/  IMAD R15, R5, R13, RZ ;  /* 0x0000000d050f7224 */ /* 0x000fe200078e02ff */
[----:B------:R-:W-:Y:S01]  /*0340*/  MOV R8, RZ ;  /* 0x000000ff00087202 */ /* 0x000fe20000000f00 */
[----:B------:R-:W-:-:S03]  /*0350*/  IMAD R11, R10, R7, RZ ;  /* 0x000000070a0b7224 */ /* 0x000fc600078e02ff */
[----:B------:R-:W-:Y:S01]  /*0360*/  IADD3 R5, PT, PT, R2, -R15, RZ ;  /* 0x8000000f02057210 */ /* 0x000fe20007ffe0ff */
[----:B------:R-:W-:-:S03]  /*0370*/  IMAD.HI.U32 R8, R9, R11, R8 ;  /* 0x0000000b09087227 */ /* 0x000fc600078e0008 */
[----:B------:R-:W-:-:S05]  /*0380*/  IABS R10, R5 ;  /* 0x00000005000a7213 */ /* 0x000fca0000000000 */
[----:B------:R-:W-:-:S05]  /*0390*/  IMAD.HI.U32 R8, R8, R10, RZ ;  /* 0x0000000a08087227 */ /* 0x000fca00078e00ff */
[----:B------:R-:W-:-:S05]  /*03a0*/  IADD3 R9, PT, PT, -R8, RZ, RZ ;  /* 0x000000ff08097210 */ /* 0x000fca0007ffe1ff */
[----:B------:R-:W-:-:S05]  /*03b0*/  IMAD R10, R7, R9, R10 ;  /* 0x00000009070a7224 */ /* 0x000fca00078e020a */
[----:B------:R-:W-:Y:S02]  /*03c0*/  ISETP.GT.U32.AND P2, PT, R7, R10, PT ;  /* 0x0000000a0700720c */ /* 0x000fe40003f44070 */
[----:B------:R-:W-:-:S11]  /*03d0*/  LOP3.LUT R5, R5, R4, RZ, 0x3c, !PT ;  /* 0x0000000405057212 */ /* 0x000fd600078e3cff */
[----:B------:R-:W-:-:S04]  /*03e0*/  @!P2 IADD3 R10, PT, PT, R10, -R7, RZ ;  /* 0x800000070a0aa210 */ /* 0x000fc80007ffe0ff */
[----:B------:R-:W-:Y:S02]  /*03f0*/  ISETP.GE.U32.AND P0, PT, R10, R7, PT ;  /* 0x000000070a00720c */ /* 0x000fe40003f06070 */
[----:B------:R-:W-:Y:S02]  /*0400*/  ISETP.GE.AND P1, PT, R5, RZ, PT ;  /* 0x000000ff0500720c */ /* 0x000fe40003f26270 */
[----:B------:R-:W-:Y:S02]  /*0410*/  @!P2 IADD3 R8, PT, PT, R8, 0x1, RZ ;  /* 0x000000010808a810 */ /* 0x000fe40007ffe0ff */
[----:B------:R-:W-:-:S07]  /*0420*/  ISETP.NE.AND P2, PT, R4, RZ, PT ;  /* 0x000000ff0400720c */ /* 0x000fce0003f45270 */
[----:B------:R-:W-:-:S04]  /*0430*/  @P0 IADD3 R8, PT, PT, R8, 0x1, RZ ;  /* 0x0000000108080810 */ /* 0x000fc80007ffe0ff */
[----:B------:R-:W-:Y:S02]  /*0440*/  @!P1 IADD3 R8, PT, PT, -R8, RZ, RZ ;  /* 0x000000ff08089210 */ /* 0x000fe40007ffe1ff */
[----:B------:R-:W-:Y:S01]  /*0450*/  @!P2 LOP3.LUT R8, RZ, R4, RZ, 0x33, !PT ;  /* 0x00000004ff08a212 */ /* 0x000fe200078e33ff */
[----:B------:R-:W-:-:S04]  /*0460*/  HFMA2 R7, -RZ, RZ, 1.44921875, -19.203125 ;  /* 0x3dcccccdff077431 */ /* 0x000fc800000001ff */
[----:B------:R-:W-:-:S05]  /*0470*/  IMAD R5, R8, R4, R15 ;  /* 0x0000000408057224 */ /* 0x000fca00078e020f */
[----:B------:R-:W-:-:S04]  /*0480*/  IADD3 R5, PT, PT, R2, -R5, RZ ;  /* 0x8000000502057210 */ /* 0x000fc80007ffe0ff */
[----:B------:R-:W-:Y:S02]  /*0490*/  I2FP.F32.S32 R5, R5 ;  /* 0x0000000500057245 */ /* 0x000fe40000201400 */
[----:B------:R-:W-:-:S03]  /*04a0*/  I2FP.F32.S32 R8, R8 ;  /* 0x0000000800087245 */ /* 0x000fc60000201400 */
[----:B------:R-:W-:Y:S01]  /*04b0*/  FFMA R5, R5, R7, -6.4000000953674316406 ;  /* 0xc0cccccd05057423 */ /* 0x000fe20000000007 */
[----:B------:R-:W-:Y:S01]  /*04c0*/  I2FP.F32.S32 R4, R13 ;  /* 0x0000000d00047245 */ /* 0x000fe20000201400 */
[----:B------:R-:W-:Y:S02]  /*04d0*/  FFMA R8, R8, R7, -6.4000000953674316406 ;  /* 0xc0cccccd08087423 */ /* 0x000fe40000000007 */
[----:B------:R-:W-:Y:S02]  /*04e0*/  FMUL R5, R5, R5 ;  /* 0x0000000505057220 */ /* 0x000fe40000400000 */
[----:B------:R-:W-:Y:S02]  /*04f0*/  FFMA R7, R4, R7, -6.4000000953674316406 ;  /* 0xc0cccccd04077423 */ /* 0x000fe40000000007 */
[----:B------:R-:W-:Y:S02]  /*0500*/  FFMA R10, R8, R8, R5 ;  /* 0x00000008080a7223 */ /* 0x000fe40000000005 */
[----:B------:R-:W0:Y:S02]  /*0510*/  LDC.64 R4, c[0x0][0x380] ;  /* 0x0000e000ff047b82 */ /* 0x000e240000000a00 */
[----:B------:R-:W-:-:S06]  /*0520*/  FFMA R10, R7, R7, R10 ;  /* 0x00000007070a7223 */ /* 0x000fcc000000000a */
[----:B------:R-:W1:Y:S01]  /*0530*/  LDC.64 R8, c[0x0][0x388] ;  /* 0x0000e200ff087b82 */ /* 0x000e620000000a00 */
[----:B------:R-:W-:-:S13]  /*0540*/  FSETP.GTU.AND P0, PT, R10, 4, PT ;  /* 0x408000000a00780b */ /* 0x000fda0003f0c000 */
[----:B------:R-:W-:Y:S01]  /*0550*/  @!P0 MOV R11, 0x2edbe6ff ;  /* 0x2edbe6ff000b8802 */ /* 0x000fe20000000f00 */
[----:B0-----:R-:W-:-:S05]  /*0560*/  @!P0 IMAD.WIDE R4, R2, 0x4, R4 ;  /* 0x0000000402048825 */ /* 0x001fca00078e0204 */
[----:B------:R0:W-:Y:S01]  /*0570*/  @!P0 STG.E desc[UR6][R4.64], R11 ;  /* 0x0000000b04008986 */ /* 0x0001e2000c101906 */
[----:B----4-:R-:W-:-:S04]  /*0580*/  FMUL R7, R0, R0 ;  /* 0x0000000000077220 */ /* 0x010fc80000400000 */
[----:B--2---:R-:W-:Y:S01]  /*0590*/  FFMA R0, R6, R6, R7 ;  /* 0x0000000606007223 */ /* 0x004fe20000000007 */
[----:B-1----:R-:W-:-:S05]  /*05a0*/  @!P0 IMAD.WIDE R6, R2, 0x4, R8 ;  /* 0x0000000402068825 */ /* 0x002fca00078e0208 */
[----:B------:R0:W-:Y:S01]  /*05b0*/  @!P0 STG.E desc[UR6][R6.64], R11 ;  /* 0x0000000b06008986 */ /* 0x0001e2000c101906 */
[----:B-----5:R-:W-:Y:S01]  /*05c0*/  FFMA R0, R3, R3, R0 ;  /* 0x0000000303007223 */ /* 0x020fe20000000000 */
[----:B------:R-:W-:Y:S06]  /*05d0*/  @!P0 EXIT ;  /* 0x000000000000894d */ /* 0x000fec0003800000 */
[----:B0-----:R-:W-:Y:S01]  /*05e0*/  IADD3 R4, PT, PT, R0, -0xd000000, RZ ;  /* 0xf300000000047810 */ /* 0x001fe20007ffe0ff */
[----:B------:R0:W1:Y:S01]  /*05f0*/  MUFU.RSQ R3, R0 ;  /* 0x0000000000037308 */ /* 0x0000620000001400 */
[----:B------:R-:W-:Y:S02]  /*0600*/  BSSY.RECONVERGENT B0, `(.L_x_336) ;  /* 0x000000b000007945 */ /* 0x000fe40003800200 */
[----:B------:R-:W-:-:S13]  /*0610*/  ISETP.GT.U32.AND P0, PT, R4, 0x727fffff, PT ;  /* 0x727fffff0400780c */ /* 0x000fda0003f04070 */
[----:B0-----:R-:W-:Y:S05]  /*0620*/  @!P0 BRA `(.L_x_337) ;  /* 0x0000000000108947 */ /* 0x001fea0003800000 */
[----:B------:R-:W-:-:S07]  /*0630*/  MOV R8, 0x650 ;  /* 0x0000065000087802 */ /* 0x000fce0000000f00 */
[----:B-1----:R-:W-:Y:S05]  /*0640*/  CALL.REL.NOINC `($__internal_14_$__cuda_sm20_sqrt_rn_f32_slowpath) ;  /* 0x0000000c00547944 */ /* 0x002fea0003c00000 */
[----:B------:R-:W-:Y:S01]  /*0650*/  MOV R0, R3 ;  /* 0x0000000300007202 */ /* 0x000fe20000000f00 */
[----:B------:R-:W-:Y:S06]  /*0660*/  BRA `(.L_x_338) ;  /* 0x0000000000107947 */ /* 0x000fec0003800000 */
.L_x_337:
[----:B-1----:R-:W-:Y:S01]  /*0670*/  FMUL.FTZ R5, R0, R3 ;  /* 0x0000000300057220 */ /* 0x002fe20000410000 */
[----:B------:R-:W-:-:S03]  /*0680*/  FMUL.FTZ R3, R3, 0.5 ;  /* 0x3f00000003037820 */ /* 0x000fc60000410000 */
[----:B------:R-:W-:-:S04]  /*0690*/  FFMA R0, -R5, R5, R0 ;  /* 0x0000000505007223 */ /* 0x000fc80000000100 */
[----:B------:R-:W-:-:S07]  /*06a0*/  FFMA R0, R0, R3, R5 ;  /* 0x0000000300007223 */ /* 0x000fce0000000005 */
.L_x_338:
[----:B------:R-:W-:Y:S05]  /*06b0*/  BSYNC.RECONVERGENT B0 ;  /* 0x0000000000007941 */ /* 0x000fea0003800200 */
.L_x_336:
[----:B------:R-:W0:Y:S01]  /*06c0*/  LDC.64 R4, c[0x0][0x380] ;  /* 0x0000e000ff047b82 */ /* 0x000e220000000a00 */
[----:B------:R-:W-:Y:S01]  /*06d0*/  FMUL R0, R0, 0.050000000745058059692 ;  /* 0x3d4ccccd00007820 */ /* 0x000fe20000400000 */
[----:B------:R-:W-:Y:S01]  /*06e0*/  BSSY.RECONVERGENT B0, `(.L_x_339) ;  /* 0x0000046000007945 */ /* 0x000fe20003800200 */
[----:B------:R-:W-:-:S03]  /*06f0*/  HFMA2 R3, -RZ, RZ, 1.875, 0 ;  /* 0x3f800000ff037431 */ /* 0x000fc600000001ff */
[----:B------:R-:W-:Y:S01]  /*0700*/  FSETP.NEU.AND P0, PT, R0, 1, PT ;  /* 0x3f8000000000780b */ /* 0x000fe20003f0d000 */
[----:B0-----:R-:W-:-:S12]  /*0710*/  IMAD.WIDE R4, R2, 0x4, R4 ;  /* 0x0000000402047825 */ /* 0x001fd800078e0204 */
[----:B------:R-:W-:Y:S05]  /*0720*/  @!P0 BRA `(.L_x_340) ;  /* 0x0000000400048947 */ /* 0x000fea0003800000 */
[----:B------:R-:W-:-:S13]  /*0730*/  FSETP.NAN.AND P0, PT, |R0|, |R0|, PT ;  /* 0x400000000000720b */ /* 0x000fda0003f08200 */
[----:B------:R-:W-:Y:S01]  /*0740*/  @P0 FADD R3, R0, 2 ;  /* 0x4000000000030421 */ /* 0x000fe20000000000 */
[----:B------:R-:W-:Y:S06]  /*0750*/  @P0 BRA `(.L_x_340) ;  /* 0x0000000000f80947 */ /* 0x000fec0003800000 */
[C---:B------:R-:W-:Y:S01]  /*0760*/  FMUL R3, |R0|.reuse, 16777216 ;  /* 0x4b80000000037820 */ /* 0x040fe20000400200 */
[----:B------:R-:W-:Y:S02]  /*0770*/  FSETP.GEU.AND P0, PT, |R0|, 1.175494350822287508e-38, PT ;  /* 0x008000000000780b */ /* 0x000fe40003f0e200 */
[----:B------:R-:W-:Y:S02]  /*0780*/  MOV R11, 0x3a2c32e4 ;  /* 0x3a2c32e4000b7802 */ /* 0x000fe40000000f00 */
[----:B------:R-:W-:-:S04]  /*0790*/  FSEL R3, R3, |R0|, !P0 ;  /* 0x4000000003037208 */ /* 0x000fc80004000000 */
[----:B------:R-:W-:-:S04]  /*07a0*/  IADD3 R6, PT, PT, R3, -0x3f3504f3, RZ ;  /* 0xc0cafb0d03067810 */ /* 0x000fc80007ffe0ff */
[----:B------:R-:W-:-:S04]  /*07b0*/  LOP3.LUT R6, R6, 0xff800000, RZ, 0xc0, !PT ;  /* 0xff80000006067812 */ /* 0x000fc800078ec0ff */
[-C--:B------:R-:W-:Y:S02]  /*07c0*/  IADD3 R3, PT, PT, R3, -R6.reuse, RZ ;  /* 0x8000000603037210 */ /* 0x080fe40007ffe0ff */
[----:B------:R-:W-:-:S03]  /*07d0*/  I2FP.F32.S32 R6, R6 ;  /* 0x0000000600067245 */ /* 0x000fc60000201400 */
[C---:B------:R-:W-:Y:S01]  /*07e0*/  FADD R8, R3.reuse, 1 ;  /* 0x3f80000003087421 */ /* 0x040fe20000000000 */
[----:B------:R-:W-:Y:S01]  /*07f0*/  FADD R7, R3, -1 ;  /* 0xbf80000003077421 */ /* 0x000fe20000000000 */
[----:B------:R-:W-:Y:S02]  /*0800*/  FSEL R3, RZ, -24, P0 ;  /* 0xc1c00000ff037808 */ /* 0x000fe40000000000 */
[----:B------:R-:W-:Y:S01]  /*0810*/  FSETP.NEU.AND P0, PT, |R0|, +INF , PT ;  /* 0x7f8000000000780b */ /* 0x000fe20003f0d200 */
[----:B------:R-:W-:Y:S01]  /*0820*/  FADD R9, R7, R7 ;  /* 0x0000000707097221 */ /* 0x000fe20000000000 */
[----:B------:R-:W0:Y:S01]  /*0830*/  MUFU.RCP R8, R8 ;  /* 0x0000000800087308 */ /* 0x000e220000001000 */
[----:B------:R-:W-:Y:S01]  /*0840*/  FFMA R3, R6, 1.1920928955078125e-07, R3 ;  /* 0x3400000006037823 */ /* 0x000fe20000000003 */
[----:B------:R-:W-:-:S13]  /*0850*/  FSETP.NEU.AND P0, PT, R0, RZ, P0 ;  /* 0x000000ff0000720b */ /* 0x000fda000070d000 */
[----:B------:R-:W-:Y:S01]  /*0860*/  @!P0 FADD R0, R0, R0 ;  /* 0x0000000000008221 */ /* 0x000fe20000000000 */
[----:B0-----:R-:W-:-:S04]  /*0870*/  FMUL R10, R8, R9 ;  /* 0x00000009080a7220 */ /* 0x001fc80000400000 */
        /* <DEDUP_REMOVED lines=15> */
[----:B------:R-:W-:Y:S01]  /*0970*/  FFMA R6, R7, R6, R8 ;  /* 0x0000000607067223 */ /* 0x000fe20000000008 */
[----:B------:R-:W-:-:S03]  /*0980*/  HFMA2 R8, -RZ, RZ, 0.64013671875, -15.109375 ;  /* 0x391fcb8eff087431 */ /* 0x000fc600000001ff */
[----:B------:R-:W-:-:S04]  /*0990*/  FFMA R9, R10, R9, R6 ;  /* 0x000000090a097223 */ /* 0x000fc80000000006 */
[----:B------:R-:W-:-:S04]  /*09a0*/  FADD R3, R14, R9 ;  /* 0x000000090e037221 */ /* 0x000fc80000000000 */
[----:B------:R-:W-:Y:S01]  /*09b0*/  FMUL R6, R3, 2 ;  /* 0x4000000003067820 */ /* 0x000fe20000400000 */
[----:B------:R-:W-:-:S03]  /*09c0*/  FADD R14, -R14, R3 ;  /* 0x000000030e0e7221 */ /* 0x000fc60000000100 */
[----:B------:R-:W0:Y:S01]  /*09d0*/  FRND R7, R6 ;  /* 0x0000000600077307 */ /* 0x000e220000201000 */
[----:B------:R-:W-:Y:S01]  /*09e0*/  FADD R14, R9, -R14 ;  /* 0x8000000e090e7221 */ /* 0x000fe20000000000 */
[----:B------:R-:W-:Y:S01]  /*09f0*/  FFMA R3, R3, 2, -R6 ;  /* 0x4000000003037823 */ /* 0x000fe20000000806 */
[----:B------:R-:W-:-:S03]  /*0a00*/  FSETP.GT.AND P2, PT, |R6|, 152, PT ;  /* 0x431800000600780b */ /* 0x000fc60003f44200 */
[----:B------:R-:W-:Y:S01]  /*0a10*/  FFMA R14, R14, 2, R3 ;  /* 0x400000000e0e7823 */ /* 0x000fe20000000003 */
[----:B0-----:R-:W-:Y:S01]  /*0a20*/  FADD R3, R6, -R7 ;  /* 0x8000000706037221 */ /* 0x001fe20000000000 */
[----:B------:R-:W-:-:S03]  /*0a30*/  FSETP.GT.AND P1, PT, R7, RZ, PT ;  /* 0x000000ff0700720b */ /* 0x000fc60003f24000 */
[----:B------:R-:W-:Y:S01]  /*0a40*/  FADD R3, R3, R14 ;  /* 0x0000000e03037221 */ /* 0x000fe20000000000 */
[----:B------:R-:W-:Y:S02]  /*0a50*/  SEL R7, RZ, 0x83000000, P1 ;  /* 0x83000000ff077807 */ /* 0x000fe40000800000 */
[----:B------:R-:W-:Y:S01]  /*0a60*/  FSETP.GEU.AND P1, PT, R6, RZ, PT ;  /* 0x000000ff0600720b */ /* 0x000fe20003f2e000 */
[----:B------:R-:W-:Y:S01]  /*0a70*/  FFMA R8, R3, R8, 0.0013391353422775864601 ;  /* 0x3aaf85ed03087423 */ /* 0x000fe20000000008 */
[----:B------:R-:W-:-:S03]  /*0a80*/  IADD3 R9, PT, PT, R7, 0x7f000000, RZ ;  /* 0x7f00000007097810 */ /* 0x000fc60007ffe0ff */
[C---:B------:R-:W-:Y:S02]  /*0a90*/  FFMA R10, R3.reuse, R8, 0.0096188392490148544312 ;  /* 0x3c1d9856030a7423 */ /* 0x040fe40000000008 */
[----:B------:R-:W0:Y:S02]  /*0aa0*/  F2I.NTZ R8, R6 ;  /* 0x0000000600087305 */ /* 0x000e240000203100 */
[----:B------:R-:W-:-:S04]  /*0ab0*/  FFMA R10, R3, R10, 0.055503588169813156128 ;  /* 0x3d6357bb030a7423 */ /* 0x000fc8000000000a */
[----:B------:R-:W-:-:S04]  /*0ac0*/  FFMA R10, R3, R10, 0.24022644758224487305 ;  /* 0x3e75fdec030a7423 */ /* 0x000fc8000000000a */
[----:B------:R-:W-:-:S04]  /*0ad0*/  FFMA R10, R3, R10, 0.69314718246459960938 ;  /* 0x3f317218030a7423 */ /* 0x000fc8000000000a */
[----:B------:R-:W-:Y:S01]  /*0ae0*/  FFMA R10, R3, R10, 1 ;  /* 0x3f800000030a7423 */ /* 0x000fe2000000000a */
[----:B0-----:R-:W-:Y:S02]  /*0af0*/  LEA R8, R8, -R7, 0x17 ;  /* 0x8000000708087211 */ /* 0x001fe400078eb8ff */
[----:B------:R-:W-:Y:S01]  /*0b00*/  FSEL R3, RZ, +INF , !P1 ;  /* 0x7f800000ff037808 */ /* 0x000fe20004800000 */
[----:B------:R-:W-:-:S04]  /*0b10*/  FMUL R9, R9, R10 ;  /* 0x0000000a09097220 */ /* 0x000fc80000400000 */
[----:B------:R-:W-:Y:S01]  /*0b20*/  @!P2 FMUL R3, R8, R9 ;  /* 0x000000090803a220 */ /* 0x000fe20000400000 */
[----:B------:R-:W-:-:S07]  /*0b30*/  @!P0 LOP3.LUT R3, R0, 0x7fffffff, RZ, 0xc0, !PT ;  /* 0x7fffffff00038812 */ /* 0x000fce00078ec0ff */
.L_x_340:
[----:B------:R-:W-:Y:S05]  /*0b40*/  BSYNC.RECONVERGENT B0 ;  /* 0x0000000000007941 */ /* 0x000fea0003800200 */
.L_x_339:
[----:B------:R-:W-:Y:S01]  /*0b50*/  FMUL R3, R3, 1.5 ;  /* 0x3fc0000003037820 */ /* 0x000fe20000400000 */
[----:B------:R-:W-:Y:S01]  /*0b60*/  BSSY.RECONVERGENT B0, `(.L_x_341) ;  /* 0x0000049000007945 */ /* 0x000fe20003800200 */
[----:B------:R-:W-:-:S03]  /*0b70*/  MOV R0, 0x3f800000 ;  /* 0x3f80000000007802 */ /* 0x000fc60000000f00 */
[----:B------:R0:W-:Y:S01]  /*0b80*/  STG.E desc[UR6][R4.64], R3 ;  /* 0x0000000304007986 */ /* 0x0001e2000c101906 */
[----:B------:R-:W-:-:S13]  /*0b90*/  FSETP.NEU.AND P0, PT, R3, 1, PT ;  /* 0x3f8000000300780b */ /* 0x000fda0003f0d000 */
[----:B0-----:R-:W-:Y:S05]  /*0ba0*/  @!P0 BRA `(.L_x_342) ;  /* 0x0000000400108947 */ /* 0x001fea0003800000 */
        /* <DEDUP_REMOVED lines=9> */
[C---:B------:R-:W-:Y:S01]  /*0c40*/  FSETP.GEU.AND P0, PT, |R3|.reuse, 1.175494350822287508e-38, PT ;  /* 0x008000000300780b */ /* 0x040fe20003f0e200 */
[----:B------:R-:W-:Y:S01]  /*0c50*/  HFMA2 R12, -RZ, RZ, 0.771484375, 0.21533203125 ;  /* 0x3a2c32e4ff0c7431 */ /* 0x000fe200000001ff */
[----:B------:R-:W-:Y:S02]  /*0c60*/  FSETP.GEU.AND P2, PT, R3, RZ, PT ;  /* 0x000000ff0300720b */ /* 0x000fe40003f4e000 */
[----:B------:R-:W-:-:S04]  /*0c70*/  FSEL R0, R0, |R3|, !P0 ;  /* 0x4000000300007208 */ /* 0x000fc80004000000 */
[----:B------:R-:W-:-:S04]  /*0c80*/  IADD3 R6, PT, PT, R0, -0x3f3504f3, RZ ;  /* 0xc0cafb0d00067810 */ /* 0x000fc80007ffe0ff */
[----:B------:R-:W-:-:S05]  /*0c90*/  LOP3.LUT R7, R6, 0xff800000, RZ, 0xc0, !PT ;  /* 0xff80000006077812 */ /* 0x000fca00078ec0ff */
[----:B------:R-:W-:Y:S01]  /*0ca0*/  IMAD.IADD R0, R0, 0x1, -R7 ;  /* 0x0000000100007824 */ /* 0x000fe200078e0a07 */
[----:B------:R-:W-:-:S03]  /*0cb0*/  I2FP.F32.S32 R7, R7 ;  /* 0x0000000700077245 */ /* 0x000fc60000201400 */
[C---:B------:R-:W-:Y:S01]  /*0cc0*/  FADD R8, R0.reuse, 1 ;  /* 0x3f80000000087421 */ /* 0x040fe20000000000 */
[----:B------:R-:W-:Y:S01]  /*0cd0*/  FADD R6, R0, -1 ;  /* 0xbf80000000067421 */ /* 0x000fe20000000000 */
[----:B------:R-:W-:-:S03]  /*0ce0*/  FSEL R0, RZ, -24, P0 ;  /* 0xc1c00000ff007808 */ /* 0x000fc60000000000 */
[----:B------:R-:W-:Y:S01]  /*0cf0*/  FADD R9, R6, R6 ;  /* 0x0000000606097221 */ /* 0x000fe20000000000 */
[----:B------:R-:W0:Y:S01]  /*0d00*/  MUFU.RCP R8, R8 ;  /* 0x0000000800087308 */ /* 0x000e220000001000 */
[----:B------:R-:W-:Y:S02]  /*0d10*/  FFMA R0, R7, 1.1920928955078125e-07, R0 ;  /* 0x3400000007007823 */ /* 0x000fe40000000000 */
        /* <DEDUP_REMOVED lines=17> */
[----:B------:R-:W-:Y:S01]  /*0e30*/  FFMA R10, R9, R10, R11 ;  /* 0x0000000a090a7223 */ /* 0x000fe2000000000b */
[----:B------:R-:W-:-:S03]  /*0e40*/  MOV R9, 0x391fcb8e ;  /* 0x391fcb8e00097802 */ /* 0x000fc60000000f00 */
[----:B------:R-:W-:-:S04]  /*0e50*/  FADD R0, R13, R10 ;  /* 0x0000000a0d007221 */ /* 0x000fc80000000000 */
[----:B------:R-:W-:Y:S01]  /*0e60*/  FMUL R7, R0, 1.5 ;  /* 0x3fc0000000077820 */ /* 0x000fe20000400000 */
[----:B------:R-:W-:-:S03]  /*0e70*/  FADD R13, -R13, R0 ;  /* 0x000000000d0d7221 */ /* 0x000fc60000000100 */
[----:B------:R-:W0:Y:S01]  /*0e80*/  FRND R6, R7 ;  /* 0x0000000700067307 */ /* 0x000e220000201000 */
[----:B------:R-:W-:Y:S01]  /*0e90*/  FADD R13, R10, -R13 ;  /* 0x8000000d0a0d7221 */ /* 0x000fe20000000000 */
[----:B------:R-:W-:Y:S01]  /*0ea0*/  FFMA R0, R0, 1.5, -R7 ;  /* 0x3fc0000000007823 */ /* 0x000fe20000000807 */
[----:B------:R-:W-:-:S03]  /*0eb0*/  FSETP.GT.AND P0, PT, |R7|, 152, PT ;  /* 0x431800000700780b */ /* 0x000fc60003f04200 */
[----:B------:R-:W-:Y:S01]  /*0ec0*/  FFMA R13, R13, 1.5, R0 ;  /* 0x3fc000000d0d7823 */ /* 0x000fe20000000000 */
        /* <DEDUP_REMOVED lines=17> */
[----:B------:R-:W-:-:S07]  /*0fe0*/  @!P2 MOV R0, 0x7fffffff ;  /* 0x7fffffff0000a802 */ /* 0x000fce0000000f00 */
.L_x_342:
[----:B------:R-:W-:Y:S05]  /*0ff0*/  BSYNC.RECONVERGENT B0 ;  /* 0x0000000000007941 */ /* 0x000fea0003800200 */
.L_x_341:
[----:B------:R-:W-:Y:S01]  /*1000*/  HFMA2 R6, -RZ, RZ, 0.20263671875, 3.505859375 ;  /* 0x327c4303ff067431 */ /* 0x000fe200000001ff */
[----:B------:R-:W-:Y:S01]  /*1010*/  MOV R3, 0x3fb8aa3b ;  /* 0x3fb8aa3b00037802 */ /* 0x000fe20000000f00 */
[----:B------:R-:W-:Y:S01]  /*1020*/  HFMA2 R8, -RZ, RZ, 1.662109375, -0.2061767578125 ;  /* 0x3ea6b299ff087431 */ /* 0x000fe200000001ff */
[----:B------:R-:W-:Y:S03]  /*1030*/  BSSY.RECONVERGENT B1, `(.L_x_343) ;  /* 0x000002c000017945 */ /* 0x000fe60003800200 */
[----:B------:R-:W-:-:S04]  /*1040*/  FFMA R3, -R6, R3, 6.0358374298630224075e-08 ;  /* 0x33819e5e06037423 */ /* 0x000fc80000000103 */
        /* <DEDUP_REMOVED lines=9> */
[----:B------:R-:W-:Y:S02]  /*10e0*/  MOV R10, 0x391fcb8e ;  /* 0x391fcb8e000a7802 */ /* 0x000fe40000000f00 */
[----:B------:R-:W-:Y:S01]  /*10f0*/  FSETP.GEU.AND P1, PT, R7, RZ, PT ;  /* 0x000000ff0700720b */ /* 0x000fe20003f2e000 */
[----:B------:R-:W-:Y:S02]  /*1100*/  FFMA R6, R3, 0.75, R6 ;  /* 0x3f40000003067823 */ /* 0x000fe40000000006 */
[----:B------:R1:W2:Y:S01]  /*1110*/  F2I.NTZ R9, R7 ;  /* 0x0000000700097305 */ /* 0x0002a20000203100 */
[----:B0-----:R-:W-:Y:S01]  /*1120*/  FADD R3, R7, -R8 ;  /* 0x8000000807037221 */ /* 0x001fe20000000000 */
[----:B------:R-:W-:-:S03]  /*1130*/  FSETP.GT.AND P0, PT, R8, RZ, PT ;  /* 0x000000ff0800720b */ /* 0x000fc60003f04000 */
[----:B------:R-:W-:-:S04]  /*1140*/  FADD R3, R3, R6 ;  /* 0x0000000603037221 */ /* 0x000fc80000000000 */
[----:B------:R-:W-:-:S04]  /*1150*/  FFMA R6, R3, R10, 0.0013391353422775864601 ;  /* 0x3aaf85ed03067423 */ /* 0x000fc8000000000a */
[----:B------:R-:W-:-:S04]  /*1160*/  FFMA R6, R3, R6, 0.0096188392490148544312 ;  /* 0x3c1d985603067423 */ /* 0x000fc80000000006 */
[----:B------:R-:W-:-:S04]  /*1170*/  FFMA R6, R3, R6, 0.055503588169813156128 ;  /* 0x3d6357bb03067423 */ /* 0x000fc80000000006 */
[----:B------:R-:W-:Y:S01]  /*1180*/  FFMA R8, R3, R6, 0.24022644758224487305 ;  /* 0x3e75fdec03087423 */ /* 0x000fe20000000006 */
[----:B------:R-:W-:Y:S02]  /*1190*/  SEL R6, RZ, 0x83000000, P0 ;  /* 0x83000000ff067807 */ /* 0x000fe40000000000 */
[----:B------:R-:W-:Y:S01]  /*11a0*/  FSETP.GT.AND P0, PT, |R7|, 152, PT ;  /* 0x431800000700780b */ /* 0x000fe20003f04200 */
[----:B------:R-:W-:Y:S01]  /*11b0*/  FFMA R10, R3, R8, 0.69314718246459960938 ;  /* 0x3f317218030a7423 */ /* 0x000fe20000000008 */
[----:B------:R-:W-:Y:S01]  /*11c0*/  IADD3 R8, PT, PT, R6, 0x7f000000, RZ ;  /* 0x7f00000006087810 */ /* 0x000fe20007ffe0ff */
[----:B-1----:R-:W-:Y:S01]  /*11d0*/  HFMA2 R7, -RZ, RZ, 2.4453125, -0.000767230987548828125 ;  /* 0x40e49249ff077431 */ /* 0x002fe200000001ff */
[----:B--2---:R-:W-:Y:S01]  /*11e0*/  LEA R9, R9, -R6, 0x17 ;  /* 0x8000000609097211 */ /* 0x004fe200078eb8ff */
[----:B------:R-:W-:Y:S01]  /*11f0*/  FFMA R3, R3, R10, 1 ;  /* 0x3f80000003037423 */ /* 0x000fe2000000000a */
[----:B------:R-:W-:-:S03]  /*1200*/  MOV R6, 0x3e0f5c29 ;  /* 0x3e0f5c2900067802 */ /* 0x000fc60000000f00 */
[----:B------:R-:W-:Y:S01]  /*1210*/  FMUL R8, R8, R3 ;  /* 0x0000000308087220 */ /* 0x000fe20000400000 */
[----:B------:R-:W-:-:S03]  /*1220*/  FSEL R3, RZ, +INF , !P1 ;  /* 0x7f800000ff037808 */ /* 0x000fc60004800000 */
        /* <DEDUP_REMOVED lines=9> */
[----:B------:R-:W-:-:S07]  /*12c0*/  MOV R6, 0x12e0 ;  /* 0x000012e000067802 */ /* 0x000fce0000000f00 */
[----:B------:R-:W-:Y:S05]  /*12d0*/  CALL.REL.NOINC `($__internal_15_$__cuda_sm3x_div_rn_noftz_f32_slowpath) ;  /* 0x0000000000887944 */ /* 0x000fea0003c00000 */
[----:B------:R-:W-:-:S07]  /*12e0*/  MOV R3, R0 ;  /* 0x0000000000037202 */ /* 0x000fce0000000f00 */
.L_x_344:
[----:B------:R-:W-:Y:S05]  /*12f0*/  BSYNC.RECONVERGENT B1 ;  /* 0x0000000000017941 */ /* 0x000fea0003800200 */
.L_x_343:
[----:B------:R-:W0:Y:S02]  /*1300*/  LDC.64 R6, c[0x0][0x388] ;  /* 0x0000e200ff067b82 */ /* 0x000e240000000a00 */
[----:B0-----:R-:W-:-:S05]  /*1310*/  IMAD.WIDE R6, R2, 0x4, R6 ;  /* 0x0000000402067825 */ /* 0x001fca00078e0206 */
[----:B------:R-:W-:Y:S04]  /*1320*/  STG.E desc[UR6][R6.64], R3 ;  /* 0x0000000306007986 */ /* 0x000fe8000c101906 */
[----:B------:R-:W2:Y:S02]  /*1330*/  LDG.E R0, desc[UR6][R4.64] ;  /* 0x0000000604007981 */ /* 0x000ea4000c1e1900 */
[----:B--2---:R-:W-:-:S05]  /*1340*/  FMNMX R9, R0, 1.00000001335143196e-10, !PT ;  /* 0x2edbe6ff00097809 */ /* 0x004fca0007800000 */
[----:B------:R-:W-:Y:S04]  /*1350*/  STG.E desc[UR6][R4.64], R9 ;  /* 0x0000000904007986 */ /* 0x000fe8000c101906 */
[----:B------:R-:W2:Y:S02]  /*1360*/  LDG.E R0, desc[UR6][R6.64] ;  /* 0x0000000606007981 */ /* 0x000ea4000c1e1900 */
[----:B--2---:R-:W-:-:S05]  /*1370*/  FMNMX R11, R0, 1.00000001335143196e-10, !PT ;  /* 0x2edbe6ff000b7809 */ /* 0x004fca0007800000 */
[----:B------:R-:W-:Y:S01]  /*1380*/  STG.E desc[UR6][R6.64], R11 ;  /* 0x0000000b06007986 */ /* 0x000fe2000c101906 */
[----:B------:R-:W-:Y:S05]  /*1390*/  EXIT ;  /* 0x000000000000794d */ /* 0x000fea0003800000 */
        .weak           $__internal_14_$__cuda_sm20_sqrt_rn_f32_slowpath
        .type           $__internal_14_$__cuda_sm20_sqrt_rn_f32_slowpath,@function
        .size           $__internal_14_$__cuda_sm20_sqrt_rn_f32_slowpath,($__internal_15_$__cuda_sm3x_div_rn_noftz_f32_slowpath - $__internal_14_$__cuda_sm20_sqrt_rn_f32_slowpath)
$__internal_14_$__cuda_sm20_sqrt_rn_f32_slowpath:
        /* <DEDUP_REMOVED lines=19> */
.L_x_345:
[----:B------:R-:W-:Y:S01]  /*14d0*/  HFMA2 R5, -RZ, RZ, 0, 0 ;  /* 0x00000000ff057431 */ /* 0x000fe200000001ff */
[----:B------:R-:W-:-:S04]  /*14e0*/  MOV R4, R8 ;  /* 0x0000000800047202 */ /* 0x000fc80000000f00 */
[----:B------:R-:W-:Y:S05]  /*14f0*/  RET.REL.NODEC R4 `(_Z16initializeFieldsPfS_S_S_S_iii) ;  /* 0xffffffe804c07950 */ /* 0x000fea0003c3ffff */
        .weak           $__internal_15_$__cuda_sm3x_div_rn_noftz_f32_slowpath
        .type           $__internal_15_$__cuda_sm3x_div_rn_noftz_f32_slowpath,@function
        .size           $__internal_15_$__cuda_sm3x_div_rn_noftz_f32_slowpath,(.L_x_420 - $__internal_15_$__cuda_sm3x_div_rn_noftz_f32_slowpath)
$__internal_15_$__cuda_sm3x_div_rn_noftz_f32_slowpath:
[----:B------:R-:W-:Y:S01]  /*1500*/  SHF.R.U32.HI R3, RZ, 0x17, R0 ;  /* 0x00000017ff037819 */ /* 0x000fe20000011600 */
[----:B------:R-:W-:Y:S04]  /*1510*/  BSSY.RECONVERGENT B0, `(.L_x_346) ;  /* 0x000005c000007945 */ /* 0x000fe80003800200 */
[----:B------:R-:W-:Y:S01]  /*1520*/  BSSY.RELIABLE B2, `(.L_x_347) ;  /* 0x000001a000027945 */ /* 0x000fe20003800100 */
[----:B------:R-:W-:Y:S02]  /*1530*/  LOP3.LUT R10, R3, 0xff, RZ, 0xc0, !PT ;  /* 0x000000ff030a7812 */ /* 0x000fe400078ec0ff */
[----:B------:R-:W-:Y:S02]  /*1540*/  MOV R3, R0 ;  /* 0x0000000000037202 */ /* 0x000fe40000000f00 */
[----:B------:R-:W-:-:S04]  /*1550*/  IADD3 R9, PT, PT, R10, -0x1, RZ ;  /* 0xffffffff0a097810 */ /* 0x000fc80007ffe0ff */
[----:B------:R-:W-:-:S13]  /*1560*/  ISETP.GT.U32.OR P0, PT, R9, 0xfd, !PT ;  /* 0x000000fd0900780c */ /* 0x000fda0007f04470 */
[----:B------:R-:W-:Y:S01]  /*1570*/  @!P0 MOV R7, RZ ;  /* 0x000000ff00078202 */ /* 0x000fe20000000f00 */
[----:B------:R-:W-:Y:S06]  /*1580*/  @!P0 BRA `(.L_x_348) ;  /* 0x00000000004c8947 */ /* 0x000fec0003800000 */
[----:B------:R-:W-:-:S13]  /*1590*/  FSETP.GTU.FTZ.AND P0, PT, |R0|, +INF , PT ;  /* 0x7f8000000000780b */ /* 0x000fda0003f1c200 */
[----:B------:R-:W-:Y:S05]  /*15a0*/  @P0 BREAK.RELIABLE B2 ;  /* 0x0000000000020942 */ /* 0x000fea0003800100 */
[----:B------:R-:W-:Y:S05]  /*15b0*/  @P0 BRA `(.L_x_349) ;  /* 0x0000000400400947 */ /* 0x000fea0003800000 */
[----:B------:R-:W-:-:S05]  /*15c0*/  HFMA2 R8, -RZ, RZ, 1.5146484375, 266.25 ;  /* 0x3e0f5c29ff087431 */ /* 0x000fca00000001ff */
        /* <DEDUP_REMOVED lines=12> */
[----:B------:R-:W-:Y:S01]  /*1690*/  @P0 MOV R7, RZ ;  /* 0x000000ff00070202 */ /* 0x000fe20000000f00 */
[----:B------:R-:W-:Y:S01]  /*16a0*/  @!P0 FFMA R3, R0, 1.84467440737095516160e+19, RZ ;  /* 0x5f80000000038823 */ /* 0x000fe200000000ff */
[----:B------:R-:W-:-:S07]  /*16b0*/  @!P0 MOV R7, 0xffffffc0 ;  /* 0xffffffc000078802 */ /* 0x000fce0000000f00 */
.L_x_348:
[----:B------:R-:W-:Y:S05]  /*16c0*/  BSYNC.RELIABLE B2 ;  /* 0x0000000000027941 */ /* 0x000fea0003800100 */
.L_x_347:
[----:B------:R-:W-:Y:S01]  /*16d0*/  UMOV UR4, 0x3e0f5c29 ;  /* 0x3e0f5c2900047882 */ /* 0x000fe20000000000 */
[----:B------:R-:W-:Y:S01]  /*16e0*/  IADD3 R8, PT, PT, R10, -0x7f, RZ ;  /* 0xffffff810a087810 */ /* 0x000fe20007ffe0ff */
[----:B------:R-:W-:Y:S01]  /*16f0*/  UIADD3 UR4, UPT, UPT, UR4, 0x1800000, URZ ;  /* 0x0180000004047890 */ /* 0x000fe2000fffe0ff */
[----:B------:R-:W-:Y:S02]  /*1700*/  BSSY.RECONVERGENT B2, `(.L_x_353) ;  /* 0x0000033000027945 */ /* 0x000fe40003800200 */
[----:B------:R-:W-:Y:S01]  /*1710*/  IADD3 R7, PT, PT, R7, 0x3, R8 ;  /* 0x0000000307077810 */ /* 0x000fe20007ffe008 */
[----:B------:R-:W-:Y:S02]  /*1720*/  IMAD R0, R8, -0x800000, R3 ;  /* 0xff80000008007824 */ /* 0x000fe400078e0203 */
        /* <DEDUP_REMOVED lines=23> */
[-CC-:B------:R-:W-:Y:S01]  /*18a0*/  FFMA.RM R8, R9, R11.reuse, R10.reuse ;  /* 0x0000000b09087223 */ /* 0x180fe2000000400a */
[C---:B------:R-:W-:Y:S02]  /*18b0*/  ISETP.NE.AND P2, PT, R12.reuse, RZ, PT ;  /* 0x000000ff0c00720c */ /* 0x040fe40003f45270 */
[C---:B------:R-:W-:Y:S02]  /*18c0*/  ISETP.NE.AND P1, PT, R12.reuse, RZ, PT ;  /* 0x000000ff0c00720c */ /* 0x040fe40003f25270 */
[----:B------:R-:W-:Y:S01]  /*18d0*/  LOP3.LUT R7, R3, 0x7fffff, RZ, 0xc0, !PT ;  /* 0x007fffff03077812 */ /* 0x000fe200078ec0ff */
[----:B------:R-:W-:Y:S01]  /*18e0*/  FFMA.RP R3, R9, R11, R10 ;  /* 0x0000000b09037223 */ /* 0x000fe2000000800a */
[----:B------:R-:W-:Y:S02]  /*18f0*/  IADD3 R10, PT, PT, R12, 0x20, RZ ;  /* 0x000000200c0a7810 */ /* 0x000fe40007ffe0ff */
        /* <DEDUP_REMOVED lines=15> */
.L_x_355:
[----:B------:R-:W-:-:S04]  /*19f0*/  LOP3.LUT R0, R0, 0x80000000, RZ, 0xc0, !PT ;  /* 0x8000000000007812 */ /* 0x000fc800078ec0ff */
[----:B------:R-:W-:Y:S01]  /*1a00*/  LOP3.LUT R0, R0, 0x7f800000, RZ, 0xfc, !PT ;  /* 0x7f80000000007812 */ /* 0x000fe200078efcff */
[----:B------:R-:W-:Y:S06]  /*1a10*/  BRA `(.L_x_356) ;  /* 0x0000000000047947 */ /* 0x000fec0003800000 */
.L_x_354:
[----:B------:R-:W-:-:S07]  /*1a20*/  LEA R0, R7, R0, 0x17 ;  /* 0x0000000007007211 */ /* 0x000fce00078eb8ff */
.L_x_356:
[----:B------:R-:W-:Y:S05]  /*1a30*/  BSYNC.RECONVERGENT B2 ;  /* 0x0000000000027941 */ /* 0x000fea0003800200 */
.L_x_353:
[----:B------:R-:W-:Y:S05]  /*1a40*/  BRA `(.L_x_357) ;  /* 0x0000000000207947 */ /* 0x000fea0003800000 */
.L_x_352:
[----:B------:R-:W-:-:S04]  /*1a50*/  LOP3.LUT R0, R8, 0x80000000, R3, 0x48, !PT ;  /* 0x8000000008007812 */ /* 0x000fc800078e4803 */
[----:B------:R-:W-:Y:S01]  /*1a60*/  LOP3.LUT R0, R0, 0x7f800000, RZ, 0xfc, !PT ;  /* 0x7f80000000007812 */ /* 0x000fe200078efcff */
[----:B------:R-:W-:Y:S06]  /*1a70*/  BRA `(.L_x_357) ;  /* 0x0000000000147947 */ /* 0x000fec0003800000 */
.L_x_351:
[----:B------:R-:W-:Y:S01]  /*1a80*/  LOP3.LUT R0, R8, 0x80000000, R3, 0x48, !PT ;  /* 0x8000000008007812 */ /* 0x000fe200078e4803 */
[----:B------:R-:W-:Y:S06]  /*1a90*/  BRA `(.L_x_357) ;  /* 0x00000000000c7947 */ /* 0x000fec0003800000 */
.L_x_350:
[----:B------:R-:W0:Y:S01]  /*1aa0*/  MUFU.RSQ R0, -QNAN ;  /* 0xffc0000000007908 */ /* 0x000e220000001400 */
[----:B------:R-:W-:Y:S05]  /*1ab0*/  BRA `(.L_x_357) ;  /* 0x0000000000047947 */ /* 0x000fea0003800000 */
.L_x_349:
[----:B------:R-:W-:-:S07]  /*1ac0*/  FADD.FTZ R0, R0, 0.14000000059604644775 ;  /* 0x3e0f5c2900007421 */ /* 0x000fce0000010000 */
.L_x_357:
[----:B------:R-:W-:Y:S05]  /*1ad0*/  BSYNC.RECONVERGENT B0 ;  /* 0x0000000000007941 */ /* 0x000fea0003800200 */
.L_x_346:
[----:B------:R-:W-:-:S04]  /*1ae0*/  HFMA2 R7, -RZ, RZ, 0, 0 ;  /* 0x00000000ff077431 */ /* 0x000fc800000001ff */
[----:B0-----:R-:W-:Y:S05]  /*1af0*/  RET.REL.NODEC R6 `(_Z16initializeFieldsPfS_S_S_S_iii) ;  /* 0xffffffe406407950 */ /* 0x001fea0003c3ffff */
.L_x_358:
        /* <DEDUP_REMOVED lines=16> */
.L_x_420:


//--------------------- .text._Z18initializePressurePfi --------------------------
	.section	.text._Z18initializePressurePfi,"ax",@progbits
	.align	128
        .global         _Z18initializePressurePfi
        .type           _Z18initializePressurePfi,@function
        .size           _Z18initializePressurePfi,(.L_x_436 - _Z18initializePressurePfi)
        .other          _Z18initializePressurePfi,@"STO_CUDA_ENTRY STV_DEFAULT"
_Z18initializePressurePfi:
.text._Z18initializePressurePfi:
        /* <DEDUP_REMOVED lines=10> */
[----:B------:R-:W-:Y:S02]  /*00a0*/  HFMA2 R7, -RZ, RZ, 7.76953125, -1664 ;  /* 0x47c5e680ff077431 */ /* 0x000fe400000001ff */
[----:B0-----:R-:W-:-:S05]  /*00b0*/  IMAD.WIDE R2, R5, 0x4, R2 ;  /* 0x0000000405027825 */ /* 0x001fca00078e0202 */
[----:B-1----:R-:W-:Y:S01]  /*00c0*/  STG.E desc[UR4][R2.64], R7 ;  /* 0x0000000702007986 */ /* 0x002fe2000c101904 */
[----:B------:R-:W-:Y:S05]  /*00d0*/  EXIT ;  /* 0x000000000000794d */ /* 0x000fea0003800000 */
.L_x_359:
        /* <DEDUP_REMOVED lines=10> */
.L_x_436:


//--------------------- .text._Z14storeOldValuesPfS_S_S_S_S_S_S_S_S_i --------------------------
	.section	.text._Z14storeOldValuesPfS_S_S_S_S_S_S_S_S_i,"ax",@progbits
	.align	128
        .global         _Z14storeOldValuesPfS_S_S_S_S_S_S_S_S_i
        .type           _Z14storeOldValuesPfS_S_S_S_S_S_S_S_S_i,@function
        .size           _Z14storeOldValuesPfS_S_S_S_S_S_S_S_S_i,(.L_x_437 - _Z14storeOldValuesPfS_S_S_S_S_S_S_S_S_i)
        .other          _Z14storeOldValuesPfS_S_S_S_S_S_S_S_S_i,@"STO_CUDA_ENTRY STV_DEFAULT"
_Z14storeOldValuesPfS_S_S_S_S_S_S_S_S_i:
.text._Z14storeOldValuesPfS_S_S_S_S_S_S_S_S_i:
        /* <DEDUP_REMOVED lines=11> */
[----:B------:R-:W3:Y:S01]  /*00b0*/  LDC.64 R6, c[0x0][0x3b0] ;  /* 0x0000ec00ff067b82 */ /* 0x000ee20000000a00 */
[----:B0-----:R-:W-:-:S07]  /*00c0*/  IMAD.WIDE R2, R0, 0x4, R2 ;  /* 0x0000000400027825 */ /* 0x001fce00078e0202 */
[----:B------:R-:W0:Y:S01]  /*00d0*/  LDC.64 R8, c[0x0][0x388] ;  /* 0x0000e200ff087b82 */ /* 0x000e220000000a00 */
[----:B-1----:R1:W4:Y:S01]  /*00e0*/  LDG.E R15, desc[UR4][R2.64] ;  /* 0x00000004020f7981 */ /* 0x002322000c1e1900 */
[----:B--2---:R-:W-:-:S06]  /*00f0*/  IMAD.WIDE R4, R0, 0x4, R4 ;  /* 0x0000000400047825 */ /* 0x004fcc00078e0204 */
[----:B------:R-:W2:Y:S01]  /*0100*/  LDC.64 R10, c[0x0][0x3b8] ;  /* 0x0000ee00ff0a7b82 */ /* 0x000ea20000000a00 */
[----:B---3--:R-:W-:-:S07]  /*0110*/  IMAD.WIDE R6, R0, 0x4, R6 ;  /* 0x0000000400067825 */ /* 0x008fce00078e0206 */
[----:B-1----:R-:W1:Y:S08]  /*0120*/  LDC.64 R2, c[0x0][0x390] ;  /* 0x0000e400ff027b82 */ /* 0x002e700000000a00 */
[----:B------:R-:W3:Y:S01]  /*0130*/  LDC.64 R12, c[0x0][0x3c0] ;  /* 0x0000f000ff0c7b82 */ /* 0x000ee20000000a00 */
[----:B----4-:R3:W-:Y:S04]  /*0140*/  STG.E desc[UR4][R4.64], R15 ;  /* 0x0000000f04007986 */ /* 0x0107e8000c101904 */
[----:B------:R4:W5:Y:S01]  /*0150*/  LDG.E R17, desc[UR4][R6.64] ;  /* 0x0000000406117981 */ /* 0x000962000c1e1900 */
[----:B0-----:R-:W-:-:S04]  /*0160*/  IMAD.WIDE R8, R0, 0x4, R8 ;  /* 0x0000000400087825 */ /* 0x001fc800078e0208 */
[----:B--2---:R-:W-:-:S04]  /*0170*/  IMAD.WIDE R10, R0, 0x4, R10 ;  /* 0x00000004000a7825 */ /* 0x004fc800078e020a */
[C---:B-1----:R-:W-:Y:S01]  /*0180*/  IMAD.WIDE R2, R0.reuse, 0x4, R2 ;  /* 0x0000000400027825 */ /* 0x042fe200078e0202 */
[----:B----4-:R-:W0:Y:S01]  /*0190*/  LDC.64 R6, c[0x0][0x398] ;  /* 0x0000e600ff067b82 */ /* 0x010e220000000a00 */
[----:B-----5:R1:W-:Y:S04]  /*01a0*/  STG.E desc[UR4][R8.64], R17 ;  /* 0x0000001108007986 */ /* 0x0203e8000c101904 */
[----:B------:R2:W4:Y:S01]  /*01b0*/  LDG.E R19, desc[UR4][R10.64] ;  /* 0x000000040a137981 */ /* 0x000522000c1e1900 */
[C---:B---3--:R-:W-:Y:S02]  /*01c0*/  IMAD.WIDE R4, R0.reuse, 0x4, R12 ;  /* 0x0000000400047825 */ /* 0x048fe400078e020c */
[----:B------:R-:W1:Y:S02]  /*01d0*/  LDC.64 R12, c[0x0][0x3c8] ;  /* 0x0000f200ff0c7b82 */ /* 0x000e640000000a00 */
[----:B0-----:R-:W-:-:S06]  /*01e0*/  IMAD.WIDE R6, R0, 0x4, R6 ;  /* 0x0000000400067825 */ /* 0x001fcc00078e0206 */
[----:B--2---:R-:W0:Y:S01]  /*01f0*/  LDC.64 R10, c[0x0][0x3a0] ;  /* 0x0000e800ff0a7b82 */ /* 0x004e220000000a00 */
[----:B----4-:R-:W-:Y:S04]  /*0200*/  STG.E desc[UR4][R2.64], R19 ;  /* 0x0000001302007986 */ /* 0x010fe8000c101904 */
[----:B------:R-:W2:Y:S01]  /*0210*/  LDG.E R5, desc[UR4][R4.64] ;  /* 0x0000000404057981 */ /* 0x000ea2000c1e1900 */
[----:B-1----:R-:W-:-:S03]  /*0220*/  IMAD.WIDE R8, R0, 0x4, R12 ;  /* 0x0000000400087825 */ /* 0x002fc600078e020c */
[----:B--2---:R-:W-:Y:S04]  /*0230*/  STG.E desc[UR4][R6.64], R5 ;  /* 0x0000000506007986 */ /* 0x004fe8000c101904 */
[----:B------:R-:W2:Y:S01]  /*0240*/  LDG.E R9, desc[UR4][R8.64] ;  /* 0x0000000408097981 */ /* 0x000ea2000c1e1900 */
[----:B0-----:R-:W-:-:S05]  /*0250*/  IMAD.WIDE R10, R0, 0x4, R10 ;  /* 0x00000004000a7825 */ /* 0x001fca00078e020a */
[----:B--2---:R-:W-:Y:S01]  /*0260*/  STG.E desc[UR4][R10.64], R9 ;  /* 0x000000090a007986 */ /* 0x004fe2000c101904 */
[----:B------:R-:W-:Y:S05]  /*0270*/  EXIT ;  /* 0x000000000000794d */ /* 0x000fea0003800000 */
.L_x_360:
        /* <DEDUP_REMOVED lines=16> */
.L_x_437:


//--------------------- .text._Z18calculateResidualsPfS_S_S_S_S_S_S_S_S_S_i --------------------------
	.section	.text._Z18calculateResidualsPfS_S_S_S_S_S_S_S_S_S_i,"ax",@progbits
	.align	128
        .global         _Z18calculateResidualsPfS_S_S_S_S_S_S_S_S_S_i
        .type           _Z18calculateResidualsPfS_S_S_S_S_S_S_S_S_S_i,@function
        .size           _Z18calculateResidualsPfS_S_S_S_S_S_S_S_S_S_i,(.L_x_438 - _Z18calculateResidualsPfS_S_S_S_S_S_S_S_S_S_i)
        .other          _Z18calculateResidualsPfS_S_S_S_S_S_S_S_S_S_i,@"STO_CUDA_ENTRY STV_DEFAULT"
_Z18calculateResidualsPfS_S_S_S_S_S_S_S_S_S_i:
.text._Z18calculateResidualsPfS_S_S_S_S_S_S_S_S_S_i:
        /* <DEDUP_REMOVED lines=11> */
[----:B------:R-:W3:Y:S08]  /*00b0*/  LDC.64 R20, c[0x0][0x398] ;  /* 0x0000e600ff147b82 */ /* 0x000ef00000000a00 */
[----:B------:R-:W4:Y:S01]  /*00c0*/  LDC.64 R18, c[0x0][0x3a0] ;  /* 0x0000e800ff127b82 */ /* 0x000f220000000a00 */
[----:B0-----:R-:W-:-:S05]  /*00d0*/  IMAD.WIDE R24, R17, 0x4, R24 ;  /* 0x0000000411187825 */ /* 0x001fca00078e0218 */
[----:B-1----:R-:W4:Y:S02]  /*00e0*/  LDG.E R0, desc[UR6][R24.64] ;  /* 0x0000000618007981 */ /* 0x002f24000c1e1900 */
[----:B------:R-:W0:Y:S01]  /*00f0*/  LDC.64 R14, c[0x0][0x3a8] ;  /* 0x0000ea00ff0e7b82 */ /* 0x000e220000000a00 */
[----:B--2---:R-:W-:-:S06]  /*0100*/  IMAD.WIDE R22, R17, 0x4, R22 ;  /* 0x0000000411167825 */ /* 0x004fcc00078e0216 */
[----:B------:R-:W2:Y:S01]  /*0110*/  LDG.E R23, desc[UR6][R22.64] ;  /* 0x0000000616177981 */ /* 0x000ea2000c1e1900 */
[----:B------:R-:W1:Y:S01]  /*0120*/  LDC.64 R12, c[0x0][0x3b0] ;  /* 0x0000ec00ff0c7b82 */ /* 0x000e620000000a00 */
[----:B---3--:R-:W-:-:S06]  /*0130*/  IMAD.WIDE R20, R17, 0x4, R20 ;  /* 0x0000000411147825 */ /* 0x008fcc00078e0214 */
[----:B------:R-:W3:Y:S01]  /*0140*/  LDG.E R20, desc[UR6][R20.64] ;  /* 0x0000000614147981 */ /* 0x000ee2000c1e1900 */
[----:B------:R-:W1:Y:S01]  /*0150*/  LDC.64 R8, c[0x0][0x3b8] ;  /* 0x0000ee00ff087b82 */ /* 0x000e620000000a00 */
[----:B----4-:R-:W-:-:S06]  /*0160*/  IMAD.WIDE R18, R17, 0x4, R18 ;  /* 0x0000000411127825 */ /* 0x010fcc00078e0212 */
[----:B------:R-:W3:Y:S01]  /*0170*/  LDG.E R19, desc[UR6][R18.64] ;  /* 0x0000000612137981 */ /* 0x000ee2000c1e1900 */
[----:B------:R-:W4:Y:S01]  /*0180*/  LDC.64 R4, c[0x0][0x3c0] ;  /* 0x0000f000ff047b82 */ /* 0x000f220000000a00 */
[----:B0-----:R-:W-:-:S06]  /*0190*/  IMAD.WIDE R14, R17, 0x4, R14 ;  /* 0x00000004110e7825 */ /* 0x001fcc00078e020e */
[----:B------:R-:W3:Y:S01]  /*01a0*/  LDG.E R14, desc[UR6][R14.64] ;  /* 0x000000060e0e7981 */ /* 0x000ee2000c1e1900 */
[----:B------:R-:W0:Y:S08]  /*01b0*/  LDC.64 R10, c[0x0][0x3c8] ;  /* 0x0000f200ff0a7b82 */ /* 0x000e300000000a00 */
[----:B------:R-:W0:Y:S08]  /*01c0*/  LDC.64 R6, c[0x0][0x3d0] ;  /* 0x0000f400ff067b82 */ /* 0x000e300000000a00 */
[----:B------:R-:W0:Y:S01]  /*01d0*/  LDC.64 R2, c[0x0][0x380] ;  /* 0x0000e000ff027b82 */ /* 0x000e220000000a00 */
[----:B-1----:R-:W-:-:S04]  /*01e0*/  IMAD.WIDE R12, R17, 0x4, R12 ;  /* 0x00000004110c7825 */ /* 0x002fc800078e020c */
[C---:B------:R-:W-:Y:S02]  /*01f0*/  IMAD.WIDE R8, R17.reuse, 0x4, R8 ;  /* 0x0000000411087825 */ /* 0x040fe400078e0208 */
[----:B------:R-:W3:Y:S02]  /*0200*/  LDG.E R13, desc[UR6][R12.64] ;  /* 0x000000060c0d7981 */ /* 0x000ee4000c1e1900 */
[C---:B----4-:R-:W-:Y:S02]  /*0210*/  IMAD.WIDE R4, R17.reuse, 0x4, R4 ;  /* 0x0000000411047825 */ /* 0x050fe400078e0204 */
[----:B------:R-:W4:Y:S02]  /*0220*/  LDG.E R8, desc[UR6][R8.64] ;  /* 0x0000000608087981 */ /* 0x000f24000c1e1900 */
[C---:B0-----:R-:W-:Y:S02]  /*0230*/  IMAD.WIDE R10, R17.reuse, 0x4, R10 ;  /* 0x00000004110a7825 */ /* 0x041fe400078e020a */
[----:B------:R-:W4:Y:S02]  /*0240*/  LDG.E R5, desc[UR6][R4.64] ;  /* 0x0000000604057981 */ /* 0x000f24000c1e1900 */
[----:B------:R-:W-:-:S02]  /*0250*/  IMAD.WIDE R16, R17, 0x4, R6 ;  /* 0x0000000411107825 */ /* 0x000fc400078e0206 */
[----:B------:R-:W4:Y:S04]  /*0260*/  LDG.E R10, desc[UR6][R10.64] ;  /* 0x000000060a0a7981 */ /* 0x000f28000c1e1900 */
[----:B------:R-:W4:Y:S04]  /*0270*/  LDG.E R17, desc[UR6][R16.64] ;  /* 0x0000000610117981 */ /* 0x000f28000c1e1900 */
[----:B------:R0:W5:Y:S01]  /*0280*/  LDG.E R6, desc[UR6][R2.64] ;  /* 0x0000000602067981 */ /* 0x000162000c1e1900 */
[----:B------:R-:W-:Y:S01]  /*0290*/  BSSY B0, `(.L_x_361) ;  /* 0x000000d000007945 */ /* 0x000fe20003800000 */
[----:B--2---:R-:W-:Y:S01]  /*02a0*/  FADD R23, R0, -R23 ;  /* 0x8000001700177221 */ /* 0x004fe20000000000 */
[----:B---3--:R-:W-:Y:S01]  /*02b0*/  FADD R19, R20, -R19 ;  /* 0x8000001314137221 */ /* 0x008fe20000000000 */
[----:B------:R-:W-:Y:S01]  /*02c0*/  FADD R15, R14, -R13 ;  /* 0x8000000d0e0f7221 */ /* 0x000fe20000000000 */
[----:B----4-:R-:W-:Y:S01]  /*02d0*/  FADD R21, R8, -R5 ;  /* 0x8000000508157221 */ /* 0x010fe20000000000 */
[----:B0-----:R-:W-:-:S07]  /*02e0*/  FADD R25, R10, -R17 ;  /* 0x800000110a197221 */ /* 0x001fce0000000000 */
.L_x_362:
[----:B-----5:R-:W-:Y:S01]  /*02f0*/  FMNMX R7, |R23|, R6, !PT ;  /* 0x0000000617077209 */ /* 0x020fe20007800200 */
[----:B------:R-:W-:Y:S05]  /*0300*/  YIELD ;  /* 0x0000000000007946 */ /* 0x000fea0003800000 */
[----:B------:R-:W2:Y:S01]  /*0310*/  ATOMG.E.CAS.STRONG.GPU PT, R7, [R2], R6, R7 ;  /* 0x00000006020773a9 */ /* 0x000ea200001ee107 */
[C---:B------:R-:W-:Y:S02]  /*0320*/  FSETP.LT.AND P1, PT, R6.reuse, |R23|, PT ;  /* 0x400000170600720b */ /* 0x040fe40003f21000 */
[-C--:B--2---:R-:W-:Y:S02]  /*0330*/  FSETP.NEU.AND P0, PT, R6, R7.reuse, PT ;  /* 0x000000070600720b */ /* 0x084fe40003f0d000 */
[----:B------:R-:W-:-:S11]  /*0340*/  MOV R6, R7 ;  /* 0x0000000700067202 */ /* 0x000fd60000000f00 */
[----:B------:R-:W-:Y:S05]  /*0350*/  @P0 BRA P1, `(.L_x_362) ;  /* 0xfffffffc00e40947 */ /* 0x000fea000083ffff */
[----:B------:R-:W-:Y:S05]  /*0360*/  BSYNC B0 ;  /* 0x0000000000007941 */ /* 0x000fea0003800000 */
.L_x_361:
[----:B------:R0:W5:Y:S01]  /*0370*/  LDG.E R6, desc[UR6][R2.64+0x4] ;  /* 0x0000040602067981 */ /* 0x000162000c1e1900 */
[----:B------:R-:W1:Y:S01]  /*0380*/  LDCU.64 UR4, c[0x0][0x380] ;  /* 0x00007000ff0477ac */ /* 0x000e620008000a00 */
[----:B------:R-:W-:Y:S01]  /*0390*/  BSSY B0, `(.L_x_363) ;  /* 0x000000c000007945 */ /* 0x000fe20003800000 */
[----:B-1----:R-:W-:-:S04]  /*03a0*/  UIADD3 UR4, UP0, UPT, UR4, 0x4, URZ ;  /* 0x0000000404047890 */ /* 0x002fc8000ff1e0ff */
[----:B------:R-:W-:Y:S02]  /*03b0*/  UIADD3.X UR5, UPT, UPT, URZ, UR5, URZ, UP0, !UPT ;  /* 0x00000005ff057290 */ /* 0x000fe400087fe4ff */
[----:B------:R-:W-:-:S04]  /*03c0*/  MOV R4, UR4 ;  /* 0x0000000400047c02 */ /* 0x000fc80008000f00 */
[----:B0-----:R-:W-:-:S07]  /*03d0*/  IMAD.U32 R5, RZ, RZ, UR5 ;  /* 0x00000005ff057e24 */ /* 0x001fce000f8e00ff */
.L_x_364:
        /* <DEDUP_REMOVED lines=8> */
.L_x_363:
[----:B------:R0:W5:Y:S01]  /*0460*/  LDG.E R6, desc[UR6][R2.64+0x8] ;  /* 0x0000080602067981 */ /* 0x000162000c1e1900 */
[----:B------:R-:W-:Y:S01]  /*0470*/  BSSY B0, `(.L_x_365) ;  /* 0x0000008000007945 */ /* 0x000fe20003800000 */
.L_x_366:
[----:B-----5:R-:W-:Y:S01]  /*0480*/  FMNMX R7, |R15|, R6, !PT ;  /* 0x000000060f077209 */ /* 0x020fe20007800200 */
[----:B------:R-:W-:Y:S05]  /*0490*/  YIELD ;  /* 0x0000000000007946 */ /* 0x000fea0003800000 */
[----:B------:R-:W2:Y:S01]  /*04a0*/  ATOMG.E.CAS.STRONG.GPU PT, R7, [R4+0x4], R6, R7 ;  /* 0x00000406040773a9 */ /* 0x000ea200001ee107 */
[C---:B------:R-:W-:Y:S02]  /*04b0*/  FSETP.LT.AND P1, PT, R6.reuse, |R15|, PT ;  /* 0x4000000f0600720b */ /* 0x040fe40003f21000 */
[----:B--2---:R-:W-:Y:S01]  /*04c0*/  FSETP.NEU.AND P0, PT, R6, R7, PT ;  /* 0x000000070600720b */ /* 0x004fe20003f0d000 */
[----:B------:R-:W-:-:S12]  /*04d0*/  IMAD.MOV.U32 R6, RZ, RZ, R7 ;  /* 0x000000ffff067224 */ /* 0x000fd800078e0007 */
[----:B------:R-:W-:Y:S05]  /*04e0*/  @P0 BRA P1, `(.L_x_366) ;  /* 0xfffffffc00e40947 */ /* 0x000fea000083ffff */
[----:B------:R-:W-:Y:S05]  /*04f0*/  BSYNC B0 ;  /* 0x0000000000007941 */ /* 0x000fea0003800000 */
.L_x_365:
[----:B------:R1:W5:Y:S01]  /*0500*/  LDG.E R6, desc[UR6][R2.64+0xc] ;  /* 0x00000c0602067981 */ /* 0x000362000c1e1900 */
[----:B------:R-:W-:Y:S01]  /*0510*/  BSSY B0, `(.L_x_367) ;  /* 0x0000008000007945 */ /* 0x000fe20003800000 */
.L_x_368:
[----:B-----5:R-:W-:Y:S01]  /*0520*/  FMNMX R7, |R21|, R6, !PT ;  /* 0x0000000615077209 */ /* 0x020fe20007800200 */
[----:B------:R-:W-:Y:S05]  /*0530*/  YIELD ;  /* 0x0000000000007946 */ /* 0x000fea0003800000 */
[----:B------:R-:W2:Y:S01]  /*0540*/  ATOMG.E.CAS.STRONG.GPU PT, R7, [R4+0x8], R6, R7 ;  /* 0x00000806040773a9 */ /* 0x000ea200001ee107 */
[C---:B------:R-:W-:Y:S02]  /*0550*/  FSETP.LT.AND P1, PT, R6.reuse, |R21|, PT ;  /* 0x400000150600720b */ /* 0x040fe40003f21000 */
[-C--:B--2---:R-:W-:Y:S02]  /*0560*/  FSETP.NEU.AND P0, PT, R6, R7.reuse, PT ;  /* 0x000000070600720b */ /* 0x084fe40003f0d000 */
[----:B------:R-:W-:-:S11]  /*0570*/  MOV R6, R7 ;  /* 0x0000000700067202 */ /* 0x000fd60000000f00 */
[----:B------:R-:W-:Y:S05]  /*0580*/  @P0 BRA P1, `(.L_x_368) ;  /* 0xfffffffc00e40947 */ /* 0x000fea000083ffff */
[----:B------:R-:W-:Y:S05]  /*0590*/  BSYNC B0 ;  /* 0x0000000000007941 */ /* 0x000fea0003800000 */
.L_x_367:
[----:B01----:R0:W5:Y:S02]  /*05a0*/  LDG.E R2, desc[UR6][R2.64+0x10] ;  /* 0x0000100602027981 */ /* 0x003164000c1e1900 */
.L_x_369:
[----:B0----5:R-:W-:Y:S01]  /*05b0*/  FMNMX R3, |R25|, R2, !PT ;  /* 0x0000000219037209 */ /* 0x021fe20007800200 */
[----:B------:R-:W-:Y:S05]  /*05c0*/  YIELD ;  /* 0x0000000000007946 */ /* 0x000fea0003800000 */
[----:B------:R-:W2:Y:S01]  /*05d0*/  ATOMG.E.CAS.STRONG.GPU PT, R3, [R4+0xc], R2, R3 ;  /* 0x00000c02040373a9 */ /* 0x000ea200001ee103 */
[C---:B------:R-:W-:Y:S02]  /*05e0*/  FSETP.LT.AND P1, PT, R2.reuse, |R25|, PT ;  /* 0x400000190200720b */ /* 0x040fe40003f21000 */
[----:B--2---:R-:W-:Y:S01]  /*05f0*/  FSETP.NEU.AND P0, PT, R2, R3, PT ;  /* 0x000000030200720b */ /* 0x004fe20003f0d000 */
[----:B------:R-:W-:-:S12]  /*0600*/  IMAD.MOV.U32 R2, RZ, RZ, R3 ;  /* 0x000000ffff027224 */ /* 0x000fd800078e0003 */
[----:B------:R-:W-:Y:S05]  /*0610*/  @P0 BRA P1, `(.L_x_369) ;  /* 0xfffffffc00e40947 */ /* 0x000fea000083ffff */
[----:B------:R-:W-:Y:S05]  /*0620*/  EXIT ;  /* 0x000000000000794d */ /* 0x000fea0003800000 */
.L_x_370:
        /* <DEDUP_REMOVED lines=13> */
.L_x_438:


//--------------------- .text._Z15calculateMaxCFLPfS_S_S_i --------------------------
	.section	.text._Z15calculateMaxCFLPfS_S_S_i,"ax",@progbits
	.align	128
        .global         _Z15calculateMaxCFLPfS_S_S_i
        .type           _Z15calculateMaxCFLPfS_S_S_i,@function
        .size           _Z15calculateMaxCFLPfS_S_S_i,(.L_x_422 - _Z15calculateMaxCFLPfS_S_S_i)
        .other          _Z15calculateMaxCFLPfS_S_S_i,@"STO_CUDA_ENTRY STV_DEFAULT"
_Z15calculateMaxCFLPfS_S_S_i:
.text._Z15calculateMaxCFLPfS_S_S_i:
        /* <DEDUP_REMOVED lines=12> */
[----:B0-----:R-:W-:-:S06]  /*00c0*/  IMAD.WIDE R4, R9, 0x4, R4 ;  /* 0x0000000409047825 */ /* 0x001fcc00078e0204 */
[----:B-1----:R-:W4:Y:S01]  /*00d0*/  LDG.E R4, desc[UR6][R4.64] ;  /* 0x0000000604047981 */ /* 0x002f22000c1e1900 */
[----:B--2---:R-:W-:-:S06]  /*00e0*/  IMAD.WIDE R2, R9, 0x4, R2 ;  /* 0x0000000409027825 */ /* 0x004fcc00078e0202 */
[----:B------:R-:W2:Y:S01]  /*00f0*/  LDG.E R2, desc[UR6][R2.64] ;  /* 0x0000000602027981 */ /* 0x000ea2000c1e1900 */
[----:B---3--:R-:W-:-:S06]  /*0100*/  IMAD.WIDE R6, R9, 0x4, R6 ;  /* 0x0000000409067825 */ /* 0x008fcc00078e0206 */
[----:B------:R-:W3:Y:S01]  /*0110*/  LDG.E R6, desc[UR6][R6.64] ;  /* 0x0000000606067981 */ /* 0x000ee2000c1e1900 */
[----:B------:R-:W-:Y:S01]  /*0120*/  BSSY.RECONVERGENT B0, `(.L_x_371) ;  /* 0x000000f000007945 */ /* 0x000fe20003800200 */
[----:B----4-:R-:W-:-:S04]  /*0130*/  FMUL R9, R4, R4 ;  /* 0x0000000404097220 */ /* 0x010fc80000400000 */
[----:B--2---:R-:W-:-:S04]  /*0140*/  FFMA R9, R2, R2, R9 ;  /* 0x0000000202097223 */ /* 0x004fc80000000009 */
[----:B---3--:R-:W-:-:S04]  /*0150*/  FFMA R0, R6, R6, R9 ;  /* 0x0000000606007223 */ /* 0x008fc80000000009 */
[----:B------:R-:W-:Y:S01]  /*0160*/  VIADD R8, R0, 0xf3000000 ;  /* 0xf300000000087836 */ /* 0x000fe20000000000 */
[----:B------:R0:W1:Y:S04]  /*0170*/  MUFU.RSQ R9, R0 ;  /* 0x0000000000097308 */ /* 0x0000680000001400 */
[----:B------:R-:W-:-:S13]  /*0180*/  ISETP.GT.U32.AND P0, PT, R8, 0x727fffff, PT ;  /* 0x727fffff0800780c */ /* 0x000fda0003f04070 */
[----:B01----:R-:W-:Y:S05]  /*0190*/  @!P0 BRA `(.L_x_372) ;  /* 0x00000000000c8947 */ /* 0x003fea0003800000 */
[----:B------:R-:W-:-:S07]  /*01a0*/  MOV R7, 0x1c0 ;  /* 0x000001c000077802 */ /* 0x000fce0000000f00 */
[----:B------:R-:W-:Y:S05]  /*01b0*/  CALL.REL.NOINC `($__internal_16_$__cuda_sm20_sqrt_rn_f32_slowpath) ;  /* 0x0000000000787944 */ /* 0x000fea0003c00000 */
[----:B------:R-:W-:Y:S05]  /*01c0*/  BRA `(.L_x_373) ;  /* 0x0000000000107947 */ /* 0x000fea0003800000 */
.L_x_372:
[----:B------:R-:W-:Y:S01]  /*01d0*/  FMUL.FTZ R3, R0, R9 ;  /* 0x0000000900037220 */ /* 0x000fe20000410000 */
[----:B------:R-:W-:-:S03]  /*01e0*/  FMUL.FTZ R9, R9, 0.5 ;  /* 0x3f00000009097820 */ /* 0x000fc60000410000 */
[----:B------:R-:W-:-:S04]  /*01f0*/  FFMA R0, -R3, R3, R0 ;  /* 0x0000000303007223 */ /* 0x000fc80000000100 */
[----:B------:R-:W-:-:S07]  /*0200*/  FFMA R0, R0, R9, R3 ;  /* 0x0000000900007223 */ /* 0x000fce0000000003 */
.L_x_373:
[----:B------:R-:W-:Y:S05]  /*0210*/  BSYNC.RECONVERGENT B0 ;  /* 0x0000000000007941 */ /* 0x000fea0003800200 */
.L_x_371:
[----:B------:R-:W-:Y:S02]  /*0220*/  HFMA2 R2, -RZ, RZ, 1.44921875, -19.203125 ;  /* 0x3dcccccdff027431 */ /* 0x000fe400000001ff */
[----:B------:R-:W-:Y:S01]  /*0230*/  FMUL R0, R0, 9.9999997473787516356e-05 ;  /* 0x38d1b71700007820 */ /* 0x000fe20000400000 */
[----:B------:R-:W-:Y:S01]  /*0240*/  IMAD.MOV.U32 R3, RZ, RZ, 0x41200000 ;  /* 0x41200000ff037424 */ /* 0x000fe200078e00ff */
[----:B------:R-:W-:Y:S02]  /*0250*/  BSSY.RECONVERGENT B1, `(.L_x_374) ;  /* 0x000000a000017945 */ /* 0x000fe40003800200 */
[----:B------:R-:W0:Y:S01]  /*0260*/  FCHK P0, R0, 0.10000000149011611938 ;  /* 0x3dcccccd00007902 */ /* 0x000e220000000000 */
[----:B------:R-:W-:-:S04]  /*0270*/  FFMA R2, R3, -R2, 1 ;  /* 0x3f80000003027423 */ /* 0x000fc80000000802 */
[----:B------:R-:W-:-:S04]  /*0280*/  FFMA R3, R2, R3, 10 ;  /* 0x4120000002037423 */ /* 0x000fc80000000003 */
[----:B------:R-:W-:-:S04]  /*0290*/  FFMA R2, R0, R3, RZ ;  /* 0x0000000300027223 */ /* 0x000fc800000000ff */
[----:B------:R-:W-:-:S04]  /*02a0*/  FFMA R4, R2, -0.10000000149011611938, R0 ;  /* 0xbdcccccd02047823 */ /* 0x000fc80000000000 */
[----:B------:R-:W-:Y:S01]  /*02b0*/  FFMA R5, R3, R4, R2 ;  /* 0x0000000403057223 */ /* 0x000fe20000000002 */
[----:B0-----:R-:W-:Y:S06]  /*02c0*/  @!P0 BRA `(.L_x_375) ;  /* 0x0000000000088947 */ /* 0x001fec0003800000 */
[----:B------:R-:W-:-:S07]  /*02d0*/  MOV R2, 0x2f0 ;  /* 0x000002f000027802 */ /* 0x000fce0000000f00 */
[----:B------:R-:W-:Y:S05]  /*02e0*/  CALL.REL.NOINC `($__internal_17_$__cuda_sm3x_div_rn_noftz_f32_slowpath) ;  /* 0x0000000000887944 */ /* 0x000fea0003c00000 */
.L_x_375:
[----:B------:R-:W-:Y:S05]  /*02f0*/  BSYNC.RECONVERGENT B1 ;  /* 0x0000000000017941 */ /* 0x000fea0003800200 */
.L_x_374:
[----:B------:R-:W0:Y:S02]  /*0300*/  LDC.64 R2, c[0x0][0x380] ;  /* 0x0000e000ff027b82 */ /* 0x000e240000000a00 */
[----:B0-----:R0:W5:Y:S02]  /*0310*/  LDG.E R6, desc[UR6][R2.64] ;  /* 0x0000000602067981 */ /* 0x001164000c1e1900 */
.L_x_376:
[CC--:B-----5:R-:W-:Y:S01]  /*0320*/  FMNMX R7, R6.reuse, R5.reuse, !PT ;  /* 0x0000000506077209 */ /* 0x0e0fe20007800000 */
[----:B------:R-:W-:Y:S05]  /*0330*/  YIELD ;  /* 0x0000000000007946 */ /* 0x000fea0003800000 */
[----:B------:R-:W2:Y:S01]  /*0340*/  ATOMG.E.CAS.STRONG.GPU PT, R7, [R2], R6, R7 ;  /* 0x00000006020773a9 */ /* 0x000ea200001ee107 */
[C---:B------:R-:W-:Y:S02]  /*0350*/  FSETP.LT.AND P1, PT, R6.reuse, R5, PT ;  /* 0x000000050600720b */ /* 0x040fe40003f21000 */
[----:B--2---:R-:W-:Y:S01]  /*0360*/  FSETP.NEU.AND P0, PT, R6, R7, PT ;  /* 0x000000070600720b */ /* 0x004fe20003f0d000 */
[----:B------:R-:W-:-:S12]  /*0370*/  IMAD.MOV.U32 R6, RZ, RZ, R7 ;  /* 0x000000ffff067224 */ /* 0x000fd800078e0007 */
[----:B------:R-:W-:Y:S05]  /*0380*/  @P0 BRA P1, `(.L_x_376) ;  /* 0xfffffffc00e40947 */ /* 0x000fea000083ffff */
[----:B------:R-:W-:Y:S05]  /*0390*/  EXIT ;  /* 0x000000000000794d */ /* 0x000fea0003800000 */
        .weak           $__internal_16_$__cuda_sm20_sqrt_rn_f32_slowpath
        .type           $__internal_16_$__cuda_sm20_sqrt_rn_f32_slowpath,@function
        .size           $__internal_16_$__cuda_sm20_sqrt_rn_f32_slowpath,($__internal_17_$__cuda_sm3x_div_rn_noftz_f32_slowpath - $__internal_16_$__cuda_sm20_sqrt_rn_f32_slowpath)
$__internal_16_$__cuda_sm20_sqrt_rn_f32_slowpath:
        /* <DEDUP_REMOVED lines=19> */
.L_x_377:
[----:B------:R-:W-:Y:S01]  /*04d0*/  IMAD.MOV.U32 R0, RZ, RZ, R2 ;  /* 0x000000ffff007224 */ /* 0x000fe200078e0002 */
[----:B------:R-:W-:Y:S01]  /*04e0*/  MOV R2, R7 ;  /* 0x0000000700027202 */ /* 0x000fe20000000f00 */
[----:B------:R-:W-:-:S04]  /*04f0*/  IMAD.MOV.U32 R3, RZ, RZ, 0x0 ;  /* 0x00000000ff037424 */ /* 0x000fc800078e00ff */
[----:B------:R-:W-:Y:S05]  /*0500*/  RET.REL.NODEC R2 `(_Z15calculateMaxCFLPfS_S_S_i) ;  /* 0xfffffff802bc7950 */ /* 0x000fea0003c3ffff */
        .weak           $__internal_17_$__cuda_sm3x_div_rn_noftz_f32_slowpath
        .type           $__internal_17_$__cuda_sm3x_div_rn_noftz_f32_slowpath,@function
        .size           $__internal_17_$__cuda_sm3x_div_rn_noftz_f32_slowpath,(.L_x_422 - $__internal_17_$__cuda_sm3x_div_rn_noftz_f32_slowpath)
$__internal_17_$__cuda_sm3x_div_rn_noftz_f32_slowpath:
[----:B------:R-:W-:Y:S01]  /*0510*/  SHF.R.U32.HI R3, RZ, 0x17, R0 ;  /* 0x00000017ff037819 */ /* 0x000fe20000011600 */
[----:B------:R-:W-:Y:S04]  /*0520*/  BSSY.RECONVERGENT B0, `(.L_x_378) ;  /* 0x000005c000007945 */ /* 0x000fe80003800200 */
[----:B------:R-:W-:Y:S01]  /*0530*/  BSSY.RELIABLE B2, `(.L_x_379) ;  /* 0x000001a000027945 */ /* 0x000fe20003800100 */
[----:B------:R-:W-:Y:S02]  /*0540*/  LOP3.LUT R5, R3, 0xff, RZ, 0xc0, !PT ;  /* 0x000000ff03057812 */ /* 0x000fe400078ec0ff */
[----:B------:R-:W-:-:S03]  /*0550*/  MOV R3, R0 ;  /* 0x0000000000037202 */ /* 0x000fc60000000f00 */
[----:B------:R-:W-:-:S05]  /*0560*/  VIADD R6, R5, 0xffffffff ;  /* 0xffffffff05067836 */ /* 0x000fca0000000000 */
[----:B------:R-:W-:-:S13]  /*0570*/  ISETP.GT.U32.OR P0, PT, R6, 0xfd, !PT ;  /* 0x000000fd0600780c */ /* 0x000fda0007f04470 */
[----:B------:R-:W-:Y:S01]  /*0580*/  @!P0 IMAD.MOV.U32 R4, RZ, RZ, RZ ;  /* 0x000000ffff048224 */ /* 0x000fe200078e00ff */
[----:B------:R-:W-:Y:S06]  /*0590*/  @!P0 BRA `(.L_x_380) ;  /* 0x00000000004c8947 */ /* 0x000fec0003800000 */
[----:B------:R-:W-:-:S13]  /*05a0*/  FSETP.GTU.FTZ.AND P0, PT, |R0|, +INF , PT ;  /* 0x7f8000000000780b */ /* 0x000fda0003f1c200 */
[----:B------:R-:W-:Y:S05]  /*05b0*/  @P0 BREAK.RELIABLE B2 ;  /* 0x0000000000020942 */ /* 0x000fea0003800100 */
[----:B------:R-:W-:Y:S05]  /*05c0*/  @P0 BRA `(.L_x_381) ;  /* 0x0000000400400947 */ /* 0x000fea0003800000 */
[----:B------:R-:W-:-:S05]  /*05d0*/  IMAD.MOV.U32 R4, RZ, RZ, 0x3dcccccd ;  /* 0x3dcccccdff047424 */ /* 0x000fca00078e00ff */
        /* <DEDUP_REMOVED lines=14> */
[----:B------:R-:W-:-:S07]  /*06c0*/  @!P0 IMAD.MOV.U32 R4, RZ, RZ, -0x40 ;  /* 0xffffffc0ff048424 */ /* 0x000fce00078e00ff */
.L_x_380:
[----:B------:R-:W-:Y:S05]  /*06d0*/  BSYNC.RELIABLE B2 ;  /* 0x0000000000027941 */ /* 0x000fea0003800100 */
.L_x_379:
[----:B------:R-:W-:Y:S01]  /*06e0*/  UMOV UR4, 0x3dcccccd ;  /* 0x3dcccccd00047882 */ /* 0x000fe20000000000 */
[----:B------:R-:W-:Y:S01]  /*06f0*/  VIADD R5, R5, 0xffffff81 ;  /* 0xffffff8105057836 */ /* 0x000fe20000000000 */
[----:B------:R-:W-:Y:S01]  /*0700*/  UIADD3 UR4, UPT, UPT, UR4, 0x2000000, URZ ;  /* 0x0200000004047890 */ /* 0x000fe2000fffe0ff */
[----:B------:R-:W-:Y:S02]  /*0710*/  BSSY.RECONVERGENT B2, `(.L_x_385) ;  /* 0x0000033000027945 */ /* 0x000fe40003800200 */
[----:B------:R-:W-:Y:S01]  /*0720*/  IMAD R0, R5, -0x800000, R3 ;  /* 0xff80000005007824 */ /* 0x000fe200078e0203 */
[----:B------:R-:W-:Y:S02]  /*0730*/  IADD3 R4, PT, PT, R4, 0x4, R5 ;  /* 0x0000000404047810 */ /* 0x000fe40007ffe005 */
        /* <DEDUP_REMOVED lines=23> */
[C---:B------:R-:W-:Y:S01]  /*08b0*/  VIADD R5, R8.reuse, 0x20 ;  /* 0x0000002008057836 */ /* 0x040fe20000000000 */
[C---:B------:R-:W-:Y:S02]  /*08c0*/  ISETP.NE.AND P2, PT, R8.reuse, RZ, PT ;  /* 0x000000ff0800720c */ /* 0x040fe40003f45270 */
[----:B------:R-:W-:Y:S02]  /*08d0*/  ISETP.NE.AND P1, PT, R8, RZ, PT ;  /* 0x000000ff0800720c */ /* 0x000fe40003f25270 */
[----:B------:R-:W-:Y:S01]  /*08e0*/  LOP3.LUT R4, R0, 0x7fffff, RZ, 0xc0, !PT ;  /* 0x007fffff00047812 */ /* 0x000fe200078ec0ff */
[CCC-:B------:R-:W-:Y:S01]  /*08f0*/  FFMA.RP R0, R9.reuse, R7.reuse, R6.reuse ;  /* 0x0000000709007223 */ /* 0x1c0fe20000008006 */
[----:B------:R-:W-:Y:S01]  /*0900*/  FFMA.RM R9, R9, R7, R6 ;  /* 0x0000000709097223 */ /* 0x000fe20000004006 */
[----:B------:R-:W-:Y:S02]  /*0910*/  IADD3 R7, PT, PT, -R8, RZ, RZ ;  /* 0x000000ff08077210 */ /* 0x000fe40007ffe1ff */
        /* <DEDUP_REMOVED lines=10> */
[----:B------:R-:W-:-:S05]  /*09c0*/  LOP3.LUT R0, R0, R7, RZ, 0xc0, !PT ;  /* 0x0000000700007212 */ /* 0x000fca00078ec0ff */
[----:B------:R-:W-:-:S05]  /*09d0*/  IMAD.IADD R0, R5, 0x1, R0 ;  /* 0x0000000105007824 */ /* 0x000fca00078e0200 */
[----:B------:R-:W-:Y:S01]  /*09e0*/  LOP3.LUT R3, R0, R3, RZ, 0xfc, !PT ;  /* 0x0000000300037212 */ /* 0x000fe200078efcff */
[----:B------:R-:W-:Y:S06]  /*09f0*/  BRA `(.L_x_388) ;  /* 0x0000000000107947 */ /* 0x000fec0003800000 */
.L_x_387:
[----:B------:R-:W-:-:S04]  /*0a00*/  LOP3.LUT R3, R3, 0x80000000, RZ, 0xc0, !PT ;  /* 0x8000000003037812 */ /* 0x000fc800078ec0ff */
[----:B------:R-:W-:Y:S01]  /*0a10*/  LOP3.LUT R3, R3, 0x7f800000, RZ, 0xfc, !PT ;  /* 0x7f80000003037812 */ /* 0x000fe200078efcff */
[----:B------:R-:W-:Y:S06]  /*0a20*/  BRA `(.L_x_388) ;  /* 0x0000000000047947 */ /* 0x000fec0003800000 */
.L_x_386:
[----:B------:R-:W-:-:S07]  /*0a30*/  LEA R3, R4, R3, 0x17 ;  /* 0x0000000304037211 */ /* 0x000fce00078eb8ff */
.L_x_388:
[----:B------:R-:W-:Y:S05]  /*0a40*/  BSYNC.RECONVERGENT B2 ;  /* 0x0000000000027941 */ /* 0x000fea0003800200 */
.L_x_385:
[----:B------:R-:W-:Y:S05]  /*0a50*/  BRA `(.L_x_389) ;  /* 0x0000000000207947 */ /* 0x000fea0003800000 */
.L_x_384:
[----:B------:R-:W-:-:S04]  /*0a60*/  LOP3.LUT R3, R4, 0x80000000, R3, 0x48, !PT ;  /* 0x8000000004037812 */ /* 0x000fc800078e4803 */
[----:B------:R-:W-:Y:S01]  /*0a70*/  LOP3.LUT R3, R3, 0x7f800000, RZ, 0xfc, !PT ;  /* 0x7f80000003037812 */ /* 0x000fe200078efcff */
[----:B------:R-:W-:Y:S06]  /*0a80*/  BRA `(.L_x_389) ;  /* 0x0000000000147947 */ /* 0x000fec0003800000 */
.L_x_383:
[----:B------:R-:W-:Y:S01]  /*0a90*/  LOP3.LUT R3, R4, 0x80000000, R3, 0x48, !PT ;  /* 0x8000000004037812 */ /* 0x000fe200078e4803 */
[----:B------:R-:W-:Y:S06]  /*0aa0*/  BRA `(.L_x_389) ;  /* 0x00000000000c7947 */ /* 0x000fec0003800000 */
.L_x_382:
[----:B------:R-:W0:Y:S01]  /*0ab0*/  MUFU.RSQ R3, -QNAN ;  /* 0xffc0000000037908 */ /* 0x000e220000001400 */
[----:B------:R-:W-:Y:S05]  /*0ac0*/  BRA `(.L_x_389) ;  /* 0x0000000000047947 */ /* 0x000fea0003800000 */
.L_x_381:
[----:B------:R-:W-:-:S07]  /*0ad0*/  FADD.FTZ R3, R0, 0.10000000149011611938 ;  /* 0x3dcccccd00037421 */ /* 0x000fce0000010000 */
.L_x_389:
[----:B------:R-:W-:Y:S05]  /*0ae0*/  BSYNC.RECONVERGENT B0 ;  /* 0x0000000000007941 */ /* 0x000fea0003800200 */
.L_x_378:
[----:B0-----:R-:W-:Y:S02]  /*0af0*/  IMAD.MOV.U32 R5, RZ, RZ, R3 ;  /* 0x000000ffff057224 */ /* 0x001fe400078e0003 */
[----:B------:R-:W-:-:S04]  /*0b00*/  HFMA2 R3, -RZ, RZ, 0, 0 ;  /* 0x00000000ff037431 */ /* 0x000fc800000001ff */
[----:B------:R-:W-:Y:S05]  /*0b10*/  RET.REL.NODEC R2 `(_Z15calculateMaxCFLPfS_S_S_i) ;  /* 0xfffffff402387950 */ /* 0x000fea0003c3ffff */
.L_x_390:
        /* <DEDUP_REMOVED lines=14> */
.L_x_422:


//--------------------- .text._Z27calculateTurbulentViscosityPfS_S_i --------------------------
	.section	.text._Z27calculateTurbulentViscosityPfS_S_i,"ax",@progbits
	.align	128
        .global         _Z27calculateTurbulentViscosityPfS_S_i
        .type           _Z27calculateTurbulentViscosityPfS_S_i,@function
        .size           _Z27calculateTurbulentViscosityPfS_S_i,(.L_x_423 - _Z27calculateTurbulentViscosityPfS_S_i)
        .other          _Z27calculateTurbulentViscosityPfS_S_i,@"STO_CUDA_ENTRY STV_DEFAULT"
_Z27calculateTurbulentViscosityPfS_S_i:
.text._Z27calculateTurbulentViscosityPfS_S_i:
        /* <DEDUP_REMOVED lines=10> */
[----:B------:R-:W2:Y:S01]  /*00a0*/  LDC.64 R4, c[0x0][0x388] ;  /* 0x0000e200ff047b82 */ /* 0x000ea20000000a00 */
[----:B0-----:R-:W-:-:S05]  /*00b0*/  IMAD.WIDE R6, R2, 0x4, R6 ;  /* 0x0000000402067825 */ /* 0x001fca00078e0206 */
[----:B-1----:R-:W3:Y:S01]  /*00c0*/  LDG.E R3, desc[UR4][R6.64] ;  /* 0x0000000406037981 */ /* 0x002ee2000c1e1900 */
[----:B--2---:R-:W-:-:S06]  /*00d0*/  IMAD.WIDE R4, R2, 0x4, R4 ;  /* 0x0000000402047825 */ /* 0x004fcc00078e0204 */
[----:B------:R-:W2:Y:S01]  /*00e0*/  LDG.E R4, desc[UR4][R4.64] ;  /* 0x0000000404047981 */ /* 0x000ea2000c1e1900 */
[----:B------:R-:W-:Y:S01]  /*00f0*/  BSSY.RECONVERGENT B0, `(.L_x_391) ;  /* 0x000000e000007945 */ /* 0x000fe20003800200 */
[----:B---3--:R-:W0:Y:S01]  /*0100*/  MUFU.RCP R8, R3 ;  /* 0x0000000300087308 */ /* 0x008e220000001000 */
[----:B--2---:R-:W-:-:S04]  /*0110*/  FMUL R0, R4, R4 ;  /* 0x0000000404007220 */ /* 0x004fc80000400000 */
[----:B------:R-:W-:-:S04]  /*0120*/  FMUL R0, R0, 0.090000003576278686523 ;  /* 0x3db851ec00007820 */ /* 0x000fc80000400000 */
[----:B------:R-:W1:Y:S01]  /*0130*/  FCHK P0, R0, R3 ;  /* 0x0000000300007302 */ /* 0x000e620000000000 */
[----:B0-----:R-:W-:-:S04]  /*0140*/  FFMA R9, -R3, R8, 1 ;  /* 0x3f80000003097423 */ /* 0x001fc80000000108 */
[----:B------:R-:W-:-:S04]  /*0150*/  FFMA R9, R8, R9, R8 ;  /* 0x0000000908097223 */ /* 0x000fc80000000008 */
[----:B------:R-:W-:-:S04]  /*0160*/  FFMA R8, R0, R9, RZ ;  /* 0x0000000900087223 */ /* 0x000fc800000000ff */
[----:B------:R-:W-:-:S04]  /*0170*/  FFMA R10, -R3, R8, R0 ;  /* 0x00000008030a7223 */ /* 0x000fc80000000100 */
[----:B------:R-:W-:Y:S01]  /*0180*/  FFMA R9, R9, R10, R8 ;  /* 0x0000000a09097223 */ /* 0x000fe20000000008 */
[----:B-1----:R-:W-:Y:S06]  /*0190*/  @!P0 BRA `(.L_x_392) ;  /* 0x00000000000c8947 */ /* 0x002fec0003800000 */
[----:B------:R-:W-:-:S07]  /*01a0*/  MOV R4, 0x1c0 ;  /* 0x000001c000047802 */ /* 0x000fce0000000f00 */
[----:B------:R-:W-:Y:S05]  /*01b0*/  CALL.REL.NOINC `($__internal_18_$__cuda_sm3x_div_rn_noftz_f32_slowpath) ;  /* 0x0000000000187944 */ /* 0x000fea0003c00000 */
[----:B------:R-:W-:-:S07]  /*01c0*/  IMAD.MOV.U32 R9, RZ, RZ, R0 ;  /* 0x000000ffff097224 */ /* 0x000fce00078e0000 */
.L_x_392:
[----:B------:R-:W-:Y:S05]  /*01d0*/  BSYNC.RECONVERGENT B0 ;  /* 0x0000000000007941 */ /* 0x000fea0003800200 */
.L_x_391:
[----:B------:R-:W0:Y:S02]  /*01e0*/  LDC.64 R4, c[0x0][0x380] ;  /* 0x0000e000ff047b82 */ /* 0x000e240000000a00 */
[----:B0-----:R-:W-:-:S05]  /*01f0*/  IMAD.WIDE R2, R2, 0x4, R4 ;  /* 0x0000000402027825 */ /* 0x001fca00078e0204 */
[----:B------:R-:W-:Y:S01]  /*0200*/  STG.E desc[UR4][R2.64], R9 ;  /* 0x0000000902007986 */ /* 0x000fe2000c101904 */
[----:B------:R-:W-:Y:S05]  /*0210*/  EXIT ;  /* 0x000000000000794d */ /* 0x000fea0003800000 */
        .weak           $__internal_18_$__cuda_sm3x_div_rn_noftz_f32_slowpath
        .type           $__internal_18_$__cuda_sm3x_div_rn_noftz_f32_slowpath,@function
        .size           $__internal_18_$__cuda_sm3x_div_rn_noftz_f32_slowpath,(.L_x_423 - $__internal_18_$__cuda_sm3x_div_rn_noftz_f32_slowpath)
$__internal_18_$__cuda_sm3x_div_rn_noftz_f32_slowpath:
[--C-:B------:R-:W-:Y:S01]  /*0220*/  SHF.R.U32.HI R6, RZ, 0x17, R3.reuse ;  /* 0x00000017ff067819 */ /* 0x100fe20000011603 */
[----:B------:R-:W-:Y:S01]  /*0230*/  BSSY.RECONVERGENT B1, `(.L_x_393) ;  /* 0x0000064000017945 */ /* 0x000fe20003800200 */
[--C-:B------:R-:W-:Y:S01]  /*0240*/  SHF.R.U32.HI R5, RZ, 0x17, R0.reuse ;  /* 0x00000017ff057819 */ /* 0x100fe20000011600 */
[----:B------:R-:W-:Y:S01]  /*0250*/  IMAD.MOV.U32 R7, RZ, RZ, R0 ;  /* 0x000000ffff077224 */ /* 0x000fe200078e0000 */
[----:B------:R-:W-:Y:S01]  /*0260*/  LOP3.LUT R6, R6, 0xff, RZ, 0xc0, !PT ;  /* 0x000000ff06067812 */ /* 0x000fe200078ec0ff */
[----:B------:R-:W-:Y:S01]  /*0270*/  IMAD.MOV.U32 R8, RZ, RZ, R3 ;  /* 0x000000ffff087224 */ /* 0x000fe200078e0003 */
[----:B------:R-:W-:-:S03]  /*0280*/  LOP3.LUT R5, R5, 0xff, RZ, 0xc0, !PT ;  /* 0x000000ff05057812 */ /* 0x000fc600078ec0ff */
[----:B------:R-:W-:Y:S02]  /*0290*/  VIADD R11, R6, 0xffffffff ;  /* 0xffffffff060b7836 */ /* 0x000fe40000000000 */
[----:B------:R-:W-:-:S03]  /*02a0*/  VIADD R10, R5, 0xffffffff ;  /* 0xffffffff050a7836 */ /* 0x000fc60000000000 */
        /* <DEDUP_REMOVED lines=22> */
[----:B------:R-:W-:Y:S02]  /*0410*/  @P0 IMAD.MOV.U32 R9, RZ, RZ, RZ ;  /* 0x000000ffff090224 */ /* 0x000fe400078e00ff */
[----:B------:R-:W-:Y:S01]  /*0420*/  @!P0 FFMA R7, R0, 1.84467440737095516160e+19, RZ ;  /* 0x5f80000000078823 */ /* 0x000fe200000000ff */
[----:B------:R-:W-:Y:S02]  /*0430*/  @!P0 IMAD.MOV.U32 R9, RZ, RZ, -0x40 ;  /* 0xffffffc0ff098424 */ /* 0x000fe400078e00ff */
[----:B------:R-:W-:Y:S02]  /*0440*/  @!P1 FFMA R8, R3, 1.84467440737095516160e+19, RZ ;  /* 0x5f80000003089823 */ /* 0x000fe400000000ff */
[----:B------:R-:W-:-:S07]  /*0450*/  @!P1 VIADD R9, R9, 0x40 ;  /* 0x0000004009099836 */ /* 0x000fce0000000000 */
.L_x_394:
[----:B------:R-:W-:Y:S01]  /*0460*/  LEA R3, R6, 0xc0800000, 0x17 ;  /* 0xc080000006037811 */ /* 0x000fe200078eb8ff */
[----:B------:R-:W-:Y:S01]  /*0470*/  VIADD R5, R5, 0xffffff81 ;  /* 0xffffff8105057836 */ /* 0x000fe20000000000 */
[----:B------:R-:W-:Y:S03]  /*0480*/  BSSY.RECONVERGENT B2, `(.L_x_399) ;  /* 0x0000035000027945 */ /* 0x000fe60003800200 */
[----:B------:R-:W-:Y:S01]  /*0490*/  IMAD.IADD R3, R8, 0x1, -R3 ;  /* 0x0000000108037824 */ /* 0x000fe200078e0a03 */
[C---:B------:R-:W-:Y:S01]  /*04a0*/  IADD3 R6, PT, PT, R5.reuse, 0x7f, -R6 ;  /* 0x0000007f05067810 */ /* 0x040fe20007ffe806 */
[----:B------:R-:W-:Y:S02]  /*04b0*/  IMAD R0, R5, -0x800000, R7 ;  /* 0xff80000005007824 */ /* 0x000fe400078e0207 */
[----:B------:R-:W0:Y:S01]  /*04c0*/  MUFU.RCP R8, R3 ;  /* 0x0000000300087308 */ /* 0x000e220000001000 */
[----:B------:R-:W-:Y:S01]  /*04d0*/  FADD.FTZ R11, -R3, -RZ ;  /* 0x800000ff030b7221 */ /* 0x000fe20000010100 */
[----:B------:R-:W-:-:S03]  /*04e0*/  IMAD.IADD R6, R6, 0x1, R9 ;  /* 0x0000000106067824 */ /* 0x000fc600078e0209 */
        /* <DEDUP_REMOVED lines=9> */
[----:B------:R-:W-:-:S04]  /*0580*/  IMAD.IADD R9, R3, 0x1, R6 ;  /* 0x0000000103097824 */ /* 0x000fc800078e0206 */
        /* <DEDUP_REMOVED lines=16> */
[----:B------:R-:W-:Y:S02]  /*0690*/  VIADD R8, R9, 0x20 ;  /* 0x0000002009087836 */ /* 0x000fe40000000000 */
[----:B------:R-:W-:Y:S01]  /*06a0*/  LOP3.LUT R5, R5, 0x800000, RZ, 0xfc, !PT ;  /* 0x0080000005057812 */ /* 0x000fe200078efcff */
[----:B------:R-:W-:Y:S01]  /*06b0*/  IMAD.MOV R7, RZ, RZ, -R9 ;  /* 0x000000ffff077224 */ /* 0x000fe200078e0a09 */
[----:B------:R-:W-:-:S02]  /*06c0*/  FSETP.NEU.FTZ.AND P0, PT, R3, R6, PT ;  /* 0x000000060300720b */ /* 0x000fc40003f1d000 */
[----:B------:R-:W-:Y:S02]  /*06d0*/  SHF.L.U32 R8, R5, R8, RZ ;  /* 0x0000000805087219 */ /* 0x000fe400000006ff */
[----:B------:R-:W-:Y:S02]  /*06e0*/  SEL R6, R7, RZ, P2 ;  /* 0x000000ff07067207 */ /* 0x000fe40001000000 */
[----:B------:R-:W-:Y:S02]  /*06f0*/  ISETP.NE.AND P1, PT, R8, RZ, P1 ;  /* 0x000000ff0800720c */ /* 0x000fe40000f25270 */
[----:B------:R-:W-:Y:S02]  /*0700*/  SHF.R.U32.HI R6, RZ, R6, R5 ;  /* 0x00000006ff067219 */ /* 0x000fe40000011605 */
[----:B------:R-:W-:Y:S02]  /*0710*/  PLOP3.LUT P0, PT, P0, P1, PT, 0xf8, 0x8f ;  /* 0x00000000008f781c */ /* 0x000fe40000703f70 */
[----:B------:R-:W-:-:S02]  /*0720*/  SHF.R.U32.HI R8, RZ, 0x1, R6 ;  /* 0x00000001ff087819 */ /* 0x000fc40000011606 */
[----:B------:R-:W-:-:S04]  /*0730*/  SEL R3, RZ, 0x1, !P0 ;  /* 0x00000001ff037807 */ /* 0x000fc80004000000 */
[----:B------:R-:W-:-:S04]  /*0740*/  LOP3.LUT R3, R3, 0x1, R8, 0xf8, !PT ;  /* 0x0000000103037812 */ /* 0x000fc800078ef808 */
[----:B------:R-:W-:-:S05]  /*0750*/  LOP3.LUT R3, R3, R6, RZ, 0xc0, !PT ;  /* 0x0000000603037212 */ /* 0x000fca00078ec0ff */
[----:B------:R-:W-:-:S05]  /*0760*/  IMAD.IADD R3, R8, 0x1, R3 ;  /* 0x0000000108037824 */ /* 0x000fca00078e0203 */
[----:B------:R-:W-:Y:S01]  /*0770*/  LOP3.LUT R0, R3, R0, RZ, 0xfc, !PT ;  /* 0x0000000003007212 */ /* 0x000fe200078efcff */
[----:B------:R-:W-:Y:S06]  /*0780*/  BRA `(.L_x_402) ;  /* 0x0000000000107947 */ /* 0x000fec0003800000 */
.L_x_401:
[----:B------:R-:W-:-:S04]  /*0790*/  LOP3.LUT R0, R0, 0x80000000, RZ, 0xc0, !PT ;  /* 0x8000000000007812 */ /* 0x000fc800078ec0ff */
[----:B------:R-:W-:Y:S01]  /*07a0*/  LOP3.LUT R0, R0, 0x7f800000, RZ, 0xfc, !PT ;  /* 0x7f80000000007812 */ /* 0x000fe200078efcff */
[----:B------:R-:W-:Y:S06]  /*07b0*/  BRA `(.L_x_402) ;  /* 0x0000000000047947 */ /* 0x000fec0003800000 */
.L_x_400:
[----:B------:R-:W-:-:S07]  /*07c0*/  IMAD R0, R6, 0x800000, R0 ;  /* 0x0080000006007824 */ /* 0x000fce00078e0200 */
.L_x_402:
[----:B------:R-:W-:Y:S05]  /*07d0*/  BSYNC.RECONVERGENT B2 ;  /* 0x0000000000027941 */ /* 0x000fea0003800200 */
.L_x_399:
[----:B------:R-:W-:Y:S05]  /*07e0*/  BRA `(.L_x_403) ;  /* 0x0000000000207947 */ /* 0x000fea0003800000 */
.L_x_398:
[----:B------:R-:W-:-:S04]  /*07f0*/  LOP3.LUT R0, R8, 0x80000000, R7, 0x48, !PT ;  /* 0x8000000008007812 */ /* 0x000fc800078e4807 */
[----:B------:R-:W-:Y:S01]  /*0800*/  LOP3.LUT R0, R0, 0x7f800000, RZ, 0xfc, !PT ;  /* 0x7f80000000007812 */ /* 0x000fe200078efcff */
[----:B------:R-:W-:Y:S06]  /*0810*/  BRA `(.L_x_403) ;  /* 0x0000000000147947 */ /* 0x000fec0003800000 */
.L_x_397:
[----:B------:R-:W-:Y:S01]  /*0820*/  LOP3.LUT R0, R8, 0x80000000, R7, 0x48, !PT ;  /* 0x8000000008007812 */ /* 0x000fe200078e4807 */
[----:B------:R-:W-:Y:S06]  /*0830*/  BRA `(.L_x_403) ;  /* 0x00000000000c7947 */ /* 0x000fec0003800000 */
.L_x_396:
[----:B------:R-:W0:Y:S01]  /*0840*/  MUFU.RSQ R0, -QNAN ;  /* 0xffc0000000007908 */ /* 0x000e220000001400 */
[----:B------:R-:W-:Y:S05]  /*0850*/  BRA `(.L_x_403) ;  /* 0x0000000000047947 */ /* 0x000fea0003800000 */
.L_x_395:
[----:B------:R-:W-:-:S07]  /*0860*/  FADD.FTZ R0, R0, R3 ;  /* 0x0000000300007221 */ /* 0x000fce0000010000 */
.L_x_403:
[----:B------:R-:W-:Y:S05]  /*0870*/  BSYNC.RECONVERGENT B1 ;  /* 0x0000000000017941 */ /* 0x000fea0003800200 */
.L_x_393:
[----:B------:R-:W-:-:S04]  /*0880*/  IMAD.MOV.U32 R5, RZ, RZ, 0x0 ;  /* 0x00000000ff057424 */ /* 0x000fc800078e00ff */
[----:B0-----:R-:W-:Y:S05]  /*0890*/  RET.REL.NODEC R4 `(_Z27calculateTurbulentViscosityPfS_S_i) ;  /* 0xfffffff404d87950 */ /* 0x001fea0003c3ffff */
.L_x_404:
        /* <DEDUP_REMOVED lines=14> */
.L_x_423:


//--------------------- .nv.shared.reserved.0     --------------------------
	.section	.nv.shared.reserved.0,"aw",@nobits
	.weak		__nv_reservedSMEM_offset_0_alias
	.size		__nv_reservedSMEM_offset_0_alias, 0, 64
	.other		__nv_reservedSMEM_offset_0_alias,@"STO_CUDA_RESERVED_SHARED STV_DEFAULT"
__nv_reservedSMEM_offset_0_alias:
	.zero		0
	.zero		64


//--------------------- .nv.constant0._Z14solveZMomentumPfS_S_S_S_S_S_S_iiif --------------------------
	.section	.nv.constant0._Z14solveZMomentumPfS_S_S_S_S_S_S_iiif,"a",@progbits
	.sectionflags	@""
	.align	4
.nv.constant0._Z14solveZMomentumPfS_S_S_S_S_S_S_iiif:
	.zero		976


//--------------------- .nv.constant0._Z14solveYMomentumPfS_S_S_S_S_S_S_iiif --------------------------
	.section	.nv.constant0._Z14solveYMomentumPfS_S_S_S_S_S_S_iiif,"a",@progbits
	.sectionflags	@""
	.align	4
.nv.constant0._Z14solveYMomentumPfS_S_S_S_S_S_S_iiif:
	.zero		976


//--------------------- .nv.constant0._Z14solveXMomentumPfS_S_S_S_S_S_S_iiif --------------------------
	.section	.nv.constant0._Z14solveXMomentumPfS_S_S_S_S_S_S_iiif,"a",@progbits
	.sectionflags	@""
	.align	4
.nv.constant0._Z14solveXMomentumPfS_S_S_S_S_S_S_iiif:
	.zero		976


//--------------------- .nv.constant0._Z20solveEpsilonEquationPfS_S_S_S_S_S_iii --------------------------
	.section	.nv.constant0._Z20solveEpsilonEquationPfS_S_S_S_S_S_iii,"a",@progbits
	.sectionflags	@""
	.align	4
.nv.constant0._Z20solveEpsilonEquationPfS_S_S_S_S_S_iii:
	.zero		964


//--------------------- .nv.constant0._Z14solveKEquationPfS_S_S_S_S_S_iii --------------------------
	.section	.nv.constant0._Z14solveKEquationPfS_S_S_S_S_S_iii,"a",@progbits
	.sectionflags	@""
	.align	4
.nv.constant0._Z14solveKEquationPfS_S_S_S_S_S_iii:
	.zero		964


//--------------------- .nv.constant0._Z23applyBoundaryConditionsPfS_S_S_S_S_iii --------------------------
	.section	.nv.constant0._Z23applyBoundaryConditionsPfS_S_S_S_S_iii,"a",@progbits
	.sectionflags	@""
	.align	4
.nv.constant0._Z23applyBoundaryConditionsPfS_S_S_S_S_iii:
	.zero		956


//--------------------- .nv.constant0._Z28underRelaxPressureCorrectionPfS_fi --------------------------
	.section	.nv.constant0._Z28underRelaxPressureCorrectionPfS_fi,"a",@progbits
	.sectionflags	@""
	.align	4
.nv.constant0._Z28underRelaxPressureCorrectionPfS_fi:
	.zero		920


//--------------------- .nv.constant0._Z14updatePressurePfS_fi --------------------------
	.section	.nv.constant0._Z14updatePressurePfS_fi,"a",@progbits
	.sectionflags	@""
	.align	4
.nv.constant0._Z14updatePressurePfS_fi:
	.zero		920


//--------------------- .nv.constant0._Z17correctVelocitiesPfS_S_S_S_iii --------------------------
	.section	.nv.constant0._Z17correctVelocitiesPfS_S_S_S_iii,"a",@progbits
	.sectionflags	@""
	.align	4
.nv.constant0._Z17correctVelocitiesPfS_S_S_S_iii:
	.zero		948


//--------------------- .nv.constant0._Z27calculatePressureCorrectionPfS_S_iii --------------------------
	.section	.nv.constant0._Z27calculatePressureCorrectionPfS_S_iii,"a",@progbits
	.sectionflags	@""
	.align	4
.nv.constant0._Z27calculatePressureCorrectionPfS_S_iii:
	.zero		932


//--------------------- .nv.constant0._Z17computeDivergencePfS_S_S_iii --------------------------
	.section	.nv.constant0._Z17computeDivergencePfS_S_S_iii,"a",@progbits
	.sectionflags	@""
	.align	4
.nv.constant0._Z17computeDivergencePfS_S_S_iii:
	.zero		940


//--------------------- .nv.constant0._Z16initializeFieldsPfS_S_S_S_iii --------------------------
	.section	.nv.constant0._Z16initializeFieldsPfS_S_S_S_iii,"a",@progbits
	.sectionflags	@""
	.align	4
.nv.constant0._Z16initializeFieldsPfS_S_S_S_iii:
	.zero		948


//--------------------- .nv.constant0._Z18initializePressurePfi --------------------------
	.section	.nv.constant0._Z18initializePressurePfi,"a",@progbits
	.sectionflags	@""
	.align	4
.nv.constant0._Z18initializePressurePfi:
	.zero		908


//--------------------- .nv.constant0._Z14storeOldValuesPfS_S_S_S_S_S_S_S_S_i --------------------------
	.section	.nv.constant0._Z14storeOldValuesPfS_S_S_S_S_S_S_S_S_i,"a",@progbits
	.sectionflags	@""
	.align	4
.nv.constant0._Z14storeOldValuesPfS_S_S_S_S_S_S_S_S_i:
	.zero		980


//--------------------- .nv.constant0._Z18calculateResidualsPfS_S_S_S_S_S_S_S_S_S_i --------------------------
	.section	.nv.constant0._Z18calculateResidualsPfS_S_S_S_S_S_S_S_S_S_i,"a",@progbits
	.sectionflags	@""
	.align	4
.nv.constant0._Z18calculateResidualsPfS_S_S_S_S_S_S_S_S_S_i:
	.zero		988


//--------------------- .nv.constant0._Z15calculateMaxCFLPfS_S_S_i --------------------------
	.section	.nv.constant0._Z15calculateMaxCFLPfS_S_S_i,"a",@progbits
	.sectionflags	@""
	.align	4
.nv.constant0._Z15calculateMaxCFLPfS_S_S_i:
	.zero		932


//--------------------- .nv.constant0._Z27calculateTurbulentViscosityPfS_S_i --------------------------
	.section	.nv.constant0._Z27calculateTurbulentViscosityPfS_S_i,"a",@progbits
	.sectionflags	@""
	.align	4
.nv.constant0._Z27calculateTurbulentViscosityPfS_S_i:
	.zero		924


//--------------------- SYMBOLS --------------------------

	.type		.nv.reservedSmem.offset0,@object
	.size		.nv.reservedSmem.offset0,0x4
